//
// Generated by NVIDIA NVVM Compiler
//
// Compiler Build ID: CL-36424714
// Cuda compilation tools, release 13.0, V13.0.88
// Based on NVVM 20.0.0
//

.version 9.0
.target sm_100
.address_size 64

	// .globl	_Z28scaled_dot_product_attentionPKfS0_S0_PfS1_iiiifS0_
.extern .shared .align 16 .b8 sdata[];
.extern .shared .align 16 .b8 shared_memory[];
.extern .shared .align 16 .b8 sram[];
.extern .shared .align 16 .b8 s_scores[];

.visible .entry _Z28scaled_dot_product_attentionPKfS0_S0_PfS1_iiiifS0_(
	.param .u64 .ptr .align 1 _Z28scaled_dot_product_attentionPKfS0_S0_PfS1_iiiifS0__param_0,
	.param .u64 .ptr .align 1 _Z28scaled_dot_product_attentionPKfS0_S0_PfS1_iiiifS0__param_1,
	.param .u64 .ptr .align 1 _Z28scaled_dot_product_attentionPKfS0_S0_PfS1_iiiifS0__param_2,
	.param .u64 .ptr .align 1 _Z28scaled_dot_product_attentionPKfS0_S0_PfS1_iiiifS0__param_3,
	.param .u64 .ptr .align 1 _Z28scaled_dot_product_attentionPKfS0_S0_PfS1_iiiifS0__param_4,
	.param .u32 _Z28scaled_dot_product_attentionPKfS0_S0_PfS1_iiiifS0__param_5,
	.param .u32 _Z28scaled_dot_product_attentionPKfS0_S0_PfS1_iiiifS0__param_6,
	.param .u32 _Z28scaled_dot_product_attentionPKfS0_S0_PfS1_iiiifS0__param_7,
	.param .u32 _Z28scaled_dot_product_attentionPKfS0_S0_PfS1_iiiifS0__param_8,
	.param .f32 _Z28scaled_dot_product_attentionPKfS0_S0_PfS1_iiiifS0__param_9,
	.param .u64 .ptr .align 1 _Z28scaled_dot_product_attentionPKfS0_S0_PfS1_iiiifS0__param_10
)
{
	.reg .pred 	%p<71>;
	.reg .b32 	%r<226>;
	.reg .b32 	%f<473>;
	.reg .b64 	%rd<77>;

	ld.param.u64 	%rd11, [_Z28scaled_dot_product_attentionPKfS0_S0_PfS1_iiiifS0__param_0];
	ld.param.u64 	%rd12, [_Z28scaled_dot_product_attentionPKfS0_S0_PfS1_iiiifS0__param_1];
	ld.param.u64 	%rd13, [_Z28scaled_dot_product_attentionPKfS0_S0_PfS1_iiiifS0__param_2];
	ld.param.u64 	%rd14, [_Z28scaled_dot_product_attentionPKfS0_S0_PfS1_iiiifS0__param_3];
	ld.param.u32 	%r87, [_Z28scaled_dot_product_attentionPKfS0_S0_PfS1_iiiifS0__param_5];
	ld.param.u32 	%r84, [_Z28scaled_dot_product_attentionPKfS0_S0_PfS1_iiiifS0__param_6];
	ld.param.u32 	%r85, [_Z28scaled_dot_product_attentionPKfS0_S0_PfS1_iiiifS0__param_7];
	ld.param.u32 	%r86, [_Z28scaled_dot_product_attentionPKfS0_S0_PfS1_iiiifS0__param_8];
	ld.param.f32 	%f53, [_Z28scaled_dot_product_attentionPKfS0_S0_PfS1_iiiifS0__param_9];
	ld.param.u64 	%rd10, [_Z28scaled_dot_product_attentionPKfS0_S0_PfS1_iiiifS0__param_10];
	cvta.to.global.u64 	%rd1, %rd12;
	cvta.to.global.u64 	%rd2, %rd11;
	cvta.to.global.u64 	%rd3, %rd13;
	cvta.to.global.u64 	%rd4, %rd14;
	mov.u32 	%r1, %ctaid.z;
	mov.u32 	%r88, %ctaid.y;
	mov.u32 	%r89, %ctaid.x;
	mov.u32 	%r90, %ntid.x;
	mov.u32 	%r91, %tid.x;
	mad.lo.s32 	%r2, %r89, %r90, %r91;
	mov.u32 	%r218, %tid.y;
	setp.ge.s32 	%p1, %r1, %r87;
	setp.ne.s32 	%p2, %r88, 0;
	setp.ge.s32 	%p3, %r2, %r84;
	or.pred  	%p4, %p1, %p3;
	or.pred  	%p5, %p4, %p2;
	@%p5 bra 	$L__BB0_99;
	setp.ge.s32 	%p6, %r218, %r84;
	shl.b32 	%r92, %r218, 2;
	mov.u32 	%r93, sdata;
	add.s32 	%r4, %r93, %r92;
	@%p6 bra 	$L__BB0_18;
	setp.lt.s32 	%p7, %r86, 1;
	mov.f32 	%f448, 0f00000000;
	@%p7 bra 	$L__BB0_15;
	mul.lo.s32 	%r95, %r84, %r1;
	add.s32 	%r96, %r95, %r2;
	mul.lo.s32 	%r5, %r96, %r85;
	add.s32 	%r97, %r95, %r218;
	mul.lo.s32 	%r6, %r97, %r85;
	and.b32  	%r7, %r86, 15;
	setp.lt.u32 	%p8, %r86, 16;
	mov.f32 	%f448, 0f00000000;
	mov.b32 	%r201, 0;
	@%p8 bra 	$L__BB0_6;
	and.b32  	%r201, %r86, 2147483632;
	mov.f32 	%f448, 0f00000000;
	mov.b32 	%r199, 0;
$L__BB0_5:
	.pragma "nounroll";
	add.s32 	%r99, %r199, %r5;
	add.s32 	%r100, %r199, %r6;
	mul.wide.s32 	%rd15, %r99, 4;
	add.s64 	%rd16, %rd2, %rd15;
	ld.global.f32 	%f58, [%rd16];
	mul.wide.s32 	%rd17, %r100, 4;
	add.s64 	%rd18, %rd1, %rd17;
	ld.global.f32 	%f59, [%rd18];
	fma.rn.f32 	%f60, %f58, %f59, %f448;
	ld.global.f32 	%f61, [%rd16+4];
	ld.global.f32 	%f62, [%rd18+4];
	fma.rn.f32 	%f63, %f61, %f62, %f60;
	ld.global.f32 	%f64, [%rd16+8];
	ld.global.f32 	%f65, [%rd18+8];
	fma.rn.f32 	%f66, %f64, %f65, %f63;
	ld.global.f32 	%f67, [%rd16+12];
	ld.global.f32 	%f68, [%rd18+12];
	fma.rn.f32 	%f69, %f67, %f68, %f66;
	ld.global.f32 	%f70, [%rd16+16];
	ld.global.f32 	%f71, [%rd18+16];
	fma.rn.f32 	%f72, %f70, %f71, %f69;
	ld.global.f32 	%f73, [%rd16+20];
	ld.global.f32 	%f74, [%rd18+20];
	fma.rn.f32 	%f75, %f73, %f74, %f72;
	ld.global.f32 	%f76, [%rd16+24];
	ld.global.f32 	%f77, [%rd18+24];
	fma.rn.f32 	%f78, %f76, %f77, %f75;
	ld.global.f32 	%f79, [%rd16+28];
	ld.global.f32 	%f80, [%rd18+28];
	fma.rn.f32 	%f81, %f79, %f80, %f78;
	ld.global.f32 	%f82, [%rd16+32];
	ld.global.f32 	%f83, [%rd18+32];
	fma.rn.f32 	%f84, %f82, %f83, %f81;
	ld.global.f32 	%f85, [%rd16+36];
	ld.global.f32 	%f86, [%rd18+36];
	fma.rn.f32 	%f87, %f85, %f86, %f84;
	ld.global.f32 	%f88, [%rd16+40];
	ld.global.f32 	%f89, [%rd18+40];
	fma.rn.f32 	%f90, %f88, %f89, %f87;
	ld.global.f32 	%f91, [%rd16+44];
	ld.global.f32 	%f92, [%rd18+44];
	fma.rn.f32 	%f93, %f91, %f92, %f90;
	ld.global.f32 	%f94, [%rd16+48];
	ld.global.f32 	%f95, [%rd18+48];
	fma.rn.f32 	%f96, %f94, %f95, %f93;
	ld.global.f32 	%f97, [%rd16+52];
	ld.global.f32 	%f98, [%rd18+52];
	fma.rn.f32 	%f99, %f97, %f98, %f96;
	ld.global.f32 	%f100, [%rd16+56];
	ld.global.f32 	%f101, [%rd18+56];
	fma.rn.f32 	%f102, %f100, %f101, %f99;
	ld.global.f32 	%f103, [%rd16+60];
	ld.global.f32 	%f104, [%rd18+60];
	fma.rn.f32 	%f448, %f103, %f104, %f102;
	add.s32 	%r199, %r199, 16;
	setp.ne.s32 	%p9, %r199, %r201;
	@%p9 bra 	$L__BB0_5;
$L__BB0_6:
	setp.eq.s32 	%p10, %r7, 0;
	@%p10 bra 	$L__BB0_15;
	and.b32  	%r12, %r86, 7;
	setp.lt.u32 	%p11, %r7, 8;
	@%p11 bra 	$L__BB0_9;
	add.s32 	%r101, %r201, %r5;
	add.s32 	%r102, %r201, %r6;
	mul.wide.s32 	%rd19, %r101, 4;
	add.s64 	%rd20, %rd2, %rd19;
	ld.global.f32 	%f106, [%rd20];
	mul.wide.s32 	%rd21, %r102, 4;
	add.s64 	%rd22, %rd1, %rd21;
	ld.global.f32 	%f107, [%rd22];
	fma.rn.f32 	%f108, %f106, %f107, %f448;
	ld.global.f32 	%f109, [%rd20+4];
	ld.global.f32 	%f110, [%rd22+4];
	fma.rn.f32 	%f111, %f109, %f110, %f108;
	ld.global.f32 	%f112, [%rd20+8];
	ld.global.f32 	%f113, [%rd22+8];
	fma.rn.f32 	%f114, %f112, %f113, %f111;
	ld.global.f32 	%f115, [%rd20+12];
	ld.global.f32 	%f116, [%rd22+12];
	fma.rn.f32 	%f117, %f115, %f116, %f114;
	ld.global.f32 	%f118, [%rd20+16];
	ld.global.f32 	%f119, [%rd22+16];
	fma.rn.f32 	%f120, %f118, %f119, %f117;
	ld.global.f32 	%f121, [%rd20+20];
	ld.global.f32 	%f122, [%rd22+20];
	fma.rn.f32 	%f123, %f121, %f122, %f120;
	ld.global.f32 	%f124, [%rd20+24];
	ld.global.f32 	%f125, [%rd22+24];
	fma.rn.f32 	%f126, %f124, %f125, %f123;
	ld.global.f32 	%f127, [%rd20+28];
	ld.global.f32 	%f128, [%rd22+28];
	fma.rn.f32 	%f448, %f127, %f128, %f126;
	add.s32 	%r201, %r201, 8;
$L__BB0_9:
	setp.eq.s32 	%p12, %r12, 0;
	@%p12 bra 	$L__BB0_15;
	and.b32  	%r15, %r86, 3;
	setp.lt.u32 	%p13, %r12, 4;
	@%p13 bra 	$L__BB0_12;
	add.s32 	%r103, %r201, %r5;
	add.s32 	%r104, %r201, %r6;
	mul.wide.s32 	%rd23, %r103, 4;
	add.s64 	%rd24, %rd2, %rd23;
	ld.global.f32 	%f130, [%rd24];
	mul.wide.s32 	%rd25, %r104, 4;
	add.s64 	%rd26, %rd1, %rd25;
	ld.global.f32 	%f131, [%rd26];
	fma.rn.f32 	%f132, %f130, %f131, %f448;
	ld.global.f32 	%f133, [%rd24+4];
	ld.global.f32 	%f134, [%rd26+4];
	fma.rn.f32 	%f135, %f133, %f134, %f132;
	ld.global.f32 	%f136, [%rd24+8];
	ld.global.f32 	%f137, [%rd26+8];
	fma.rn.f32 	%f138, %f136, %f137, %f135;
	ld.global.f32 	%f139, [%rd24+12];
	ld.global.f32 	%f140, [%rd26+12];
	fma.rn.f32 	%f448, %f139, %f140, %f138;
	add.s32 	%r201, %r201, 4;
$L__BB0_12:
	setp.eq.s32 	%p14, %r15, 0;
	@%p14 bra 	$L__BB0_15;
	mov.b32 	%r204, 0;
$L__BB0_14:
	.pragma "nounroll";
	add.s32 	%r106, %r201, %r5;
	add.s32 	%r107, %r201, %r6;
	mul.wide.s32 	%rd27, %r106, 4;
	add.s64 	%rd28, %rd2, %rd27;
	ld.global.f32 	%f141, [%rd28];
	mul.wide.s32 	%rd29, %r107, 4;
	add.s64 	%rd30, %rd1, %rd29;
	ld.global.f32 	%f142, [%rd30];
	fma.rn.f32 	%f448, %f141, %f142, %f448;
	add.s32 	%r201, %r201, 1;
	add.s32 	%r204, %r204, 1;
	setp.ne.s32 	%p15, %r204, %r15;
	@%p15 bra 	$L__BB0_14;
$L__BB0_15:
	mul.f32 	%f449, %f53, %f448;
	setp.eq.s64 	%p16, %rd10, 0;
	@%p16 bra 	$L__BB0_17;
	mad.lo.s32 	%r108, %r84, %r2, %r218;
	cvta.to.global.u64 	%rd31, %rd10;
	mul.wide.s32 	%rd32, %r108, 4;
	add.s64 	%rd33, %rd31, %rd32;
	ld.global.f32 	%f143, [%rd33];
	setp.eq.f32 	%p17, %f143, 0f00000000;
	selp.f32 	%f449, 0fFF800000, %f449, %p17;
$L__BB0_17:
	st.shared.f32 	[%r4], %f449;
$L__BB0_18:
	bar.sync 	0;
	setp.lt.s32 	%p18, %r84, 1;
	mov.f32 	%f457, 0fFF800000;
	@%p18 bra 	$L__BB0_31;
	and.b32  	%r22, %r84, 15;
	setp.lt.u32 	%p19, %r84, 16;
	mov.f32 	%f457, 0fFF800000;
	mov.b32 	%r205, 0;
	@%p19 bra 	$L__BB0_22;
	and.b32  	%r205, %r84, 2147483632;
	mov.f32 	%f457, 0fFF800000;
	mov.b32 	%r210, 0;
$L__BB0_21:
	.pragma "nounroll";
	shl.b32 	%r111, %r210, 2;
	add.s32 	%r113, %r93, %r111;
	ld.shared.v4.f32 	{%f148, %f149, %f150, %f151}, [%r113];
	max.f32 	%f152, %f457, %f148;
	max.f32 	%f153, %f152, %f149;
	max.f32 	%f154, %f153, %f150;
	max.f32 	%f155, %f154, %f151;
	ld.shared.v4.f32 	{%f156, %f157, %f158, %f159}, [%r113+16];
	max.f32 	%f160, %f155, %f156;
	max.f32 	%f161, %f160, %f157;
	max.f32 	%f162, %f161, %f158;
	max.f32 	%f163, %f162, %f159;
	ld.shared.v4.f32 	{%f164, %f165, %f166, %f167}, [%r113+32];
	max.f32 	%f168, %f163, %f164;
	max.f32 	%f169, %f168, %f165;
	max.f32 	%f170, %f169, %f166;
	max.f32 	%f171, %f170, %f167;
	ld.shared.v4.f32 	{%f172, %f173, %f174, %f175}, [%r113+48];
	max.f32 	%f176, %f171, %f172;
	max.f32 	%f177, %f176, %f173;
	max.f32 	%f178, %f177, %f174;
	max.f32 	%f457, %f178, %f175;
	add.s32 	%r210, %r210, 16;
	setp.eq.s32 	%p20, %r210, %r205;
	@%p20 bra 	$L__BB0_22;
	bra.uni 	$L__BB0_21;
$L__BB0_22:
	setp.eq.s32 	%p21, %r22, 0;
	@%p21 bra 	$L__BB0_31;
	and.b32  	%r25, %r84, 7;
	setp.lt.u32 	%p22, %r22, 8;
	@%p22 bra 	$L__BB0_25;
	shl.b32 	%r114, %r205, 2;
	add.s32 	%r116, %r93, %r114;
	ld.shared.f32 	%f180, [%r116];
	max.f32 	%f181, %f457, %f180;
	ld.shared.f32 	%f182, [%r116+4];
	max.f32 	%f183, %f181, %f182;
	ld.shared.f32 	%f184, [%r116+8];
	max.f32 	%f185, %f183, %f184;
	ld.shared.f32 	%f186, [%r116+12];
	max.f32 	%f187, %f185, %f186;
	ld.shared.f32 	%f188, [%r116+16];
	max.f32 	%f189, %f187, %f188;
	ld.shared.f32 	%f190, [%r116+20];
	max.f32 	%f191, %f189, %f190;
	ld.shared.f32 	%f192, [%r116+24];
	max.f32 	%f193, %f191, %f192;
	ld.shared.f32 	%f194, [%r116+28];
	max.f32 	%f457, %f193, %f194;
	add.s32 	%r205, %r205, 8;
$L__BB0_25:
	setp.eq.s32 	%p23, %r25, 0;
	@%p23 bra 	$L__BB0_31;
	and.b32  	%r28, %r84, 3;
	setp.lt.u32 	%p24, %r25, 4;
	@%p24 bra 	$L__BB0_28;
	shl.b32 	%r117, %r205, 2;
	add.s32 	%r119, %r93, %r117;
	ld.shared.f32 	%f196, [%r119];
	max.f32 	%f197, %f457, %f196;
	ld.shared.f32 	%f198, [%r119+4];
	max.f32 	%f199, %f197, %f198;
	ld.shared.f32 	%f200, [%r119+8];
	max.f32 	%f201, %f199, %f200;
	ld.shared.f32 	%f202, [%r119+12];
	max.f32 	%f457, %f201, %f202;
	add.s32 	%r205, %r205, 4;
$L__BB0_28:
	setp.eq.s32 	%p25, %r28, 0;
	@%p25 bra 	$L__BB0_31;
	mov.b32 	%r209, 0;
$L__BB0_30:
	.pragma "nounroll";
	shl.b32 	%r121, %r205, 2;
	add.s32 	%r123, %r93, %r121;
	ld.shared.f32 	%f203, [%r123];
	max.f32 	%f457, %f457, %f203;
	add.s32 	%r205, %r205, 1;
	add.s32 	%r209, %r209, 1;
	setp.ne.s32 	%p26, %r209, %r28;
	@%p26 bra 	$L__BB0_30;
$L__BB0_31:
	setp.lt.s32 	%p27, %r84, 1;
	mov.f32 	%f463, 0f00000000;
	@%p27 bra 	$L__BB0_40;
	and.b32  	%r35, %r84, 3;
	setp.lt.u32 	%p28, %r84, 4;
	mov.f32 	%f463, 0f00000000;
	mov.b32 	%r211, 0;
	@%p28 bra 	$L__BB0_35;
	and.b32  	%r211, %r84, 2147483644;
	mov.f32 	%f463, 0f00000000;
	mov.b32 	%r213, 0;
$L__BB0_34:
	.pragma "nounroll";
	shl.b32 	%r126, %r213, 2;
	add.s32 	%r128, %r93, %r126;
	ld.shared.v4.f32 	{%f208, %f209, %f210, %f211}, [%r128];
	sub.f32 	%f212, %f208, %f457;
	fma.rn.f32 	%f213, %f212, 0f3BBB989D, 0f3F000000;
	cvt.sat.f32.f32 	%f214, %f213;
	mov.f32 	%f215, 0f4B400001;
	mov.f32 	%f216, 0f437C0000;
	fma.rm.f32 	%f217, %f214, %f216, %f215;
	add.f32 	%f218, %f217, 0fCB40007F;
	neg.f32 	%f219, %f218;
	fma.rn.f32 	%f220, %f212, 0f3FB8AA3B, %f219;
	fma.rn.f32 	%f221, %f212, 0f32A57060, %f220;
	mov.b32 	%r129, %f217;
	shl.b32 	%r130, %r129, 23;
	mov.b32 	%f222, %r130;
	ex2.approx.ftz.f32 	%f223, %f221;
	mul.f32 	%f224, %f223, %f222;
	add.f32 	%f225, %f463, %f224;
	sub.f32 	%f226, %f209, %f457;
	fma.rn.f32 	%f227, %f226, 0f3BBB989D, 0f3F000000;
	cvt.sat.f32.f32 	%f228, %f227;
	fma.rm.f32 	%f229, %f228, %f216, %f215;
	add.f32 	%f230, %f229, 0fCB40007F;
	neg.f32 	%f231, %f230;
	fma.rn.f32 	%f232, %f226, 0f3FB8AA3B, %f231;
	fma.rn.f32 	%f233, %f226, 0f32A57060, %f232;
	mov.b32 	%r131, %f229;
	shl.b32 	%r132, %r131, 23;
	mov.b32 	%f234, %r132;
	ex2.approx.ftz.f32 	%f235, %f233;
	mul.f32 	%f236, %f235, %f234;
	add.f32 	%f237, %f225, %f236;
	sub.f32 	%f238, %f210, %f457;
	fma.rn.f32 	%f239, %f238, 0f3BBB989D, 0f3F000000;
	cvt.sat.f32.f32 	%f240, %f239;
	fma.rm.f32 	%f241, %f240, %f216, %f215;
	add.f32 	%f242, %f241, 0fCB40007F;
	neg.f32 	%f243, %f242;
	fma.rn.f32 	%f244, %f238, 0f3FB8AA3B, %f243;
	fma.rn.f32 	%f245, %f238, 0f32A57060, %f244;
	mov.b32 	%r133, %f241;
	shl.b32 	%r134, %r133, 23;
	mov.b32 	%f246, %r134;
	ex2.approx.ftz.f32 	%f247, %f245;
	mul.f32 	%f248, %f247, %f246;
	add.f32 	%f249, %f237, %f248;
	sub.f32 	%f250, %f211, %f457;
	fma.rn.f32 	%f251, %f250, 0f3BBB989D, 0f3F000000;
	cvt.sat.f32.f32 	%f252, %f251;
	fma.rm.f32 	%f253, %f252, %f216, %f215;
	add.f32 	%f254, %f253, 0fCB40007F;
	neg.f32 	%f255, %f254;
	fma.rn.f32 	%f256, %f250, 0f3FB8AA3B, %f255;
	fma.rn.f32 	%f257, %f250, 0f32A57060, %f256;
	mov.b32 	%r135, %f253;
	shl.b32 	%r136, %r135, 23;
	mov.b32 	%f258, %r136;
	ex2.approx.ftz.f32 	%f259, %f257;
	mul.f32 	%f260, %f259, %f258;
	st.shared.v4.f32 	[%r128], {%f224, %f236, %f248, %f260};
	add.f32 	%f463, %f249, %f260;
	add.s32 	%r213, %r213, 4;
	setp.eq.s32 	%p29, %r213, %r211;
	@%p29 bra 	$L__BB0_35;
	bra.uni 	$L__BB0_34;
$L__BB0_35:
	setp.eq.s32 	%p30, %r35, 0;
	@%p30 bra 	$L__BB0_40;
	setp.eq.s32 	%p31, %r35, 1;
	@%p31 bra 	$L__BB0_38;
	shl.b32 	%r137, %r211, 2;
	add.s32 	%r139, %r93, %r137;
	ld.shared.f32 	%f262, [%r139];
	sub.f32 	%f263, %f262, %f457;
	fma.rn.f32 	%f264, %f263, 0f3BBB989D, 0f3F000000;
	cvt.sat.f32.f32 	%f265, %f264;
	mov.f32 	%f266, 0f4B400001;
	mov.f32 	%f267, 0f437C0000;
	fma.rm.f32 	%f268, %f265, %f267, %f266;
	add.f32 	%f269, %f268, 0fCB40007F;
	neg.f32 	%f270, %f269;
	fma.rn.f32 	%f271, %f263, 0f3FB8AA3B, %f270;
	fma.rn.f32 	%f272, %f263, 0f32A57060, %f271;
	mov.b32 	%r140, %f268;
	shl.b32 	%r141, %r140, 23;
	mov.b32 	%f273, %r141;
	ex2.approx.ftz.f32 	%f274, %f272;
	mul.f32 	%f275, %f274, %f273;
	st.shared.f32 	[%r139], %f275;
	add.f32 	%f276, %f463, %f275;
	ld.shared.f32 	%f277, [%r139+4];
	sub.f32 	%f278, %f277, %f457;
	fma.rn.f32 	%f279, %f278, 0f3BBB989D, 0f3F000000;
	cvt.sat.f32.f32 	%f280, %f279;
	fma.rm.f32 	%f281, %f280, %f267, %f266;
	add.f32 	%f282, %f281, 0fCB40007F;
	neg.f32 	%f283, %f282;
	fma.rn.f32 	%f284, %f278, 0f3FB8AA3B, %f283;
	fma.rn.f32 	%f285, %f278, 0f32A57060, %f284;
	mov.b32 	%r142, %f281;
	shl.b32 	%r143, %r142, 23;
	mov.b32 	%f286, %r143;
	ex2.approx.ftz.f32 	%f287, %f285;
	mul.f32 	%f288, %f287, %f286;
	st.shared.f32 	[%r139+4], %f288;
	add.f32 	%f463, %f276, %f288;
	add.s32 	%r211, %r211, 2;
$L__BB0_38:
	and.b32  	%r144, %r84, 1;
	setp.eq.b32 	%p32, %r144, 1;
	not.pred 	%p33, %p32;
	@%p33 bra 	$L__BB0_40;
	shl.b32 	%r145, %r211, 2;
	add.s32 	%r147, %r93, %r145;
	ld.shared.f32 	%f289, [%r147];
	sub.f32 	%f290, %f289, %f457;
	fma.rn.f32 	%f291, %f290, 0f3BBB989D, 0f3F000000;
	cvt.sat.f32.f32 	%f292, %f291;
	mov.f32 	%f293, 0f4B400001;
	mov.f32 	%f294, 0f437C0000;
	fma.rm.f32 	%f295, %f292, %f294, %f293;
	add.f32 	%f296, %f295, 0fCB40007F;
	neg.f32 	%f297, %f296;
	fma.rn.f32 	%f298, %f290, 0f3FB8AA3B, %f297;
	fma.rn.f32 	%f299, %f290, 0f32A57060, %f298;
	mov.b32 	%r148, %f295;
	shl.b32 	%r149, %r148, 23;
	mov.b32 	%f300, %r149;
	ex2.approx.ftz.f32 	%f301, %f299;
	mul.f32 	%f302, %f301, %f300;
	st.shared.f32 	[%r147], %f302;
	add.f32 	%f463, %f463, %f302;
$L__BB0_40:
	setp.lt.s32 	%p34, %r84, 1;
	@%p34 bra 	$L__BB0_81;
	ld.param.u64 	%rd76, [_Z28scaled_dot_product_attentionPKfS0_S0_PfS1_iiiifS0__param_4];
	mad.lo.s32 	%r151, %r84, %r1, %r2;
	mad.lo.s32 	%r152, %r151, %r84, %r218;
	cvta.to.global.u64 	%rd34, %rd76;
	mul.wide.s32 	%rd35, %r152, 4;
	add.s64 	%rd5, %rd34, %rd35;
	and.b32  	%r42, %r84, 7;
	setp.lt.u32 	%p35, %r84, 8;
	mov.b32 	%r215, 0;
	@%p35 bra 	$L__BB0_60;
	and.b32  	%r215, %r84, 2147483640;
	mov.b32 	%r214, 0;
$L__BB0_43:
	.pragma "nounroll";
	shl.b32 	%r154, %r214, 2;
	add.s32 	%r47, %r93, %r154;
	ld.shared.f32 	%f303, [%r47];
	div.rn.f32 	%f304, %f303, %f463;
	st.shared.f32 	[%r47], %f304;
	setp.ne.s32 	%p36, %r218, %r214;
	@%p36 bra 	$L__BB0_45;
	ld.shared.f32 	%f305, [%r4];
	st.global.f32 	[%rd5], %f305;
$L__BB0_45:
	add.s32 	%r156, %r214, 1;
	ld.shared.f32 	%f306, [%r47+4];
	div.rn.f32 	%f307, %f306, %f463;
	st.shared.f32 	[%r47+4], %f307;
	setp.ne.s32 	%p37, %r218, %r156;
	@%p37 bra 	$L__BB0_47;
	ld.shared.f32 	%f308, [%r4];
	st.global.f32 	[%rd5], %f308;
$L__BB0_47:
	add.s32 	%r157, %r214, 2;
	ld.shared.f32 	%f309, [%r47+8];
	div.rn.f32 	%f310, %f309, %f463;
	st.shared.f32 	[%r47+8], %f310;
	setp.ne.s32 	%p38, %r218, %r157;
	@%p38 bra 	$L__BB0_49;
	ld.shared.f32 	%f311, [%r4];
	st.global.f32 	[%rd5], %f311;
$L__BB0_49:
	add.s32 	%r158, %r214, 3;
	ld.shared.f32 	%f312, [%r47+12];
	div.rn.f32 	%f313, %f312, %f463;
	st.shared.f32 	[%r47+12], %f313;
	setp.ne.s32 	%p39, %r218, %r158;
	@%p39 bra 	$L__BB0_51;
	ld.shared.f32 	%f314, [%r4];
	st.global.f32 	[%rd5], %f314;
$L__BB0_51:
	add.s32 	%r159, %r214, 4;
	ld.shared.f32 	%f315, [%r47+16];
	div.rn.f32 	%f316, %f315, %f463;
	st.shared.f32 	[%r47+16], %f316;
	setp.ne.s32 	%p40, %r218, %r159;
	@%p40 bra 	$L__BB0_53;
	ld.shared.f32 	%f317, [%r4];
	st.global.f32 	[%rd5], %f317;
$L__BB0_53:
	add.s32 	%r160, %r214, 5;
	ld.shared.f32 	%f318, [%r47+20];
	div.rn.f32 	%f319, %f318, %f463;
	st.shared.f32 	[%r47+20], %f319;
	setp.ne.s32 	%p41, %r218, %r160;
	@%p41 bra 	$L__BB0_55;
	ld.shared.f32 	%f320, [%r4];
	st.global.f32 	[%rd5], %f320;
$L__BB0_55:
	add.s32 	%r161, %r214, 6;
	ld.shared.f32 	%f321, [%r47+24];
	div.rn.f32 	%f322, %f321, %f463;
	st.shared.f32 	[%r47+24], %f322;
	setp.ne.s32 	%p42, %r218, %r161;
	@%p42 bra 	$L__BB0_57;
	ld.shared.f32 	%f323, [%r4];
	st.global.f32 	[%rd5], %f323;
$L__BB0_57:
	add.s32 	%r162, %r214, 7;
	ld.shared.f32 	%f324, [%r47+28];
	div.rn.f32 	%f325, %f324, %f463;
	st.shared.f32 	[%r47+28], %f325;
	setp.ne.s32 	%p43, %r218, %r162;
	@%p43 bra 	$L__BB0_59;
	ld.shared.f32 	%f326, [%r4];
	st.global.f32 	[%rd5], %f326;
$L__BB0_59:
	add.s32 	%r214, %r214, 8;
	setp.ne.s32 	%p44, %r214, %r215;
	@%p44 bra 	$L__BB0_43;
$L__BB0_60:
	setp.eq.s32 	%p45, %r42, 0;
	@%p45 bra 	$L__BB0_81;
	and.b32  	%r50, %r84, 3;
	setp.lt.u32 	%p46, %r42, 4;
	@%p46 bra 	$L__BB0_71;
	shl.b32 	%r163, %r215, 2;
	add.s32 	%r51, %r93, %r163;
	ld.shared.f32 	%f327, [%r51];
	div.rn.f32 	%f328, %f327, %f463;
	st.shared.f32 	[%r51], %f328;
	setp.ne.s32 	%p47, %r218, %r215;
	@%p47 bra 	$L__BB0_64;
	ld.shared.f32 	%f329, [%r4];
	st.global.f32 	[%rd5], %f329;
$L__BB0_64:
	add.s32 	%r165, %r215, 1;
	ld.shared.f32 	%f330, [%r51+4];
	div.rn.f32 	%f331, %f330, %f463;
	st.shared.f32 	[%r51+4], %f331;
	setp.ne.s32 	%p48, %r218, %r165;
	@%p48 bra 	$L__BB0_66;
	ld.shared.f32 	%f332, [%r4];
	st.global.f32 	[%rd5], %f332;
$L__BB0_66:
	add.s32 	%r166, %r215, 2;
	ld.shared.f32 	%f333, [%r51+8];
	div.rn.f32 	%f334, %f333, %f463;
	st.shared.f32 	[%r51+8], %f334;
	setp.ne.s32 	%p49, %r218, %r166;
	@%p49 bra 	$L__BB0_68;
	ld.shared.f32 	%f335, [%r4];
	st.global.f32 	[%rd5], %f335;
$L__BB0_68:
	add.s32 	%r167, %r215, 3;
	ld.shared.f32 	%f336, [%r51+12];
	div.rn.f32 	%f337, %f336, %f463;
	st.shared.f32 	[%r51+12], %f337;
	setp.ne.s32 	%p50, %r218, %r167;
	@%p50 bra 	$L__BB0_70;
	ld.shared.f32 	%f338, [%r4];
	st.global.f32 	[%rd5], %f338;
$L__BB0_70:
	add.s32 	%r215, %r215, 4;
$L__BB0_71:
	setp.eq.s32 	%p51, %r50, 0;
	@%p51 bra 	$L__BB0_81;
	setp.eq.s32 	%p52, %r50, 1;
	@%p52 bra 	$L__BB0_78;
	shl.b32 	%r168, %r215, 2;
	add.s32 	%r54, %r93, %r168;
	ld.shared.f32 	%f339, [%r54];
	div.rn.f32 	%f340, %f339, %f463;
	st.shared.f32 	[%r54], %f340;
	setp.ne.s32 	%p53, %r218, %r215;
	@%p53 bra 	$L__BB0_75;
	ld.shared.f32 	%f341, [%r4];
	st.global.f32 	[%rd5], %f341;
$L__BB0_75:
	add.s32 	%r170, %r215, 1;
	ld.shared.f32 	%f342, [%r54+4];
	div.rn.f32 	%f343, %f342, %f463;
	st.shared.f32 	[%r54+4], %f343;
	setp.ne.s32 	%p54, %r218, %r170;
	@%p54 bra 	$L__BB0_77;
	ld.shared.f32 	%f344, [%r4];
	st.global.f32 	[%rd5], %f344;
$L__BB0_77:
	add.s32 	%r215, %r215, 2;
$L__BB0_78:
	and.b32  	%r171, %r84, 1;
	setp.eq.b32 	%p55, %r171, 1;
	not.pred 	%p56, %p55;
	@%p56 bra 	$L__BB0_81;
	shl.b32 	%r172, %r215, 2;
	add.s32 	%r174, %r93, %r172;
	ld.shared.f32 	%f345, [%r174];
	div.rn.f32 	%f346, %f345, %f463;
	st.shared.f32 	[%r174], %f346;
	setp.ne.s32 	%p57, %r218, %r215;
	@%p57 bra 	$L__BB0_81;
	ld.shared.f32 	%f347, [%r4];
	st.global.f32 	[%rd5], %f347;
$L__BB0_81:
	bar.sync 	0;
	setp.ge.s32 	%p58, %r218, %r85;
	@%p58 bra 	$L__BB0_99;
	setp.gt.s32 	%p59, %r84, 0;
	mul.lo.s32 	%r57, %r84, %r1;
	add.s32 	%r175, %r57, %r2;
	mul.lo.s32 	%r58, %r175, %r85;
	mov.u32 	%r59, %ntid.y;
	@%p59 bra 	$L__BB0_83;
	bra.uni 	$L__BB0_98;
$L__BB0_83:
	and.b32  	%r60, %r84, 15;
	and.b32  	%r61, %r84, 7;
	and.b32  	%r62, %r84, 2147483632;
	and.b32  	%r63, %r84, 3;
	neg.s32 	%r64, %r62;
	mul.lo.s32 	%r178, %r1, %r85;
	mul.lo.s32 	%r65, %r178, %r84;
	shl.b32 	%r66, %r85, 4;
	mul.wide.s32 	%rd7, %r85, 4;
$L__BB0_84:
	setp.lt.u32 	%p61, %r84, 16;
	mov.f32 	%f472, 0f00000000;
	mov.b32 	%r223, 0;
	@%p61 bra 	$L__BB0_87;
	add.s32 	%r219, %r65, %r218;
	mov.u32 	%r181, sdata;
	add.s32 	%r220, %r181, 32;
	mov.f32 	%f472, 0f00000000;
	mov.u32 	%r221, %r64;
$L__BB0_86:
	.pragma "nounroll";
	ld.shared.v4.f32 	{%f351, %f352, %f353, %f354}, [%r220+-32];
	mul.wide.s32 	%rd38, %r219, 4;
	add.s64 	%rd39, %rd3, %rd38;
	ld.global.f32 	%f355, [%rd39];
	fma.rn.f32 	%f356, %f351, %f355, %f472;
	mul.wide.s32 	%rd40, %r85, 4;
	add.s64 	%rd41, %rd39, %rd40;
	ld.global.f32 	%f357, [%rd41];
	fma.rn.f32 	%f358, %f352, %f357, %f356;
	add.s64 	%rd42, %rd41, %rd40;
	ld.global.f32 	%f359, [%rd42];
	fma.rn.f32 	%f360, %f353, %f359, %f358;
	add.s64 	%rd43, %rd42, %rd40;
	ld.global.f32 	%f361, [%rd43];
	fma.rn.f32 	%f362, %f354, %f361, %f360;
	ld.shared.v4.f32 	{%f363, %f364, %f365, %f366}, [%r220+-16];
	add.s64 	%rd44, %rd43, %rd40;
	ld.global.f32 	%f367, [%rd44];
	fma.rn.f32 	%f368, %f363, %f367, %f362;
	add.s64 	%rd45, %rd44, %rd40;
	ld.global.f32 	%f369, [%rd45];
	fma.rn.f32 	%f370, %f364, %f369, %f368;
	add.s64 	%rd46, %rd45, %rd40;
	ld.global.f32 	%f371, [%rd46];
	fma.rn.f32 	%f372, %f365, %f371, %f370;
	add.s64 	%rd47, %rd46, %rd40;
	ld.global.f32 	%f373, [%rd47];
	fma.rn.f32 	%f374, %f366, %f373, %f372;
	ld.shared.v4.f32 	{%f375, %f376, %f377, %f378}, [%r220];
	add.s64 	%rd48, %rd47, %rd40;
	ld.global.f32 	%f379, [%rd48];
	fma.rn.f32 	%f380, %f375, %f379, %f374;
	add.s64 	%rd49, %rd48, %rd40;
	ld.global.f32 	%f381, [%rd49];
	fma.rn.f32 	%f382, %f376, %f381, %f380;
	add.s64 	%rd50, %rd49, %rd40;
	ld.global.f32 	%f383, [%rd50];
	fma.rn.f32 	%f384, %f377, %f383, %f382;
	add.s64 	%rd51, %rd50, %rd40;
	ld.global.f32 	%f385, [%rd51];
	fma.rn.f32 	%f386, %f378, %f385, %f384;
	ld.shared.v4.f32 	{%f387, %f388, %f389, %f390}, [%r220+16];
	add.s64 	%rd52, %rd51, %rd40;
	ld.global.f32 	%f391, [%rd52];
	fma.rn.f32 	%f392, %f387, %f391, %f386;
	add.s64 	%rd53, %rd52, %rd40;
	ld.global.f32 	%f393, [%rd53];
	fma.rn.f32 	%f394, %f388, %f393, %f392;
	add.s64 	%rd54, %rd53, %rd40;
	ld.global.f32 	%f395, [%rd54];
	fma.rn.f32 	%f396, %f389, %f395, %f394;
	add.s64 	%rd55, %rd54, %rd40;
	ld.global.f32 	%f397, [%rd55];
	fma.rn.f32 	%f472, %f390, %f397, %f396;
	add.s32 	%r221, %r221, 16;
	add.s32 	%r220, %r220, 64;
	add.s32 	%r219, %r219, %r66;
	setp.ne.s32 	%p62, %r221, 0;
	mov.u32 	%r223, %r62;
	@%p62 bra 	$L__BB0_86;
$L__BB0_87:
	setp.eq.s32 	%p63, %r60, 0;
	@%p63 bra 	$L__BB0_97;
	add.s32 	%r182, %r60, -1;
	setp.lt.u32 	%p64, %r182, 7;
	@%p64 bra 	$L__BB0_90;
	add.s32 	%r183, %r223, %r57;
	mad.lo.s32 	%r184, %r183, %r85, %r218;
	shl.b32 	%r185, %r223, 2;
	mov.u32 	%r186, sdata;
	add.s32 	%r187, %r186, %r185;
	ld.shared.f32 	%f399, [%r187];
	mul.wide.s32 	%rd56, %r184, 4;
	add.s64 	%rd57, %rd3, %rd56;
	ld.global.f32 	%f400, [%rd57];
	fma.rn.f32 	%f401, %f399, %f400, %f472;
	ld.shared.f32 	%f402, [%r187+4];
	mul.wide.s32 	%rd58, %r85, 4;
	add.s64 	%rd59, %rd57, %rd58;
	ld.global.f32 	%f403, [%rd59];
	fma.rn.f32 	%f404, %f402, %f403, %f401;
	ld.shared.f32 	%f405, [%r187+8];
	add.s64 	%rd60, %rd59, %rd58;
	ld.global.f32 	%f406, [%rd60];
	fma.rn.f32 	%f407, %f405, %f406, %f404;
	ld.shared.f32 	%f408, [%r187+12];
	add.s64 	%rd61, %rd60, %rd58;
	ld.global.f32 	%f409, [%rd61];
	fma.rn.f32 	%f410, %f408, %f409, %f407;
	ld.shared.f32 	%f411, [%r187+16];
	add.s64 	%rd62, %rd61, %rd58;
	ld.global.f32 	%f412, [%rd62];
	fma.rn.f32 	%f413, %f411, %f412, %f410;
	ld.shared.f32 	%f414, [%r187+20];
	add.s64 	%rd63, %rd62, %rd58;
	ld.global.f32 	%f415, [%rd63];
	fma.rn.f32 	%f416, %f414, %f415, %f413;
	ld.shared.f32 	%f417, [%r187+24];
	add.s64 	%rd64, %rd63, %rd58;
	ld.global.f32 	%f418, [%rd64];
	fma.rn.f32 	%f419, %f417, %f418, %f416;
	ld.shared.f32 	%f420, [%r187+28];
	add.s64 	%rd65, %rd64, %rd58;
	ld.global.f32 	%f421, [%rd65];
	fma.rn.f32 	%f472, %f420, %f421, %f419;
	add.s32 	%r223, %r223, 8;
$L__BB0_90:
	setp.eq.s32 	%p65, %r61, 0;
	@%p65 bra 	$L__BB0_97;
	add.s32 	%r188, %r61, -1;
	setp.lt.u32 	%p66, %r188, 3;
	@%p66 bra 	$L__BB0_93;
	add.s32 	%r189, %r223, %r57;
	mad.lo.s32 	%r190, %r189, %r85, %r218;
	shl.b32 	%r191, %r223, 2;
	mov.u32 	%r192, sdata;
	add.s32 	%r193, %r192, %r191;
	ld.shared.f32 	%f423, [%r193];
	mul.wide.s32 	%rd66, %r190, 4;
	add.s64 	%rd67, %rd3, %rd66;
	ld.global.f32 	%f424, [%rd67];
	fma.rn.f32 	%f425, %f423, %f424, %f472;
	ld.shared.f32 	%f426, [%r193+4];
	add.s64 	%rd69, %rd67, %rd7;
	ld.global.f32 	%f427, [%rd69];
	fma.rn.f32 	%f428, %f426, %f427, %f425;
	ld.shared.f32 	%f429, [%r193+8];
	add.s64 	%rd70, %rd69, %rd7;
	ld.global.f32 	%f430, [%rd70];
	fma.rn.f32 	%f431, %f429, %f430, %f428;
	ld.shared.f32 	%f432, [%r193+12];
	add.s64 	%rd71, %rd70, %rd7;
	ld.global.f32 	%f433, [%rd71];
	fma.rn.f32 	%f472, %f432, %f433, %f431;
	add.s32 	%r223, %r223, 4;
$L__BB0_93:
	setp.eq.s32 	%p67, %r63, 0;
	@%p67 bra 	$L__BB0_97;
	setp.eq.s32 	%p68, %r63, 1;
	add.s32 	%r194, %r223, %r57;
	mad.lo.s32 	%r195, %r194, %r85, %r218;
	shl.b32 	%r196, %r223, 2;
	mov.u32 	%r197, sdata;
	add.s32 	%r80, %r197, %r196;
	ld.shared.f32 	%f434, [%r80];
	mul.wide.s32 	%rd72, %r195, 4;
	add.s64 	%rd6, %rd3, %rd72;
	ld.global.f32 	%f435, [%rd6];
	fma.rn.f32 	%f472, %f434, %f435, %f472;
	@%p68 bra 	$L__BB0_97;
	setp.eq.s32 	%p69, %r63, 2;
	ld.shared.f32 	%f436, [%r80+4];
	add.s64 	%rd8, %rd6, %rd7;
	ld.global.f32 	%f437, [%rd8];
	fma.rn.f32 	%f472, %f436, %f437, %f472;
	@%p69 bra 	$L__BB0_97;
	ld.shared.f32 	%f438, [%r80+8];
	add.s64 	%rd73, %rd8, %rd7;
	ld.global.f32 	%f439, [%rd73];
	fma.rn.f32 	%f472, %f438, %f439, %f472;
$L__BB0_97:
	add.s32 	%r198, %r218, %r58;
	mul.wide.s32 	%rd74, %r198, 4;
	add.s64 	%rd75, %rd4, %rd74;
	st.global.f32 	[%rd75], %f472;
	add.s32 	%r218, %r218, %r59;
	setp.lt.s32 	%p70, %r218, %r85;
	@%p70 bra 	$L__BB0_84;
	bra.uni 	$L__BB0_99;
$L__BB0_98:
	add.s32 	%r176, %r218, %r58;
	mul.wide.s32 	%rd36, %r176, 4;
	add.s64 	%rd37, %rd4, %rd36;
	mov.b32 	%r177, 0;
	st.global.u32 	[%rd37], %r177;
	add.s32 	%r218, %r218, %r59;
	setp.lt.s32 	%p60, %r218, %r85;
	@%p60 bra 	$L__BB0_98;
$L__BB0_99:
	ret;

}
	// .globl	_Z20multi_head_attentionPKfS0_S0_S0_S0_PfS1_iiiiS0_
.visible .entry _Z20multi_head_attentionPKfS0_S0_S0_S0_PfS1_iiiiS0_(
	.param .u64 .ptr .align 1 _Z20multi_head_attentionPKfS0_S0_S0_S0_PfS1_iiiiS0__param_0,
	.param .u64 .ptr .align 1 _Z20multi_head_attentionPKfS0_S0_S0_S0_PfS1_iiiiS0__param_1,
	.param .u64 .ptr .align 1 _Z20multi_head_attentionPKfS0_S0_S0_S0_PfS1_iiiiS0__param_2,
	.param .u64 .ptr .align 1 _Z20multi_head_attentionPKfS0_S0_S0_S0_PfS1_iiiiS0__param_3,
	.param .u64 .ptr .align 1 _Z20multi_head_attentionPKfS0_S0_S0_S0_PfS1_iiiiS0__param_4,
	.param .u64 .ptr .align 1 _Z20multi_head_attentionPKfS0_S0_S0_S0_PfS1_iiiiS0__param_5,
	.param .u64 .ptr .align 1 _Z20multi_head_attentionPKfS0_S0_S0_S0_PfS1_iiiiS0__param_6,
	.param .u32 _Z20multi_head_attentionPKfS0_S0_S0_S0_PfS1_iiiiS0__param_7,
	.param .u32 _Z20multi_head_attentionPKfS0_S0_S0_S0_PfS1_iiiiS0__param_8,
	.param .u32 _Z20multi_head_attentionPKfS0_S0_S0_S0_PfS1_iiiiS0__param_9,
	.param .u32 _Z20multi_head_attentionPKfS0_S0_S0_S0_PfS1_iiiiS0__param_10,
	.param .u64 .ptr .align 1 _Z20multi_head_attentionPKfS0_S0_S0_S0_PfS1_iiiiS0__param_11
)
{
	.reg .pred 	%p<66>;
	.reg .b32 	%r<281>;
	.reg .b32 	%f<574>;
	.reg .b64 	%rd<115>;

	ld.param.u64 	%rd9, [_Z20multi_head_attentionPKfS0_S0_S0_S0_PfS1_iiiiS0__param_0];
	ld.param.u64 	%rd10, [_Z20multi_head_attentionPKfS0_S0_S0_S0_PfS1_iiiiS0__param_1];
	ld.param.u64 	%rd11, [_Z20multi_head_attentionPKfS0_S0_S0_S0_PfS1_iiiiS0__param_2];
	ld.param.u64 	%rd12, [_Z20multi_head_attentionPKfS0_S0_S0_S0_PfS1_iiiiS0__param_3];
	ld.param.u64 	%rd13, [_Z20multi_head_attentionPKfS0_S0_S0_S0_PfS1_iiiiS0__param_6];
	ld.param.u32 	%r122, [_Z20multi_head_attentionPKfS0_S0_S0_S0_PfS1_iiiiS0__param_7];
	ld.param.u32 	%r119, [_Z20multi_head_attentionPKfS0_S0_S0_S0_PfS1_iiiiS0__param_8];
	ld.param.u32 	%r120, [_Z20multi_head_attentionPKfS0_S0_S0_S0_PfS1_iiiiS0__param_9];
	ld.param.u32 	%r121, [_Z20multi_head_attentionPKfS0_S0_S0_S0_PfS1_iiiiS0__param_10];
	ld.param.u64 	%rd8, [_Z20multi_head_attentionPKfS0_S0_S0_S0_PfS1_iiiiS0__param_11];
	cvta.to.global.u64 	%rd1, %rd12;
	cvta.to.global.u64 	%rd2, %rd10;
	cvta.to.global.u64 	%rd3, %rd11;
	cvta.to.global.u64 	%rd4, %rd9;
	cvta.to.global.u64 	%rd5, %rd13;
	mov.u32 	%r1, %ctaid.z;
	mov.u32 	%r2, %ctaid.y;
	mov.u32 	%r123, %ctaid.x;
	mov.u32 	%r124, %ntid.x;
	mov.u32 	%r125, %tid.x;
	mad.lo.s32 	%r3, %r123, %r124, %r125;
	setp.ge.s32 	%p1, %r1, %r122;
	setp.ge.s32 	%p2, %r2, %r121;
	or.pred  	%p3, %p1, %p2;
	setp.ge.s32 	%p4, %r3, %r119;
	or.pred  	%p5, %p4, %p3;
	@%p5 bra 	$L__BB1_85;
	div.s32 	%r4, %r120, %r121;
	shl.b32 	%r126, %r4, 2;
	mov.u32 	%r127, shared_memory;
	add.s32 	%r5, %r127, %r126;
	add.s32 	%r6, %r5, %r126;
	mov.u32 	%r7, %tid.y;
	setp.ge.s32 	%p6, %r7, %r4;
	@%p6 bra 	$L__BB1_17;
	setp.gt.s32 	%p7, %r120, 0;
	mad.lo.s32 	%r128, %r119, %r1, %r3;
	mul.lo.s32 	%r8, %r128, %r120;
	mul.lo.s32 	%r9, %r120, %r2;
	mov.u32 	%r10, %ntid.y;
	mov.u32 	%r250, %r7;
	@%p7 bra 	$L__BB1_3;
	bra.uni 	$L__BB1_16;
$L__BB1_3:
	and.b32  	%r11, %r120, 7;
	add.s32 	%r12, %r11, -1;
	and.b32  	%r13, %r120, 3;
	and.b32  	%r14, %r120, 2147483640;
	and.b32  	%r15, %r120, 1;
	mul.wide.s32 	%rd64, %r4, 4;
	mov.u32 	%r245, %r7;
$L__BB1_4:
	setp.lt.u32 	%p9, %r120, 8;
	mov.f32 	%f541, 0f00000000;
	mov.b32 	%r248, 0;
	mov.f32 	%f540, %f541;
	mov.f32 	%f539, %f541;
	@%p9 bra 	$L__BB1_7;
	mov.f32 	%f541, 0f00000000;
	mov.b32 	%r246, 0;
$L__BB1_6:
	.pragma "nounroll";
	add.s32 	%r137, %r246, %r8;
	add.s32 	%r138, %r246, %r9;
	mad.lo.s32 	%r139, %r138, %r4, %r245;
	mul.wide.s32 	%rd14, %r137, 4;
	add.s64 	%rd15, %rd4, %rd14;
	ld.global.f32 	%f92, [%rd15];
	mul.wide.s32 	%rd16, %r139, 4;
	add.s64 	%rd17, %rd2, %rd16;
	ld.global.f32 	%f93, [%rd17];
	fma.rn.f32 	%f94, %f92, %f93, %f539;
	add.s64 	%rd18, %rd3, %rd16;
	ld.global.f32 	%f95, [%rd18];
	fma.rn.f32 	%f96, %f92, %f95, %f540;
	add.s64 	%rd19, %rd1, %rd16;
	ld.global.f32 	%f97, [%rd19];
	fma.rn.f32 	%f98, %f92, %f97, %f541;
	ld.global.f32 	%f99, [%rd15+4];
	mul.wide.s32 	%rd20, %r4, 4;
	add.s64 	%rd21, %rd17, %rd20;
	ld.global.f32 	%f100, [%rd21];
	fma.rn.f32 	%f101, %f99, %f100, %f94;
	add.s64 	%rd22, %rd18, %rd20;
	ld.global.f32 	%f102, [%rd22];
	fma.rn.f32 	%f103, %f99, %f102, %f96;
	add.s64 	%rd23, %rd19, %rd20;
	ld.global.f32 	%f104, [%rd23];
	fma.rn.f32 	%f105, %f99, %f104, %f98;
	ld.global.f32 	%f106, [%rd15+8];
	add.s64 	%rd24, %rd21, %rd20;
	ld.global.f32 	%f107, [%rd24];
	fma.rn.f32 	%f108, %f106, %f107, %f101;
	add.s64 	%rd25, %rd22, %rd20;
	ld.global.f32 	%f109, [%rd25];
	fma.rn.f32 	%f110, %f106, %f109, %f103;
	add.s64 	%rd26, %rd23, %rd20;
	ld.global.f32 	%f111, [%rd26];
	fma.rn.f32 	%f112, %f106, %f111, %f105;
	ld.global.f32 	%f113, [%rd15+12];
	add.s64 	%rd27, %rd24, %rd20;
	ld.global.f32 	%f114, [%rd27];
	fma.rn.f32 	%f115, %f113, %f114, %f108;
	add.s64 	%rd28, %rd25, %rd20;
	ld.global.f32 	%f116, [%rd28];
	fma.rn.f32 	%f117, %f113, %f116, %f110;
	add.s64 	%rd29, %rd26, %rd20;
	ld.global.f32 	%f118, [%rd29];
	fma.rn.f32 	%f119, %f113, %f118, %f112;
	ld.global.f32 	%f120, [%rd15+16];
	add.s64 	%rd30, %rd27, %rd20;
	ld.global.f32 	%f121, [%rd30];
	fma.rn.f32 	%f122, %f120, %f121, %f115;
	add.s64 	%rd31, %rd28, %rd20;
	ld.global.f32 	%f123, [%rd31];
	fma.rn.f32 	%f124, %f120, %f123, %f117;
	add.s64 	%rd32, %rd29, %rd20;
	ld.global.f32 	%f125, [%rd32];
	fma.rn.f32 	%f126, %f120, %f125, %f119;
	ld.global.f32 	%f127, [%rd15+20];
	add.s64 	%rd33, %rd30, %rd20;
	ld.global.f32 	%f128, [%rd33];
	fma.rn.f32 	%f129, %f127, %f128, %f122;
	add.s64 	%rd34, %rd31, %rd20;
	ld.global.f32 	%f130, [%rd34];
	fma.rn.f32 	%f131, %f127, %f130, %f124;
	add.s64 	%rd35, %rd32, %rd20;
	ld.global.f32 	%f132, [%rd35];
	fma.rn.f32 	%f133, %f127, %f132, %f126;
	ld.global.f32 	%f134, [%rd15+24];
	add.s64 	%rd36, %rd33, %rd20;
	ld.global.f32 	%f135, [%rd36];
	fma.rn.f32 	%f136, %f134, %f135, %f129;
	add.s64 	%rd37, %rd34, %rd20;
	ld.global.f32 	%f137, [%rd37];
	fma.rn.f32 	%f138, %f134, %f137, %f131;
	add.s64 	%rd38, %rd35, %rd20;
	ld.global.f32 	%f139, [%rd38];
	fma.rn.f32 	%f140, %f134, %f139, %f133;
	ld.global.f32 	%f141, [%rd15+28];
	add.s64 	%rd39, %rd36, %rd20;
	ld.global.f32 	%f142, [%rd39];
	fma.rn.f32 	%f539, %f141, %f142, %f136;
	add.s64 	%rd40, %rd37, %rd20;
	ld.global.f32 	%f143, [%rd40];
	fma.rn.f32 	%f540, %f141, %f143, %f138;
	add.s64 	%rd41, %rd38, %rd20;
	ld.global.f32 	%f144, [%rd41];
	fma.rn.f32 	%f541, %f141, %f144, %f140;
	add.s32 	%r246, %r246, 8;
	setp.ne.s32 	%p10, %r246, %r14;
	mov.u32 	%r248, %r14;
	@%p10 bra 	$L__BB1_6;
$L__BB1_7:
	setp.eq.s32 	%p11, %r11, 0;
	@%p11 bra 	$L__BB1_15;
	setp.lt.u32 	%p12, %r12, 3;
	@%p12 bra 	$L__BB1_10;
	add.s32 	%r140, %r248, %r8;
	add.s32 	%r141, %r248, %r9;
	mad.lo.s32 	%r142, %r141, %r4, %r245;
	mul.wide.s32 	%rd42, %r140, 4;
	add.s64 	%rd43, %rd4, %rd42;
	ld.global.f32 	%f146, [%rd43];
	mul.wide.s32 	%rd44, %r142, 4;
	add.s64 	%rd45, %rd2, %rd44;
	ld.global.f32 	%f147, [%rd45];
	fma.rn.f32 	%f148, %f146, %f147, %f539;
	add.s64 	%rd46, %rd3, %rd44;
	ld.global.f32 	%f149, [%rd46];
	fma.rn.f32 	%f150, %f146, %f149, %f540;
	add.s64 	%rd47, %rd1, %rd44;
	ld.global.f32 	%f151, [%rd47];
	fma.rn.f32 	%f152, %f146, %f151, %f541;
	ld.global.f32 	%f153, [%rd43+4];
	mul.wide.s32 	%rd48, %r4, 4;
	add.s64 	%rd49, %rd45, %rd48;
	ld.global.f32 	%f154, [%rd49];
	fma.rn.f32 	%f155, %f153, %f154, %f148;
	add.s64 	%rd50, %rd46, %rd48;
	ld.global.f32 	%f156, [%rd50];
	fma.rn.f32 	%f157, %f153, %f156, %f150;
	add.s64 	%rd51, %rd47, %rd48;
	ld.global.f32 	%f158, [%rd51];
	fma.rn.f32 	%f159, %f153, %f158, %f152;
	ld.global.f32 	%f160, [%rd43+8];
	add.s64 	%rd52, %rd49, %rd48;
	ld.global.f32 	%f161, [%rd52];
	fma.rn.f32 	%f162, %f160, %f161, %f155;
	add.s64 	%rd53, %rd50, %rd48;
	ld.global.f32 	%f163, [%rd53];
	fma.rn.f32 	%f164, %f160, %f163, %f157;
	add.s64 	%rd54, %rd51, %rd48;
	ld.global.f32 	%f165, [%rd54];
	fma.rn.f32 	%f166, %f160, %f165, %f159;
	ld.global.f32 	%f167, [%rd43+12];
	add.s64 	%rd55, %rd52, %rd48;
	ld.global.f32 	%f168, [%rd55];
	fma.rn.f32 	%f539, %f167, %f168, %f162;
	add.s64 	%rd56, %rd53, %rd48;
	ld.global.f32 	%f169, [%rd56];
	fma.rn.f32 	%f540, %f167, %f169, %f164;
	add.s64 	%rd57, %rd54, %rd48;
	ld.global.f32 	%f170, [%rd57];
	fma.rn.f32 	%f541, %f167, %f170, %f166;
	add.s32 	%r248, %r248, 4;
$L__BB1_10:
	setp.eq.s32 	%p13, %r13, 0;
	@%p13 bra 	$L__BB1_15;
	setp.eq.s32 	%p14, %r13, 1;
	@%p14 bra 	$L__BB1_13;
	add.s32 	%r143, %r248, %r8;
	add.s32 	%r144, %r248, %r9;
	mad.lo.s32 	%r145, %r144, %r4, %r245;
	mul.wide.s32 	%rd58, %r143, 4;
	add.s64 	%rd59, %rd4, %rd58;
	ld.global.f32 	%f172, [%rd59];
	mul.wide.s32 	%rd60, %r145, 4;
	add.s64 	%rd61, %rd2, %rd60;
	ld.global.f32 	%f173, [%rd61];
	fma.rn.f32 	%f174, %f172, %f173, %f539;
	add.s64 	%rd62, %rd3, %rd60;
	ld.global.f32 	%f175, [%rd62];
	fma.rn.f32 	%f176, %f172, %f175, %f540;
	add.s64 	%rd63, %rd1, %rd60;
	ld.global.f32 	%f177, [%rd63];
	fma.rn.f32 	%f178, %f172, %f177, %f541;
	ld.global.f32 	%f179, [%rd59+4];
	add.s64 	%rd65, %rd61, %rd64;
	ld.global.f32 	%f180, [%rd65];
	fma.rn.f32 	%f539, %f179, %f180, %f174;
	add.s64 	%rd66, %rd62, %rd64;
	ld.global.f32 	%f181, [%rd66];
	fma.rn.f32 	%f540, %f179, %f181, %f176;
	add.s64 	%rd67, %rd63, %rd64;
	ld.global.f32 	%f182, [%rd67];
	fma.rn.f32 	%f541, %f179, %f182, %f178;
	add.s32 	%r248, %r248, 2;
$L__BB1_13:
	setp.eq.s32 	%p15, %r15, 0;
	@%p15 bra 	$L__BB1_15;
	add.s32 	%r146, %r248, %r8;
	add.s32 	%r147, %r248, %r9;
	mad.lo.s32 	%r148, %r147, %r4, %r245;
	mul.wide.s32 	%rd68, %r146, 4;
	add.s64 	%rd69, %rd4, %rd68;
	ld.global.f32 	%f183, [%rd69];
	mul.wide.s32 	%rd70, %r148, 4;
	add.s64 	%rd71, %rd2, %rd70;
	ld.global.f32 	%f184, [%rd71];
	fma.rn.f32 	%f539, %f183, %f184, %f539;
	add.s64 	%rd72, %rd3, %rd70;
	ld.global.f32 	%f185, [%rd72];
	fma.rn.f32 	%f540, %f183, %f185, %f540;
	add.s64 	%rd73, %rd1, %rd70;
	ld.global.f32 	%f186, [%rd73];
	fma.rn.f32 	%f541, %f183, %f186, %f541;
$L__BB1_15:
	shl.b32 	%r149, %r245, 2;
	mov.u32 	%r150, shared_memory;
	add.s32 	%r151, %r150, %r149;
	st.shared.f32 	[%r151], %f539;
	add.s32 	%r152, %r5, %r149;
	st.shared.f32 	[%r152], %f540;
	add.s32 	%r153, %r6, %r149;
	st.shared.f32 	[%r153], %f541;
	add.s32 	%r245, %r245, %r10;
	setp.lt.s32 	%p16, %r245, %r4;
	@%p16 bra 	$L__BB1_4;
	bra.uni 	$L__BB1_17;
$L__BB1_16:
	shl.b32 	%r129, %r250, 2;
	add.s32 	%r131, %r127, %r129;
	mov.b32 	%r132, 0;
	st.shared.u32 	[%r131], %r132;
	add.s32 	%r133, %r5, %r129;
	st.shared.u32 	[%r133], %r132;
	add.s32 	%r134, %r6, %r129;
	st.shared.u32 	[%r134], %r132;
	add.s32 	%r250, %r250, %r10;
	setp.lt.s32 	%p8, %r250, %r4;
	@%p8 bra 	$L__BB1_16;
$L__BB1_17:
	shl.b32 	%r154, %r4, 2;
	add.s32 	%r27, %r6, %r154;
	bar.sync 	0;
	setp.lt.s32 	%p17, %r119, 1;
	mov.f32 	%f566, 0fFF800000;
	@%p17 bra 	$L__BB1_32;
	mul.lo.s32 	%r28, %r120, %r2;
	mov.u32 	%r29, %ntid.y;
	and.b32  	%r30, %r4, 15;
	and.b32  	%r31, %r4, 7;
	and.b32  	%r32, %r120, 7;
	and.b32  	%r33, %r120, 3;
	and.b32  	%r34, %r120, 2147483640;
	and.b32  	%r35, %r120, 1;
	neg.s32 	%r36, %r34;
	mul.lo.s32 	%r156, %r2, %r4;
	mul.lo.s32 	%r37, %r156, %r120;
	shl.b32 	%r38, %r4, 3;
	add.s64 	%rd6, %rd4, 16;
	cvt.rn.f32.s32 	%f188, %r4;
	sqrt.rn.f32 	%f189, %f188;
	rcp.rn.f32 	%f37, %f189;
	mov.b32 	%r251, 0;
	mul.wide.s32 	%rd98, %r4, 4;
$L__BB1_19:
	setp.ge.s32 	%p18, %r7, %r4;
	mul.lo.s32 	%r157, %r251, %r4;
	shl.b32 	%r158, %r157, 2;
	add.s32 	%r44, %r27, %r158;
	@%p18 bra 	$L__BB1_50;
	bra.uni 	$L__BB1_35;
$L__BB1_20:
	and.b32  	%r39, %r119, 15;
	setp.lt.u32 	%p42, %r119, 16;
	mov.f32 	%f566, 0fFF800000;
	mov.b32 	%r264, 0;
	@%p42 bra 	$L__BB1_23;
	and.b32  	%r264, %r119, 2147483632;
	neg.s32 	%r270, %r264;
	mov.u32 	%r199, shared_memory;
	mad.lo.s32 	%r200, %r4, 12, %r199;
	add.s32 	%r269, %r200, 32;
	mov.f32 	%f566, 0fFF800000;
$L__BB1_22:
	.pragma "nounroll";
	ld.shared.f32 	%f333, [%r269+-32];
	max.f32 	%f334, %f566, %f333;
	ld.shared.f32 	%f335, [%r269+-28];
	max.f32 	%f336, %f334, %f335;
	ld.shared.f32 	%f337, [%r269+-24];
	max.f32 	%f338, %f336, %f337;
	ld.shared.f32 	%f339, [%r269+-20];
	max.f32 	%f340, %f338, %f339;
	ld.shared.f32 	%f341, [%r269+-16];
	max.f32 	%f342, %f340, %f341;
	ld.shared.f32 	%f343, [%r269+-12];
	max.f32 	%f344, %f342, %f343;
	ld.shared.f32 	%f345, [%r269+-8];
	max.f32 	%f346, %f344, %f345;
	ld.shared.f32 	%f347, [%r269+-4];
	max.f32 	%f348, %f346, %f347;
	ld.shared.f32 	%f349, [%r269];
	max.f32 	%f350, %f348, %f349;
	ld.shared.f32 	%f351, [%r269+4];
	max.f32 	%f352, %f350, %f351;
	ld.shared.f32 	%f353, [%r269+8];
	max.f32 	%f354, %f352, %f353;
	ld.shared.f32 	%f355, [%r269+12];
	max.f32 	%f356, %f354, %f355;
	ld.shared.f32 	%f357, [%r269+16];
	max.f32 	%f358, %f356, %f357;
	ld.shared.f32 	%f359, [%r269+20];
	max.f32 	%f360, %f358, %f359;
	ld.shared.f32 	%f361, [%r269+24];
	max.f32 	%f362, %f360, %f361;
	ld.shared.f32 	%f363, [%r269+28];
	max.f32 	%f566, %f362, %f363;
	add.s32 	%r270, %r270, 16;
	add.s32 	%r269, %r269, 64;
	setp.eq.s32 	%p43, %r270, 0;
	@%p43 bra 	$L__BB1_23;
	bra.uni 	$L__BB1_22;
$L__BB1_23:
	setp.eq.s32 	%p44, %r39, 0;
	@%p44 bra 	$L__BB1_32;
	and.b32  	%r75, %r119, 7;
	setp.lt.u32 	%p45, %r39, 8;
	@%p45 bra 	$L__BB1_26;
	shl.b32 	%r201, %r264, 2;
	add.s32 	%r202, %r27, %r201;
	ld.shared.f32 	%f365, [%r202];
	max.f32 	%f366, %f566, %f365;
	ld.shared.f32 	%f367, [%r202+4];
	max.f32 	%f368, %f366, %f367;
	ld.shared.f32 	%f369, [%r202+8];
	max.f32 	%f370, %f368, %f369;
	ld.shared.f32 	%f371, [%r202+12];
	max.f32 	%f372, %f370, %f371;
	ld.shared.f32 	%f373, [%r202+16];
	max.f32 	%f374, %f372, %f373;
	ld.shared.f32 	%f375, [%r202+20];
	max.f32 	%f376, %f374, %f375;
	ld.shared.f32 	%f377, [%r202+24];
	max.f32 	%f378, %f376, %f377;
	ld.shared.f32 	%f379, [%r202+28];
	max.f32 	%f566, %f378, %f379;
	add.s32 	%r264, %r264, 8;
$L__BB1_26:
	setp.eq.s32 	%p46, %r75, 0;
	@%p46 bra 	$L__BB1_32;
	and.b32  	%r78, %r119, 3;
	setp.lt.u32 	%p47, %r75, 4;
	@%p47 bra 	$L__BB1_29;
	shl.b32 	%r203, %r264, 2;
	add.s32 	%r204, %r27, %r203;
	ld.shared.f32 	%f381, [%r204];
	max.f32 	%f382, %f566, %f381;
	ld.shared.f32 	%f383, [%r204+4];
	max.f32 	%f384, %f382, %f383;
	ld.shared.f32 	%f385, [%r204+8];
	max.f32 	%f386, %f384, %f385;
	ld.shared.f32 	%f387, [%r204+12];
	max.f32 	%f566, %f386, %f387;
	add.s32 	%r264, %r264, 4;
$L__BB1_29:
	setp.eq.s32 	%p48, %r78, 0;
	@%p48 bra 	$L__BB1_32;
	shl.b32 	%r205, %r264, 2;
	mad.lo.s32 	%r206, %r4, 12, %r205;
	mov.u32 	%r207, shared_memory;
	add.s32 	%r268, %r207, %r206;
	neg.s32 	%r267, %r78;
$L__BB1_31:
	.pragma "nounroll";
	ld.shared.f32 	%f388, [%r268];
	max.f32 	%f566, %f566, %f388;
	add.s32 	%r268, %r268, 4;
	add.s32 	%r267, %r267, 1;
	setp.ne.s32 	%p49, %r267, 0;
	@%p49 bra 	$L__BB1_31;
$L__BB1_32:
	setp.lt.s32 	%p50, %r119, 1;
	mov.f32 	%f572, 0f00000000;
	@%p50 bra 	$L__BB1_73;
	and.b32  	%r87, %r119, 3;
	setp.lt.u32 	%p51, %r119, 4;
	mov.f32 	%f572, 0f00000000;
	mov.b32 	%r271, 0;
	@%p51 bra 	$L__BB1_68;
	and.b32  	%r271, %r119, 2147483644;
	neg.s32 	%r274, %r271;
	mov.u32 	%r209, shared_memory;
	mad.lo.s32 	%r210, %r4, 12, %r209;
	add.s32 	%r273, %r210, 8;
	mov.f32 	%f572, 0f00000000;
	bra.uni 	$L__BB1_67;
$L__BB1_35:
	setp.gt.s32 	%p19, %r120, 0;
	mad.lo.s32 	%r159, %r119, %r1, %r251;
	mul.lo.s32 	%r45, %r159, %r120;
	mov.u32 	%r259, %r7;
	@%p19 bra 	$L__BB1_36;
	bra.uni 	$L__BB1_49;
$L__BB1_36:
	mov.u32 	%r252, %r7;
$L__BB1_37:
	setp.lt.u32 	%p21, %r120, 8;
	mov.f32 	%f549, 0f00000000;
	mov.b32 	%r257, 0;
	@%p21 bra 	$L__BB1_40;
	add.s32 	%r254, %r37, %r252;
	mov.f32 	%f549, 0f00000000;
	mov.u32 	%r253, %r45;
	mov.u32 	%r255, %r36;
$L__BB1_39:
	.pragma "nounroll";
	mul.wide.s32 	%rd74, %r253, 4;
	add.s64 	%rd75, %rd6, %rd74;
	ld.global.f32 	%f193, [%rd75+-16];
	mul.wide.s32 	%rd76, %r254, 4;
	add.s64 	%rd77, %rd3, %rd76;
	ld.global.f32 	%f194, [%rd77];
	fma.rn.f32 	%f195, %f193, %f194, %f549;
	ld.global.f32 	%f196, [%rd75+-12];
	mul.wide.s32 	%rd78, %r4, 4;
	add.s64 	%rd79, %rd77, %rd78;
	ld.global.f32 	%f197, [%rd79];
	fma.rn.f32 	%f198, %f196, %f197, %f195;
	ld.global.f32 	%f199, [%rd75+-8];
	add.s64 	%rd80, %rd79, %rd78;
	ld.global.f32 	%f200, [%rd80];
	fma.rn.f32 	%f201, %f199, %f200, %f198;
	ld.global.f32 	%f202, [%rd75+-4];
	add.s64 	%rd81, %rd80, %rd78;
	ld.global.f32 	%f203, [%rd81];
	fma.rn.f32 	%f204, %f202, %f203, %f201;
	ld.global.f32 	%f205, [%rd75];
	add.s64 	%rd82, %rd81, %rd78;
	ld.global.f32 	%f206, [%rd82];
	fma.rn.f32 	%f207, %f205, %f206, %f204;
	ld.global.f32 	%f208, [%rd75+4];
	add.s64 	%rd83, %rd82, %rd78;
	ld.global.f32 	%f209, [%rd83];
	fma.rn.f32 	%f210, %f208, %f209, %f207;
	ld.global.f32 	%f211, [%rd75+8];
	add.s64 	%rd84, %rd83, %rd78;
	ld.global.f32 	%f212, [%rd84];
	fma.rn.f32 	%f213, %f211, %f212, %f210;
	ld.global.f32 	%f214, [%rd75+12];
	add.s64 	%rd85, %rd84, %rd78;
	ld.global.f32 	%f215, [%rd85];
	fma.rn.f32 	%f549, %f214, %f215, %f213;
	add.s32 	%r255, %r255, 8;
	add.s32 	%r254, %r254, %r38;
	add.s32 	%r253, %r253, 8;
	setp.ne.s32 	%p22, %r255, 0;
	mov.u32 	%r257, %r34;
	@%p22 bra 	$L__BB1_39;
$L__BB1_40:
	setp.eq.s32 	%p23, %r32, 0;
	@%p23 bra 	$L__BB1_48;
	add.s32 	%r164, %r32, -1;
	setp.lt.u32 	%p24, %r164, 3;
	@%p24 bra 	$L__BB1_43;
	add.s32 	%r165, %r257, %r45;
	add.s32 	%r166, %r257, %r28;
	mad.lo.s32 	%r167, %r166, %r4, %r252;
	mul.wide.s32 	%rd86, %r165, 4;
	add.s64 	%rd87, %rd4, %rd86;
	ld.global.f32 	%f217, [%rd87];
	mul.wide.s32 	%rd88, %r167, 4;
	add.s64 	%rd89, %rd3, %rd88;
	ld.global.f32 	%f218, [%rd89];
	fma.rn.f32 	%f219, %f217, %f218, %f549;
	ld.global.f32 	%f220, [%rd87+4];
	add.s64 	%rd91, %rd89, %rd98;
	ld.global.f32 	%f221, [%rd91];
	fma.rn.f32 	%f222, %f220, %f221, %f219;
	ld.global.f32 	%f223, [%rd87+8];
	add.s64 	%rd92, %rd91, %rd98;
	ld.global.f32 	%f224, [%rd92];
	fma.rn.f32 	%f225, %f223, %f224, %f222;
	ld.global.f32 	%f226, [%rd87+12];
	add.s64 	%rd93, %rd92, %rd98;
	ld.global.f32 	%f227, [%rd93];
	fma.rn.f32 	%f549, %f226, %f227, %f225;
	add.s32 	%r257, %r257, 4;
$L__BB1_43:
	setp.eq.s32 	%p25, %r33, 0;
	@%p25 bra 	$L__BB1_48;
	setp.eq.s32 	%p26, %r33, 1;
	@%p26 bra 	$L__BB1_46;
	add.s32 	%r168, %r257, %r45;
	add.s32 	%r169, %r257, %r28;
	mad.lo.s32 	%r170, %r169, %r4, %r252;
	mul.wide.s32 	%rd94, %r168, 4;
	add.s64 	%rd95, %rd4, %rd94;
	ld.global.f32 	%f229, [%rd95];
	mul.wide.s32 	%rd96, %r170, 4;
	add.s64 	%rd97, %rd3, %rd96;
	ld.global.f32 	%f230, [%rd97];
	fma.rn.f32 	%f231, %f229, %f230, %f549;
	ld.global.f32 	%f232, [%rd95+4];
	add.s64 	%rd99, %rd97, %rd98;
	ld.global.f32 	%f233, [%rd99];
	fma.rn.f32 	%f549, %f232, %f233, %f231;
	add.s32 	%r257, %r257, 2;
$L__BB1_46:
	setp.eq.s32 	%p27, %r35, 0;
	@%p27 bra 	$L__BB1_48;
	add.s32 	%r171, %r257, %r45;
	add.s32 	%r172, %r257, %r28;
	mad.lo.s32 	%r173, %r172, %r4, %r252;
	mul.wide.s32 	%rd100, %r171, 4;
	add.s64 	%rd101, %rd4, %rd100;
	ld.global.f32 	%f234, [%rd101];
	mul.wide.s32 	%rd102, %r173, 4;
	add.s64 	%rd103, %rd3, %rd102;
	ld.global.f32 	%f235, [%rd103];
	fma.rn.f32 	%f549, %f234, %f235, %f549;
$L__BB1_48:
	shl.b32 	%r174, %r252, 2;
	add.s32 	%r175, %r44, %r174;
	st.shared.f32 	[%r175], %f549;
	add.s32 	%r252, %r252, %r29;
	setp.lt.s32 	%p28, %r252, %r4;
	@%p28 bra 	$L__BB1_37;
	bra.uni 	$L__BB1_50;
$L__BB1_49:
	shl.b32 	%r160, %r259, 2;
	add.s32 	%r161, %r44, %r160;
	mov.b32 	%r162, 0;
	st.shared.u32 	[%r161], %r162;
	add.s32 	%r259, %r259, %r29;
	setp.lt.s32 	%p20, %r259, %r4;
	@%p20 bra 	$L__BB1_49;
$L__BB1_50:
	setp.lt.s32 	%p29, %r4, 1;
	bar.sync 	0;
	mov.f32 	%f557, 0f00000000;
	@%p29 bra 	$L__BB1_64;
	add.s32 	%r177, %r4, -1;
	setp.lt.u32 	%p30, %r177, 15;
	mov.f32 	%f557, 0f00000000;
	mov.b32 	%r262, 0;
	@%p30 bra 	$L__BB1_54;
	mov.f32 	%f557, 0f00000000;
	mov.b32 	%r260, 0;
$L__BB1_53:
	.pragma "nounroll";
	shl.b32 	%r179, %r260, 2;
	mov.u32 	%r180, shared_memory;
	add.s32 	%r181, %r180, %r179;
	ld.shared.v4.f32 	{%f240, %f241, %f242, %f243}, [%r181];
	add.s32 	%r182, %r44, %r179;
	ld.shared.f32 	%f244, [%r182];
	fma.rn.f32 	%f245, %f240, %f244, %f557;
	ld.shared.f32 	%f246, [%r182+4];
	fma.rn.f32 	%f247, %f241, %f246, %f245;
	ld.shared.f32 	%f248, [%r182+8];
	fma.rn.f32 	%f249, %f242, %f248, %f247;
	ld.shared.f32 	%f250, [%r182+12];
	fma.rn.f32 	%f251, %f243, %f250, %f249;
	ld.shared.v4.f32 	{%f252, %f253, %f254, %f255}, [%r181+16];
	ld.shared.f32 	%f256, [%r182+16];
	fma.rn.f32 	%f257, %f252, %f256, %f251;
	ld.shared.f32 	%f258, [%r182+20];
	fma.rn.f32 	%f259, %f253, %f258, %f257;
	ld.shared.f32 	%f260, [%r182+24];
	fma.rn.f32 	%f261, %f254, %f260, %f259;
	ld.shared.f32 	%f262, [%r182+28];
	fma.rn.f32 	%f263, %f255, %f262, %f261;
	ld.shared.v4.f32 	{%f264, %f265, %f266, %f267}, [%r181+32];
	ld.shared.f32 	%f268, [%r182+32];
	fma.rn.f32 	%f269, %f264, %f268, %f263;
	ld.shared.f32 	%f270, [%r182+36];
	fma.rn.f32 	%f271, %f265, %f270, %f269;
	ld.shared.f32 	%f272, [%r182+40];
	fma.rn.f32 	%f273, %f266, %f272, %f271;
	ld.shared.f32 	%f274, [%r182+44];
	fma.rn.f32 	%f275, %f267, %f274, %f273;
	ld.shared.v4.f32 	{%f276, %f277, %f278, %f279}, [%r181+48];
	ld.shared.f32 	%f280, [%r182+48];
	fma.rn.f32 	%f281, %f276, %f280, %f275;
	ld.shared.f32 	%f282, [%r182+52];
	fma.rn.f32 	%f283, %f277, %f282, %f281;
	ld.shared.f32 	%f284, [%r182+56];
	fma.rn.f32 	%f285, %f278, %f284, %f283;
	ld.shared.f32 	%f286, [%r182+60];
	fma.rn.f32 	%f557, %f279, %f286, %f285;
	add.s32 	%r260, %r260, 16;
	and.b32  	%r262, %r4, 2147483632;
	setp.ne.s32 	%p31, %r260, %r262;
	@%p31 bra 	$L__BB1_53;
$L__BB1_54:
	setp.eq.s32 	%p32, %r30, 0;
	@%p32 bra 	$L__BB1_64;
	add.s32 	%r183, %r30, -1;
	setp.lt.u32 	%p33, %r183, 7;
	@%p33 bra 	$L__BB1_57;
	shl.b32 	%r184, %r262, 2;
	mov.u32 	%r185, shared_memory;
	add.s32 	%r186, %r185, %r184;
	ld.shared.f32 	%f288, [%r186];
	add.s32 	%r187, %r44, %r184;
	ld.shared.f32 	%f289, [%r187];
	fma.rn.f32 	%f290, %f288, %f289, %f557;
	ld.shared.f32 	%f291, [%r186+4];
	ld.shared.f32 	%f292, [%r187+4];
	fma.rn.f32 	%f293, %f291, %f292, %f290;
	ld.shared.f32 	%f294, [%r186+8];
	ld.shared.f32 	%f295, [%r187+8];
	fma.rn.f32 	%f296, %f294, %f295, %f293;
	ld.shared.f32 	%f297, [%r186+12];
	ld.shared.f32 	%f298, [%r187+12];
	fma.rn.f32 	%f299, %f297, %f298, %f296;
	ld.shared.f32 	%f300, [%r186+16];
	ld.shared.f32 	%f301, [%r187+16];
	fma.rn.f32 	%f302, %f300, %f301, %f299;
	ld.shared.f32 	%f303, [%r186+20];
	ld.shared.f32 	%f304, [%r187+20];
	fma.rn.f32 	%f305, %f303, %f304, %f302;
	ld.shared.f32 	%f306, [%r186+24];
	ld.shared.f32 	%f307, [%r187+24];
	fma.rn.f32 	%f308, %f306, %f307, %f305;
	ld.shared.f32 	%f309, [%r186+28];
	ld.shared.f32 	%f310, [%r187+28];
	fma.rn.f32 	%f557, %f309, %f310, %f308;
	add.s32 	%r262, %r262, 8;
$L__BB1_57:
	setp.eq.s32 	%p34, %r31, 0;
	@%p34 bra 	$L__BB1_64;
	add.s32 	%r188, %r31, -1;
	setp.lt.u32 	%p35, %r188, 3;
	@%p35 bra 	$L__BB1_60;
	shl.b32 	%r189, %r262, 2;
	mov.u32 	%r190, shared_memory;
	add.s32 	%r191, %r190, %r189;
	ld.shared.f32 	%f312, [%r191];
	add.s32 	%r192, %r44, %r189;
	ld.shared.f32 	%f313, [%r192];
	fma.rn.f32 	%f314, %f312, %f313, %f557;
	ld.shared.f32 	%f315, [%r191+4];
	ld.shared.f32 	%f316, [%r192+4];
	fma.rn.f32 	%f317, %f315, %f316, %f314;
	ld.shared.f32 	%f318, [%r191+8];
	ld.shared.f32 	%f319, [%r192+8];
	fma.rn.f32 	%f320, %f318, %f319, %f317;
	ld.shared.f32 	%f321, [%r191+12];
	ld.shared.f32 	%f322, [%r192+12];
	fma.rn.f32 	%f557, %f321, %f322, %f320;
	add.s32 	%r262, %r262, 4;
$L__BB1_60:
	and.b32  	%r70, %r4, 3;
	setp.eq.s32 	%p36, %r70, 0;
	@%p36 bra 	$L__BB1_64;
	setp.eq.s32 	%p37, %r70, 1;
	shl.b32 	%r193, %r262, 2;
	mov.u32 	%r194, shared_memory;
	add.s32 	%r71, %r194, %r193;
	ld.shared.f32 	%f323, [%r71];
	add.s32 	%r72, %r44, %r193;
	ld.shared.f32 	%f324, [%r72];
	fma.rn.f32 	%f557, %f323, %f324, %f557;
	@%p37 bra 	$L__BB1_64;
	setp.eq.s32 	%p38, %r70, 2;
	ld.shared.f32 	%f325, [%r71+4];
	ld.shared.f32 	%f326, [%r72+4];
	fma.rn.f32 	%f557, %f325, %f326, %f557;
	@%p38 bra 	$L__BB1_64;
	ld.shared.f32 	%f327, [%r71+8];
	ld.shared.f32 	%f328, [%r72+8];
	fma.rn.f32 	%f557, %f327, %f328, %f557;
$L__BB1_64:
	setp.eq.s64 	%p39, %rd8, 0;
	mul.f32 	%f558, %f37, %f557;
	@%p39 bra 	$L__BB1_66;
	mad.lo.s32 	%r195, %r119, %r3, %r251;
	cvta.to.global.u64 	%rd104, %rd8;
	mul.wide.s32 	%rd105, %r195, 4;
	add.s64 	%rd106, %rd104, %rd105;
	ld.global.f32 	%f329, [%rd106];
	setp.eq.f32 	%p40, %f329, 0f00000000;
	selp.f32 	%f558, 0fFF800000, %f558, %p40;
$L__BB1_66:
	shl.b32 	%r196, %r251, 2;
	add.s32 	%r197, %r27, %r196;
	st.shared.f32 	[%r197], %f558;
	add.s32 	%r251, %r251, 1;
	setp.eq.s32 	%p41, %r251, %r119;
	@%p41 bra 	$L__BB1_20;
	bra.uni 	$L__BB1_19;
$L__BB1_67:
	.pragma "nounroll";
	ld.shared.f32 	%f393, [%r273+-8];
	sub.f32 	%f394, %f393, %f566;
	fma.rn.f32 	%f395, %f394, 0f3BBB989D, 0f3F000000;
	cvt.sat.f32.f32 	%f396, %f395;
	mov.f32 	%f397, 0f4B400001;
	mov.f32 	%f398, 0f437C0000;
	fma.rm.f32 	%f399, %f396, %f398, %f397;
	add.f32 	%f400, %f399, 0fCB40007F;
	neg.f32 	%f401, %f400;
	fma.rn.f32 	%f402, %f394, 0f3FB8AA3B, %f401;
	fma.rn.f32 	%f403, %f394, 0f32A57060, %f402;
	mov.b32 	%r211, %f399;
	shl.b32 	%r212, %r211, 23;
	mov.b32 	%f404, %r212;
	ex2.approx.ftz.f32 	%f405, %f403;
	mul.f32 	%f406, %f405, %f404;
	st.shared.f32 	[%r273+-8], %f406;
	add.f32 	%f407, %f572, %f406;
	ld.shared.f32 	%f408, [%r273+-4];
	sub.f32 	%f409, %f408, %f566;
	fma.rn.f32 	%f410, %f409, 0f3BBB989D, 0f3F000000;
	cvt.sat.f32.f32 	%f411, %f410;
	fma.rm.f32 	%f412, %f411, %f398, %f397;
	add.f32 	%f413, %f412, 0fCB40007F;
	neg.f32 	%f414, %f413;
	fma.rn.f32 	%f415, %f409, 0f3FB8AA3B, %f414;
	fma.rn.f32 	%f416, %f409, 0f32A57060, %f415;
	mov.b32 	%r213, %f412;
	shl.b32 	%r214, %r213, 23;
	mov.b32 	%f417, %r214;
	ex2.approx.ftz.f32 	%f418, %f416;
	mul.f32 	%f419, %f418, %f417;
	st.shared.f32 	[%r273+-4], %f419;
	add.f32 	%f420, %f407, %f419;
	ld.shared.f32 	%f421, [%r273];
	sub.f32 	%f422, %f421, %f566;
	fma.rn.f32 	%f423, %f422, 0f3BBB989D, 0f3F000000;
	cvt.sat.f32.f32 	%f424, %f423;
	fma.rm.f32 	%f425, %f424, %f398, %f397;
	add.f32 	%f426, %f425, 0fCB40007F;
	neg.f32 	%f427, %f426;
	fma.rn.f32 	%f428, %f422, 0f3FB8AA3B, %f427;
	fma.rn.f32 	%f429, %f422, 0f32A57060, %f428;
	mov.b32 	%r215, %f425;
	shl.b32 	%r216, %r215, 23;
	mov.b32 	%f430, %r216;
	ex2.approx.ftz.f32 	%f431, %f429;
	mul.f32 	%f432, %f431, %f430;
	st.shared.f32 	[%r273], %f432;
	add.f32 	%f433, %f420, %f432;
	ld.shared.f32 	%f434, [%r273+4];
	sub.f32 	%f435, %f434, %f566;
	fma.rn.f32 	%f436, %f435, 0f3BBB989D, 0f3F000000;
	cvt.sat.f32.f32 	%f437, %f436;
	fma.rm.f32 	%f438, %f437, %f398, %f397;
	add.f32 	%f439, %f438, 0fCB40007F;
	neg.f32 	%f440, %f439;
	fma.rn.f32 	%f441, %f435, 0f3FB8AA3B, %f440;
	fma.rn.f32 	%f442, %f435, 0f32A57060, %f441;
	mov.b32 	%r217, %f438;
	shl.b32 	%r218, %r217, 23;
	mov.b32 	%f443, %r218;
	ex2.approx.ftz.f32 	%f444, %f442;
	mul.f32 	%f445, %f444, %f443;
	st.shared.f32 	[%r273+4], %f445;
	add.f32 	%f572, %f433, %f445;
	add.s32 	%r274, %r274, 4;
	add.s32 	%r273, %r273, 16;
	setp.eq.s32 	%p52, %r274, 0;
	@%p52 bra 	$L__BB1_68;
	bra.uni 	$L__BB1_67;
$L__BB1_68:
	setp.eq.s32 	%p53, %r87, 0;
	@%p53 bra 	$L__BB1_73;
	setp.eq.s32 	%p54, %r87, 1;
	@%p54 bra 	$L__BB1_71;
	shl.b32 	%r219, %r271, 2;
	add.s32 	%r220, %r27, %r219;
	ld.shared.f32 	%f447, [%r220];
	sub.f32 	%f448, %f447, %f566;
	fma.rn.f32 	%f449, %f448, 0f3BBB989D, 0f3F000000;
	cvt.sat.f32.f32 	%f450, %f449;
	mov.f32 	%f451, 0f4B400001;
	mov.f32 	%f452, 0f437C0000;
	fma.rm.f32 	%f453, %f450, %f452, %f451;
	add.f32 	%f454, %f453, 0fCB40007F;
	neg.f32 	%f455, %f454;
	fma.rn.f32 	%f456, %f448, 0f3FB8AA3B, %f455;
	fma.rn.f32 	%f457, %f448, 0f32A57060, %f456;
	mov.b32 	%r221, %f453;
	shl.b32 	%r222, %r221, 23;
	mov.b32 	%f458, %r222;
	ex2.approx.ftz.f32 	%f459, %f457;
	mul.f32 	%f460, %f459, %f458;
	st.shared.f32 	[%r220], %f460;
	add.f32 	%f461, %f572, %f460;
	ld.shared.f32 	%f462, [%r220+4];
	sub.f32 	%f463, %f462, %f566;
	fma.rn.f32 	%f464, %f463, 0f3BBB989D, 0f3F000000;
	cvt.sat.f32.f32 	%f465, %f464;
	fma.rm.f32 	%f466, %f465, %f452, %f451;
	add.f32 	%f467, %f466, 0fCB40007F;
	neg.f32 	%f468, %f467;
	fma.rn.f32 	%f469, %f463, 0f3FB8AA3B, %f468;
	fma.rn.f32 	%f470, %f463, 0f32A57060, %f469;
	mov.b32 	%r223, %f466;
	shl.b32 	%r224, %r223, 23;
	mov.b32 	%f471, %r224;
	ex2.approx.ftz.f32 	%f472, %f470;
	mul.f32 	%f473, %f472, %f471;
	st.shared.f32 	[%r220+4], %f473;
	add.f32 	%f572, %f461, %f473;
	add.s32 	%r271, %r271, 2;
$L__BB1_71:
	and.b32  	%r225, %r119, 1;
	setp.eq.b32 	%p55, %r225, 1;
	not.pred 	%p56, %p55;
	@%p56 bra 	$L__BB1_73;
	shl.b32 	%r226, %r271, 2;
	add.s32 	%r227, %r27, %r226;
	ld.shared.f32 	%f474, [%r227];
	sub.f32 	%f475, %f474, %f566;
	fma.rn.f32 	%f476, %f475, 0f3BBB989D, 0f3F000000;
	cvt.sat.f32.f32 	%f477, %f476;
	mov.f32 	%f478, 0f4B400001;
	mov.f32 	%f479, 0f437C0000;
	fma.rm.f32 	%f480, %f477, %f479, %f478;
	add.f32 	%f481, %f480, 0fCB40007F;
	neg.f32 	%f482, %f481;
	fma.rn.f32 	%f483, %f475, 0f3FB8AA3B, %f482;
	fma.rn.f32 	%f484, %f475, 0f32A57060, %f483;
	mov.b32 	%r228, %f480;
	shl.b32 	%r229, %r228, 23;
	mov.b32 	%f485, %r229;
	ex2.approx.ftz.f32 	%f486, %f484;
	mul.f32 	%f487, %f486, %f485;
	st.shared.f32 	[%r227], %f487;
	add.f32 	%f572, %f572, %f487;
$L__BB1_73:
	setp.lt.s32 	%p57, %r119, 1;
	@%p57 bra 	$L__BB1_85;
	mad.lo.s32 	%r231, %r121, %r1, %r2;
	mad.lo.s32 	%r232, %r231, %r119, %r3;
	mul.lo.s32 	%r98, %r232, %r119;
	and.b32  	%r99, %r119, 7;
	setp.lt.u32 	%p58, %r119, 8;
	mov.b32 	%r275, 0;
	@%p58 bra 	$L__BB1_77;
	and.b32  	%r275, %r119, 2147483640;
	neg.s32 	%r280, %r275;
	mov.u32 	%r233, shared_memory;
	mad.lo.s32 	%r234, %r4, 12, %r233;
	add.s32 	%r279, %r234, 16;
	add.s64 	%rd7, %rd5, 16;
	mov.u32 	%r278, %r98;
$L__BB1_76:
	.pragma "nounroll";
	mul.wide.s32 	%rd107, %r278, 4;
	add.s64 	%rd108, %rd7, %rd107;
	ld.shared.f32 	%f488, [%r279+-16];
	div.rn.f32 	%f489, %f488, %f572;
	st.shared.f32 	[%r279+-16], %f489;
	st.global.f32 	[%rd108+-16], %f489;
	ld.shared.f32 	%f490, [%r279+-12];
	div.rn.f32 	%f491, %f490, %f572;
	st.shared.f32 	[%r279+-12], %f491;
	st.global.f32 	[%rd108+-12], %f491;
	ld.shared.f32 	%f492, [%r279+-8];
	div.rn.f32 	%f493, %f492, %f572;
	st.shared.f32 	[%r279+-8], %f493;
	st.global.f32 	[%rd108+-8], %f493;
	ld.shared.f32 	%f494, [%r279+-4];
	div.rn.f32 	%f495, %f494, %f572;
	st.shared.f32 	[%r279+-4], %f495;
	st.global.f32 	[%rd108+-4], %f495;
	ld.shared.f32 	%f496, [%r279];
	div.rn.f32 	%f497, %f496, %f572;
	st.shared.f32 	[%r279], %f497;
	st.global.f32 	[%rd108], %f497;
	ld.shared.f32 	%f498, [%r279+4];
	div.rn.f32 	%f499, %f498, %f572;
	st.shared.f32 	[%r279+4], %f499;
	st.global.f32 	[%rd108+4], %f499;
	ld.shared.f32 	%f500, [%r279+8];
	div.rn.f32 	%f501, %f500, %f572;
	st.shared.f32 	[%r279+8], %f501;
	st.global.f32 	[%rd108+8], %f501;
	ld.shared.f32 	%f502, [%r279+12];
	div.rn.f32 	%f503, %f502, %f572;
	st.shared.f32 	[%r279+12], %f503;
	st.global.f32 	[%rd108+12], %f503;
	add.s32 	%r280, %r280, 8;
	add.s32 	%r279, %r279, 32;
	add.s32 	%r278, %r278, 8;
	setp.eq.s32 	%p59, %r280, 0;
	@%p59 bra 	$L__BB1_77;
	bra.uni 	$L__BB1_76;
$L__BB1_77:
	setp.eq.s32 	%p60, %r99, 0;
	@%p60 bra 	$L__BB1_85;
	and.b32  	%r108, %r119, 3;
	setp.lt.u32 	%p61, %r99, 4;
	@%p61 bra 	$L__BB1_80;
	shl.b32 	%r235, %r275, 2;
	add.s32 	%r236, %r27, %r235;
	ld.shared.f32 	%f504, [%r236];
	div.rn.f32 	%f505, %f504, %f572;
	st.shared.f32 	[%r236], %f505;
	add.s32 	%r237, %r275, %r98;
	mul.wide.s32 	%rd109, %r237, 4;
	add.s64 	%rd110, %rd5, %rd109;
	st.global.f32 	[%rd110], %f505;
	ld.shared.f32 	%f506, [%r236+4];
	div.rn.f32 	%f507, %f506, %f572;
	st.shared.f32 	[%r236+4], %f507;
	st.global.f32 	[%rd110+4], %f507;
	ld.shared.f32 	%f508, [%r236+8];
	div.rn.f32 	%f509, %f508, %f572;
	st.shared.f32 	[%r236+8], %f509;
	st.global.f32 	[%rd110+8], %f509;
	ld.shared.f32 	%f510, [%r236+12];
	div.rn.f32 	%f511, %f510, %f572;
	st.shared.f32 	[%r236+12], %f511;
	st.global.f32 	[%rd110+12], %f511;
	add.s32 	%r275, %r275, 4;
$L__BB1_80:
	setp.eq.s32 	%p62, %r108, 0;
	@%p62 bra 	$L__BB1_85;
	setp.eq.s32 	%p63, %r108, 1;
	@%p63 bra 	$L__BB1_83;
	shl.b32 	%r238, %r275, 2;
	add.s32 	%r239, %r27, %r238;
	ld.shared.f32 	%f512, [%r239];
	div.rn.f32 	%f513, %f512, %f572;
	st.shared.f32 	[%r239], %f513;
	add.s32 	%r240, %r275, %r98;
	mul.wide.s32 	%rd111, %r240, 4;
	add.s64 	%rd112, %rd5, %rd111;
	st.global.f32 	[%rd112], %f513;
	ld.shared.f32 	%f514, [%r239+4];
	div.rn.f32 	%f515, %f514, %f572;
	st.shared.f32 	[%r239+4], %f515;
	st.global.f32 	[%rd112+4], %f515;
	add.s32 	%r275, %r275, 2;
$L__BB1_83:
	and.b32  	%r241, %r119, 1;
	setp.eq.b32 	%p64, %r241, 1;
	not.pred 	%p65, %p64;
	@%p65 bra 	$L__BB1_85;
	shl.b32 	%r242, %r275, 2;
	add.s32 	%r243, %r27, %r242;
	ld.shared.f32 	%f516, [%r243];
	div.rn.f32 	%f517, %f516, %f572;
	st.shared.f32 	[%r243], %f517;
	add.s32 	%r244, %r275, %r98;
	mul.wide.s32 	%rd113, %r244, 4;
	add.s64 	%rd114, %rd5, %rd113;
	st.global.f32 	[%rd114], %f517;
$L__BB1_85:
	ret;

}
	// .globl	_Z23flash_attention_forwardPKfS0_S0_PfS1_S1_iiiiii
.visible .entry _Z23flash_attention_forwardPKfS0_S0_PfS1_S1_iiiiii(
	.param .u64 .ptr .align 1 _Z23flash_attention_forwardPKfS0_S0_PfS1_S1_iiiiii_param_0,
	.param .u64 .ptr .align 1 _Z23flash_attention_forwardPKfS0_S0_PfS1_S1_iiiiii_param_1,
	.param .u64 .ptr .align 1 _Z23flash_attention_forwardPKfS0_S0_PfS1_S1_iiiiii_param_2,
	.param .u64 .ptr .align 1 _Z23flash_attention_forwardPKfS0_S0_PfS1_S1_iiiiii_param_3,
	.param .u64 .ptr .align 1 _Z23flash_attention_forwardPKfS0_S0_PfS1_S1_iiiiii_param_4,
	.param .u64 .ptr .align 1 _Z23flash_attention_forwardPKfS0_S0_PfS1_S1_iiiiii_param_5,
	.param .u32 _Z23flash_attention_forwardPKfS0_S0_PfS1_S1_iiiiii_param_6,
	.param .u32 _Z23flash_attention_forwardPKfS0_S0_PfS1_S1_iiiiii_param_7,
	.param .u32 _Z23flash_attention_forwardPKfS0_S0_PfS1_S1_iiiiii_param_8,
	.param .u32 _Z23flash_attention_forwardPKfS0_S0_PfS1_S1_iiiiii_param_9,
	.param .u32 _Z23flash_attention_forwardPKfS0_S0_PfS1_S1_iiiiii_param_10,
	.param .u32 _Z23flash_attention_forwardPKfS0_S0_PfS1_S1_iiiiii_param_11
)
{
	.reg .pred 	%p<57>;
	.reg .b16 	%rs<25>;
	.reg .b32 	%r<287>;
	.reg .b32 	%f<370>;
	.reg .b64 	%rd<30>;

	ld.param.u64 	%rd8, [_Z23flash_attention_forwardPKfS0_S0_PfS1_S1_iiiiii_param_0];
	ld.param.u64 	%rd11, [_Z23flash_attention_forwardPKfS0_S0_PfS1_S1_iiiiii_param_3];
	ld.param.u64 	%rd12, [_Z23flash_attention_forwardPKfS0_S0_PfS1_S1_iiiiii_param_4];
	ld.param.u64 	%rd13, [_Z23flash_attention_forwardPKfS0_S0_PfS1_S1_iiiiii_param_5];
	ld.param.u32 	%r107, [_Z23flash_attention_forwardPKfS0_S0_PfS1_S1_iiiiii_param_6];
	ld.param.u32 	%r102, [_Z23flash_attention_forwardPKfS0_S0_PfS1_S1_iiiiii_param_7];
	ld.param.u32 	%r103, [_Z23flash_attention_forwardPKfS0_S0_PfS1_S1_iiiiii_param_8];
	ld.param.u32 	%r104, [_Z23flash_attention_forwardPKfS0_S0_PfS1_S1_iiiiii_param_9];
	ld.param.u32 	%r105, [_Z23flash_attention_forwardPKfS0_S0_PfS1_S1_iiiiii_param_10];
	ld.param.u32 	%r106, [_Z23flash_attention_forwardPKfS0_S0_PfS1_S1_iiiiii_param_11];
	cvta.to.global.u64 	%rd1, %rd11;
	cvta.to.global.u64 	%rd2, %rd12;
	cvta.to.global.u64 	%rd3, %rd13;
	mov.u32 	%r1, %ctaid.z;
	mov.u32 	%r2, %ctaid.y;
	setp.ge.s32 	%p1, %r1, %r107;
	setp.ge.s32 	%p2, %r2, %r102;
	or.pred  	%p3, %p1, %p2;
	@%p3 bra 	$L__BB2_77;
	mov.u32 	%r108, %ctaid.x;
	mul.lo.s32 	%r3, %r105, %r108;
	add.s32 	%r109, %r3, %r105;
	min.s32 	%r110, %r109, %r103;
	cvt.rn.f32.s32 	%f53, %r104;
	sqrt.rn.f32 	%f54, %f53;
	rcp.rn.f32 	%f1, %f54;
	mov.u32 	%r4, %tid.x;
	sub.s32 	%r5, %r110, %r3;
	mul.lo.s32 	%r6, %r5, %r104;
	setp.ge.s32 	%p4, %r4, %r6;
	@%p4 bra 	$L__BB2_11;
	mad.lo.s32 	%r111, %r102, %r1, %r2;
	mul.lo.s32 	%r7, %r111, %r103;
	mov.u32 	%r8, %ntid.x;
	mov.u32 	%r263, %r4;
$L__BB2_3:
	div.s32 	%r112, %r263, %r104;
	add.s32 	%r10, %r112, %r3;
	setp.ge.s32 	%p5, %r10, %r103;
	@%p5 bra 	$L__BB2_6;
	rem.s32 	%r113, %r263, %r104;
	add.s32 	%r114, %r10, %r7;
	mad.lo.s32 	%r11, %r114, %r104, %r113;
	mul.wide.s32 	%rd14, %r11, 4;
	add.s64 	%rd15, %rd1, %rd14;
	mov.b32 	%r115, 0;
	st.global.u32 	[%rd15], %r115;
	setp.ne.s32 	%p6, %r113, 0;
	@%p6 bra 	$L__BB2_6;
	div.s32 	%r116, %r11, %r104;
	mul.wide.s32 	%rd16, %r116, 4;
	add.s64 	%rd17, %rd2, %rd16;
	mov.b32 	%r117, 0;
	st.global.u32 	[%rd17], %r117;
	add.s64 	%rd18, %rd3, %rd16;
	mov.b32 	%r118, -8388608;
	st.global.u32 	[%rd18], %r118;
$L__BB2_6:
	add.s32 	%r263, %r263, %r8;
	setp.lt.s32 	%p7, %r263, %r6;
	@%p7 bra 	$L__BB2_3;
	cvta.to.global.u64 	%rd4, %rd8;
	mov.u32 	%r264, %r4;
$L__BB2_8:
	div.s32 	%r14, %r264, %r104;
	add.s32 	%r15, %r14, %r3;
	setp.ge.s32 	%p8, %r15, %r103;
	@%p8 bra 	$L__BB2_10;
	rem.s32 	%r119, %r264, %r104;
	add.s32 	%r120, %r15, %r7;
	mad.lo.s32 	%r121, %r120, %r104, %r119;
	mul.wide.s32 	%rd19, %r121, 4;
	add.s64 	%rd20, %rd4, %rd19;
	ld.global.f32 	%f55, [%rd20];
	mad.lo.s32 	%r122, %r14, %r104, %r119;
	shl.b32 	%r123, %r122, 2;
	mov.u32 	%r124, sram;
	add.s32 	%r125, %r124, %r123;
	st.shared.f32 	[%r125], %f55;
$L__BB2_10:
	add.s32 	%r264, %r264, %r8;
	setp.lt.s32 	%p9, %r264, %r6;
	@%p9 bra 	$L__BB2_8;
$L__BB2_11:
	bar.sync 	0;
	add.s32 	%r126, %r103, %r106;
	add.s32 	%r127, %r126, -1;
	div.s32 	%r17, %r127, %r106;
	setp.lt.s32 	%p10, %r17, 1;
	@%p10 bra 	$L__BB2_77;
	mul.lo.s32 	%r129, %r105, %r104;
	shl.b32 	%r130, %r129, 2;
	mov.u32 	%r131, sram;
	add.s32 	%r18, %r131, %r130;
	mul.lo.s32 	%r132, %r106, %r104;
	shl.b32 	%r133, %r132, 2;
	add.s32 	%r19, %r18, %r133;
	add.s32 	%r20, %r19, %r133;
	mad.lo.s32 	%r134, %r102, %r1, %r2;
	mul.lo.s32 	%r21, %r134, %r103;
	mov.u32 	%r22, %ntid.x;
	add.s32 	%r23, %r104, -1;
	and.b32  	%r24, %r104, 7;
	and.b32  	%r25, %r104, 3;
	and.b32  	%r26, %r104, 2147483640;
	neg.s32 	%r27, %r26;
	shl.b32 	%r28, %r104, 2;
	shl.b32 	%r29, %r105, 2;
	mov.b32 	%r265, 0;
	mov.b16 	%rs22, 0;
	cvt.u16.u32 	%rs11, %r106;
	mov.u16 	%rs23, %rs22;
	mov.u16 	%rs24, %rs22;
$L__BB2_13:
	mul.lo.s16 	%rs12, %rs22, %rs11;
	mul.lo.s32 	%r31, %r106, %r265;
	add.s32 	%r135, %r106, %r31;
	min.s32 	%r32, %r103, %r135;
	cvt.u16.u32 	%rs13, %r32;
	sub.s16 	%rs4, %rs13, %rs12;
	mul.lo.s16 	%rs14, %rs23, %rs11;
	sub.s16 	%rs15, %rs13, %rs14;
	cvt.u32.u16 	%r136, %rs15;
	and.b32  	%r33, %r136, 7;
	add.s32 	%r34, %r33, -1;
	sub.s32 	%r35, %r32, %r31;
	mul.lo.s32 	%r36, %r35, %r104;
	setp.ge.s32 	%p11, %r4, %r36;
	@%p11 bra 	$L__BB2_18;
	mov.u32 	%r266, %r4;
$L__BB2_15:
	div.s32 	%r38, %r266, %r104;
	add.s32 	%r39, %r38, %r31;
	setp.ge.s32 	%p12, %r39, %r103;
	@%p12 bra 	$L__BB2_17;
	ld.param.u64 	%rd29, [_Z23flash_attention_forwardPKfS0_S0_PfS1_S1_iiiiii_param_2];
	ld.param.u64 	%rd28, [_Z23flash_attention_forwardPKfS0_S0_PfS1_S1_iiiiii_param_1];
	rem.s32 	%r137, %r266, %r104;
	add.s32 	%r138, %r39, %r21;
	mad.lo.s32 	%r139, %r138, %r104, %r137;
	cvta.to.global.u64 	%rd21, %rd28;
	mul.wide.s32 	%rd22, %r139, 4;
	add.s64 	%rd23, %rd21, %rd22;
	ld.global.f32 	%f56, [%rd23];
	mad.lo.s32 	%r140, %r38, %r104, %r137;
	shl.b32 	%r141, %r140, 2;
	add.s32 	%r142, %r18, %r141;
	st.shared.f32 	[%r142], %f56;
	cvta.to.global.u64 	%rd24, %rd29;
	add.s64 	%rd25, %rd24, %rd22;
	ld.global.f32 	%f57, [%rd25];
	add.s32 	%r143, %r19, %r141;
	st.shared.f32 	[%r143], %f57;
$L__BB2_17:
	add.s32 	%r266, %r266, %r22;
	setp.lt.s32 	%p13, %r266, %r36;
	@%p13 bra 	$L__BB2_15;
$L__BB2_18:
	bar.sync 	0;
	mul.lo.s32 	%r41, %r35, %r5;
	setp.ge.s32 	%p14, %r4, %r41;
	@%p14 bra 	$L__BB2_34;
	setp.gt.s32 	%p15, %r104, 0;
	mov.u32 	%r274, %r4;
	@%p15 bra 	$L__BB2_20;
	bra.uni 	$L__BB2_33;
$L__BB2_20:
	mov.u32 	%r267, %r4;
$L__BB2_21:
	setp.lt.u32 	%p17, %r23, 7;
	div.s32 	%r43, %r267, %r35;
	mul.lo.s32 	%r151, %r43, %r35;
	sub.s32 	%r44, %r267, %r151;
	mul.lo.s32 	%r45, %r43, %r104;
	mul.lo.s32 	%r46, %r44, %r104;
	mov.f32 	%f349, 0f00000000;
	mov.b32 	%r272, 0;
	@%p17 bra 	$L__BB2_24;
	mov.u32 	%r152, sram;
	add.s32 	%r153, %r152, 16;
	mad.lo.s32 	%r269, %r28, %r43, %r153;
	shl.b32 	%r154, %r44, 2;
	add.s32 	%r155, %r29, %r154;
	mad.lo.s32 	%r268, %r104, %r155, %r153;
	mov.f32 	%f349, 0f00000000;
	mov.u32 	%r270, %r27;
$L__BB2_23:
	.pragma "nounroll";
	ld.shared.f32 	%f62, [%r269+-16];
	ld.shared.f32 	%f63, [%r268+-16];
	fma.rn.f32 	%f64, %f62, %f63, %f349;
	ld.shared.f32 	%f65, [%r269+-12];
	ld.shared.f32 	%f66, [%r268+-12];
	fma.rn.f32 	%f67, %f65, %f66, %f64;
	ld.shared.f32 	%f68, [%r269+-8];
	ld.shared.f32 	%f69, [%r268+-8];
	fma.rn.f32 	%f70, %f68, %f69, %f67;
	ld.shared.f32 	%f71, [%r269+-4];
	ld.shared.f32 	%f72, [%r268+-4];
	fma.rn.f32 	%f73, %f71, %f72, %f70;
	ld.shared.f32 	%f74, [%r269];
	ld.shared.f32 	%f75, [%r268];
	fma.rn.f32 	%f76, %f74, %f75, %f73;
	ld.shared.f32 	%f77, [%r269+4];
	ld.shared.f32 	%f78, [%r268+4];
	fma.rn.f32 	%f79, %f77, %f78, %f76;
	ld.shared.f32 	%f80, [%r269+8];
	ld.shared.f32 	%f81, [%r268+8];
	fma.rn.f32 	%f82, %f80, %f81, %f79;
	ld.shared.f32 	%f83, [%r269+12];
	ld.shared.f32 	%f84, [%r268+12];
	fma.rn.f32 	%f349, %f83, %f84, %f82;
	add.s32 	%r270, %r270, 8;
	add.s32 	%r269, %r269, 32;
	add.s32 	%r268, %r268, 32;
	setp.ne.s32 	%p18, %r270, 0;
	mov.u32 	%r272, %r26;
	@%p18 bra 	$L__BB2_23;
$L__BB2_24:
	setp.eq.s32 	%p19, %r24, 0;
	@%p19 bra 	$L__BB2_32;
	add.s32 	%r156, %r24, -1;
	setp.lt.u32 	%p20, %r156, 3;
	@%p20 bra 	$L__BB2_27;
	add.s32 	%r157, %r272, %r45;
	shl.b32 	%r158, %r157, 2;
	mov.u32 	%r159, sram;
	add.s32 	%r160, %r159, %r158;
	ld.shared.f32 	%f86, [%r160];
	add.s32 	%r161, %r272, %r46;
	shl.b32 	%r162, %r161, 2;
	add.s32 	%r163, %r18, %r162;
	ld.shared.f32 	%f87, [%r163];
	fma.rn.f32 	%f88, %f86, %f87, %f349;
	ld.shared.f32 	%f89, [%r160+4];
	ld.shared.f32 	%f90, [%r163+4];
	fma.rn.f32 	%f91, %f89, %f90, %f88;
	ld.shared.f32 	%f92, [%r160+8];
	ld.shared.f32 	%f93, [%r163+8];
	fma.rn.f32 	%f94, %f92, %f93, %f91;
	ld.shared.f32 	%f95, [%r160+12];
	ld.shared.f32 	%f96, [%r163+12];
	fma.rn.f32 	%f349, %f95, %f96, %f94;
	add.s32 	%r272, %r272, 4;
$L__BB2_27:
	setp.eq.s32 	%p21, %r25, 0;
	@%p21 bra 	$L__BB2_32;
	setp.eq.s32 	%p22, %r25, 1;
	@%p22 bra 	$L__BB2_30;
	add.s32 	%r164, %r272, %r45;
	shl.b32 	%r165, %r164, 2;
	mov.u32 	%r166, sram;
	add.s32 	%r167, %r166, %r165;
	ld.shared.f32 	%f98, [%r167];
	add.s32 	%r168, %r272, %r46;
	shl.b32 	%r169, %r168, 2;
	add.s32 	%r170, %r18, %r169;
	ld.shared.f32 	%f99, [%r170];
	fma.rn.f32 	%f100, %f98, %f99, %f349;
	ld.shared.f32 	%f101, [%r167+4];
	ld.shared.f32 	%f102, [%r170+4];
	fma.rn.f32 	%f349, %f101, %f102, %f100;
	add.s32 	%r272, %r272, 2;
$L__BB2_30:
	and.b32  	%r171, %r104, 1;
	setp.eq.b32 	%p23, %r171, 1;
	not.pred 	%p24, %p23;
	@%p24 bra 	$L__BB2_32;
	add.s32 	%r172, %r272, %r45;
	shl.b32 	%r173, %r172, 2;
	mov.u32 	%r174, sram;
	add.s32 	%r175, %r174, %r173;
	ld.shared.f32 	%f103, [%r175];
	add.s32 	%r176, %r272, %r46;
	shl.b32 	%r177, %r176, 2;
	add.s32 	%r178, %r18, %r177;
	ld.shared.f32 	%f104, [%r178];
	fma.rn.f32 	%f349, %f103, %f104, %f349;
$L__BB2_32:
	mul.f32 	%f105, %f1, %f349;
	mad.lo.s32 	%r179, %r43, %r106, %r44;
	shl.b32 	%r180, %r179, 2;
	add.s32 	%r181, %r20, %r180;
	st.shared.f32 	[%r181], %f105;
	add.s32 	%r267, %r267, %r22;
	setp.lt.s32 	%p25, %r267, %r41;
	@%p25 bra 	$L__BB2_21;
	bra.uni 	$L__BB2_34;
$L__BB2_33:
	div.s32 	%r144, %r274, %r35;
	mul.lo.s32 	%r145, %r144, %r35;
	sub.s32 	%r146, %r274, %r145;
	mad.lo.s32 	%r147, %r144, %r106, %r146;
	shl.b32 	%r148, %r147, 2;
	add.s32 	%r149, %r20, %r148;
	mul.f32 	%f58, %f1, 0f00000000;
	st.shared.f32 	[%r149], %f58;
	add.s32 	%r274, %r274, %r22;
	setp.lt.s32 	%p16, %r274, %r41;
	@%p16 bra 	$L__BB2_33;
$L__BB2_34:
	setp.lt.s32 	%p26, %r5, 1;
	bar.sync 	0;
	@%p26 bra 	$L__BB2_76;
	cvt.u16.u32 	%rs16, %r32;
	cvt.u16.u32 	%rs17, %r106;
	mul.lo.s16 	%rs18, %rs24, %rs17;
	sub.s16 	%rs19, %rs16, %rs18;
	cvt.u32.u16 	%r183, %rs19;
	and.b32  	%r184, %r183, 15;
	sub.s32 	%r63, %r31, %r32;
	and.b32  	%r64, %r35, -16;
	and.b32  	%r65, %r183, 7;
	and.b32  	%r66, %r33, 3;
	and.b32  	%r67, %r35, 3;
	and.b32  	%r68, %r35, -4;
	and.b32  	%r69, %r35, 7;
	and.b32  	%r70, %r35, -8;
	add.s32 	%r71, %r184, -1;
	mov.b32 	%r275, 0;
$L__BB2_36:
	add.s32 	%r73, %r275, %r3;
	setp.ge.s32 	%p27, %r73, %r103;
	@%p27 bra 	$L__BB2_75;
	setp.lt.s32 	%p28, %r35, 1;
	mov.f32 	%f356, 0fFF800000;
	@%p28 bra 	$L__BB2_51;
	setp.gt.u32 	%p29, %r63, -16;
	mul.lo.s32 	%r74, %r275, %r106;
	mov.f32 	%f356, 0fFF800000;
	mov.b32 	%r277, 0;
	@%p29 bra 	$L__BB2_41;
	mov.f32 	%f356, 0fFF800000;
	mov.b32 	%r279, 0;
$L__BB2_40:
	.pragma "nounroll";
	add.s32 	%r187, %r279, %r74;
	shl.b32 	%r188, %r187, 2;
	add.s32 	%r189, %r20, %r188;
	ld.shared.f32 	%f110, [%r189];
	max.f32 	%f111, %f356, %f110;
	ld.shared.f32 	%f112, [%r189+4];
	max.f32 	%f113, %f111, %f112;
	ld.shared.f32 	%f114, [%r189+8];
	max.f32 	%f115, %f113, %f114;
	ld.shared.f32 	%f116, [%r189+12];
	max.f32 	%f117, %f115, %f116;
	ld.shared.f32 	%f118, [%r189+16];
	max.f32 	%f119, %f117, %f118;
	ld.shared.f32 	%f120, [%r189+20];
	max.f32 	%f121, %f119, %f120;
	ld.shared.f32 	%f122, [%r189+24];
	max.f32 	%f123, %f121, %f122;
	ld.shared.f32 	%f124, [%r189+28];
	max.f32 	%f125, %f123, %f124;
	ld.shared.f32 	%f126, [%r189+32];
	max.f32 	%f127, %f125, %f126;
	ld.shared.f32 	%f128, [%r189+36];
	max.f32 	%f129, %f127, %f128;
	ld.shared.f32 	%f130, [%r189+40];
	max.f32 	%f131, %f129, %f130;
	ld.shared.f32 	%f132, [%r189+44];
	max.f32 	%f133, %f131, %f132;
	ld.shared.f32 	%f134, [%r189+48];
	max.f32 	%f135, %f133, %f134;
	ld.shared.f32 	%f136, [%r189+52];
	max.f32 	%f137, %f135, %f136;
	ld.shared.f32 	%f138, [%r189+56];
	max.f32 	%f139, %f137, %f138;
	ld.shared.f32 	%f140, [%r189+60];
	max.f32 	%f356, %f139, %f140;
	add.s32 	%r279, %r279, 16;
	setp.eq.s32 	%p30, %r279, %r64;
	mov.u32 	%r277, %r64;
	@%p30 bra 	$L__BB2_41;
	bra.uni 	$L__BB2_40;
$L__BB2_41:
	and.b32  	%r190, %r35, 15;
	setp.eq.s32 	%p31, %r190, 0;
	@%p31 bra 	$L__BB2_51;
	setp.lt.u32 	%p32, %r71, 7;
	@%p32 bra 	$L__BB2_44;
	add.s32 	%r191, %r277, %r74;
	shl.b32 	%r192, %r191, 2;
	add.s32 	%r193, %r20, %r192;
	ld.shared.f32 	%f142, [%r193];
	max.f32 	%f143, %f356, %f142;
	ld.shared.f32 	%f144, [%r193+4];
	max.f32 	%f145, %f143, %f144;
	ld.shared.f32 	%f146, [%r193+8];
	max.f32 	%f147, %f145, %f146;
	ld.shared.f32 	%f148, [%r193+12];
	max.f32 	%f149, %f147, %f148;
	ld.shared.f32 	%f150, [%r193+16];
	max.f32 	%f151, %f149, %f150;
	ld.shared.f32 	%f152, [%r193+20];
	max.f32 	%f153, %f151, %f152;
	ld.shared.f32 	%f154, [%r193+24];
	max.f32 	%f155, %f153, %f154;
	ld.shared.f32 	%f156, [%r193+28];
	max.f32 	%f356, %f155, %f156;
	add.s32 	%r277, %r277, 8;
$L__BB2_44:
	setp.eq.s32 	%p33, %r65, 0;
	@%p33 bra 	$L__BB2_51;
	setp.lt.u32 	%p34, %r34, 3;
	@%p34 bra 	$L__BB2_47;
	add.s32 	%r194, %r277, %r74;
	shl.b32 	%r195, %r194, 2;
	add.s32 	%r196, %r20, %r195;
	ld.shared.f32 	%f158, [%r196];
	max.f32 	%f159, %f356, %f158;
	ld.shared.f32 	%f160, [%r196+4];
	max.f32 	%f161, %f159, %f160;
	ld.shared.f32 	%f162, [%r196+8];
	max.f32 	%f163, %f161, %f162;
	ld.shared.f32 	%f164, [%r196+12];
	max.f32 	%f356, %f163, %f164;
	add.s32 	%r277, %r277, 4;
$L__BB2_47:
	setp.eq.s32 	%p35, %r66, 0;
	@%p35 bra 	$L__BB2_51;
	setp.eq.s32 	%p36, %r66, 1;
	add.s32 	%r197, %r277, %r74;
	shl.b32 	%r198, %r197, 2;
	add.s32 	%r80, %r20, %r198;
	ld.shared.f32 	%f165, [%r80];
	max.f32 	%f356, %f356, %f165;
	@%p36 bra 	$L__BB2_51;
	setp.eq.s32 	%p37, %r66, 2;
	ld.shared.f32 	%f166, [%r80+4];
	max.f32 	%f356, %f356, %f166;
	@%p37 bra 	$L__BB2_51;
	ld.shared.f32 	%f167, [%r80+8];
	max.f32 	%f356, %f356, %f167;
$L__BB2_51:
	mov.f32 	%f361, 0f00000000;
	@%p28 bra 	$L__BB2_59;
	setp.gt.u32 	%p39, %r63, -4;
	mul.lo.s32 	%r81, %r275, %r106;
	mov.f32 	%f361, 0f00000000;
	mov.b32 	%r281, 0;
	@%p39 bra 	$L__BB2_55;
	mov.f32 	%f361, 0f00000000;
	mov.b32 	%r280, 0;
$L__BB2_54:
	add.s32 	%r201, %r280, %r81;
	shl.b32 	%r202, %r201, 2;
	add.s32 	%r203, %r20, %r202;
	ld.shared.f32 	%f172, [%r203];
	sub.f32 	%f173, %f172, %f356;
	fma.rn.f32 	%f174, %f173, 0f3BBB989D, 0f3F000000;
	cvt.sat.f32.f32 	%f175, %f174;
	mov.f32 	%f176, 0f4B400001;
	mov.f32 	%f177, 0f437C0000;
	fma.rm.f32 	%f178, %f175, %f177, %f176;
	add.f32 	%f179, %f178, 0fCB40007F;
	neg.f32 	%f180, %f179;
	fma.rn.f32 	%f181, %f173, 0f3FB8AA3B, %f180;
	fma.rn.f32 	%f182, %f173, 0f32A57060, %f181;
	mov.b32 	%r204, %f178;
	shl.b32 	%r205, %r204, 23;
	mov.b32 	%f183, %r205;
	ex2.approx.ftz.f32 	%f184, %f182;
	mul.f32 	%f185, %f184, %f183;
	st.shared.f32 	[%r203], %f185;
	add.f32 	%f186, %f361, %f185;
	ld.shared.f32 	%f187, [%r203+4];
	sub.f32 	%f188, %f187, %f356;
	fma.rn.f32 	%f189, %f188, 0f3BBB989D, 0f3F000000;
	cvt.sat.f32.f32 	%f190, %f189;
	fma.rm.f32 	%f191, %f190, %f177, %f176;
	add.f32 	%f192, %f191, 0fCB40007F;
	neg.f32 	%f193, %f192;
	fma.rn.f32 	%f194, %f188, 0f3FB8AA3B, %f193;
	fma.rn.f32 	%f195, %f188, 0f32A57060, %f194;
	mov.b32 	%r206, %f191;
	shl.b32 	%r207, %r206, 23;
	mov.b32 	%f196, %r207;
	ex2.approx.ftz.f32 	%f197, %f195;
	mul.f32 	%f198, %f197, %f196;
	st.shared.f32 	[%r203+4], %f198;
	add.f32 	%f199, %f186, %f198;
	ld.shared.f32 	%f200, [%r203+8];
	sub.f32 	%f201, %f200, %f356;
	fma.rn.f32 	%f202, %f201, 0f3BBB989D, 0f3F000000;
	cvt.sat.f32.f32 	%f203, %f202;
	fma.rm.f32 	%f204, %f203, %f177, %f176;
	add.f32 	%f205, %f204, 0fCB40007F;
	neg.f32 	%f206, %f205;
	fma.rn.f32 	%f207, %f201, 0f3FB8AA3B, %f206;
	fma.rn.f32 	%f208, %f201, 0f32A57060, %f207;
	mov.b32 	%r208, %f204;
	shl.b32 	%r209, %r208, 23;
	mov.b32 	%f209, %r209;
	ex2.approx.ftz.f32 	%f210, %f208;
	mul.f32 	%f211, %f210, %f209;
	st.shared.f32 	[%r203+8], %f211;
	add.f32 	%f212, %f199, %f211;
	ld.shared.f32 	%f213, [%r203+12];
	sub.f32 	%f214, %f213, %f356;
	fma.rn.f32 	%f215, %f214, 0f3BBB989D, 0f3F000000;
	cvt.sat.f32.f32 	%f216, %f215;
	fma.rm.f32 	%f217, %f216, %f177, %f176;
	add.f32 	%f218, %f217, 0fCB40007F;
	neg.f32 	%f219, %f218;
	fma.rn.f32 	%f220, %f214, 0f3FB8AA3B, %f219;
	fma.rn.f32 	%f221, %f214, 0f32A57060, %f220;
	mov.b32 	%r210, %f217;
	shl.b32 	%r211, %r210, 23;
	mov.b32 	%f222, %r211;
	ex2.approx.ftz.f32 	%f223, %f221;
	mul.f32 	%f224, %f223, %f222;
	st.shared.f32 	[%r203+12], %f224;
	add.f32 	%f361, %f212, %f224;
	add.s32 	%r280, %r280, 4;
	setp.ne.s32 	%p40, %r280, %r68;
	mov.u32 	%r281, %r68;
	@%p40 bra 	$L__BB2_54;
$L__BB2_55:
	setp.eq.s32 	%p41, %r67, 0;
	@%p41 bra 	$L__BB2_59;
	setp.eq.s32 	%p42, %r67, 1;
	add.s32 	%r212, %r281, %r81;
	shl.b32 	%r213, %r212, 2;
	add.s32 	%r87, %r20, %r213;
	ld.shared.f32 	%f225, [%r87];
	sub.f32 	%f226, %f225, %f356;
	fma.rn.f32 	%f227, %f226, 0f3BBB989D, 0f3F000000;
	cvt.sat.f32.f32 	%f228, %f227;
	mov.f32 	%f229, 0f4B400001;
	mov.f32 	%f230, 0f437C0000;
	fma.rm.f32 	%f231, %f228, %f230, %f229;
	add.f32 	%f232, %f231, 0fCB40007F;
	neg.f32 	%f233, %f232;
	fma.rn.f32 	%f234, %f226, 0f3FB8AA3B, %f233;
	fma.rn.f32 	%f235, %f226, 0f32A57060, %f234;
	mov.b32 	%r214, %f231;
	shl.b32 	%r215, %r214, 23;
	mov.b32 	%f236, %r215;
	ex2.approx.ftz.f32 	%f237, %f235;
	mul.f32 	%f238, %f237, %f236;
	st.shared.f32 	[%r87], %f238;
	add.f32 	%f361, %f361, %f238;
	@%p42 bra 	$L__BB2_59;
	setp.eq.s32 	%p43, %r67, 2;
	ld.shared.f32 	%f239, [%r87+4];
	sub.f32 	%f240, %f239, %f356;
	fma.rn.f32 	%f241, %f240, 0f3BBB989D, 0f3F000000;
	cvt.sat.f32.f32 	%f242, %f241;
	mov.f32 	%f243, 0f4B400001;
	mov.f32 	%f244, 0f437C0000;
	fma.rm.f32 	%f245, %f242, %f244, %f243;
	add.f32 	%f246, %f245, 0fCB40007F;
	neg.f32 	%f247, %f246;
	fma.rn.f32 	%f248, %f240, 0f3FB8AA3B, %f247;
	fma.rn.f32 	%f249, %f240, 0f32A57060, %f248;
	mov.b32 	%r216, %f245;
	shl.b32 	%r217, %r216, 23;
	mov.b32 	%f250, %r217;
	ex2.approx.ftz.f32 	%f251, %f249;
	mul.f32 	%f252, %f251, %f250;
	st.shared.f32 	[%r87+4], %f252;
	add.f32 	%f361, %f361, %f252;
	@%p43 bra 	$L__BB2_59;
	ld.shared.f32 	%f253, [%r87+8];
	sub.f32 	%f254, %f253, %f356;
	fma.rn.f32 	%f255, %f254, 0f3BBB989D, 0f3F000000;
	cvt.sat.f32.f32 	%f256, %f255;
	mov.f32 	%f257, 0f4B400001;
	mov.f32 	%f258, 0f437C0000;
	fma.rm.f32 	%f259, %f256, %f258, %f257;
	add.f32 	%f260, %f259, 0fCB40007F;
	neg.f32 	%f261, %f260;
	fma.rn.f32 	%f262, %f254, 0f3FB8AA3B, %f261;
	fma.rn.f32 	%f263, %f254, 0f32A57060, %f262;
	mov.b32 	%r218, %f259;
	shl.b32 	%r219, %r218, 23;
	mov.b32 	%f264, %r219;
	ex2.approx.ftz.f32 	%f265, %f263;
	mul.f32 	%f266, %f265, %f264;
	st.shared.f32 	[%r87+8], %f266;
	add.f32 	%f361, %f361, %f266;
$L__BB2_59:
	setp.lt.s32 	%p44, %r104, 1;
	add.s32 	%r88, %r73, %r21;
	mul.wide.s32 	%rd26, %r88, 4;
	add.s64 	%rd5, %rd3, %rd26;
	ld.global.f32 	%f267, [%rd5];
	max.f32 	%f36, %f267, %f356;
	add.s64 	%rd6, %rd2, %rd26;
	ld.global.f32 	%f268, [%rd6];
	sub.f32 	%f269, %f267, %f36;
	fma.rn.f32 	%f270, %f269, 0f3BBB989D, 0f3F000000;
	cvt.sat.f32.f32 	%f271, %f270;
	mov.f32 	%f272, 0f4B400001;
	mov.f32 	%f273, 0f437C0000;
	fma.rm.f32 	%f274, %f271, %f273, %f272;
	add.f32 	%f275, %f274, 0fCB40007F;
	neg.f32 	%f276, %f275;
	fma.rn.f32 	%f277, %f269, 0f3FB8AA3B, %f276;
	fma.rn.f32 	%f278, %f269, 0f32A57060, %f277;
	mov.b32 	%r220, %f274;
	shl.b32 	%r221, %r220, 23;
	mov.b32 	%f279, %r221;
	ex2.approx.ftz.f32 	%f280, %f278;
	mul.f32 	%f281, %f280, %f279;
	mul.f32 	%f37, %f268, %f281;
	sub.f32 	%f282, %f356, %f36;
	fma.rn.f32 	%f283, %f282, 0f3BBB989D, 0f3F000000;
	cvt.sat.f32.f32 	%f284, %f283;
	fma.rm.f32 	%f285, %f284, %f273, %f272;
	add.f32 	%f286, %f285, 0fCB40007F;
	neg.f32 	%f287, %f286;
	fma.rn.f32 	%f288, %f282, 0f3FB8AA3B, %f287;
	fma.rn.f32 	%f289, %f282, 0f32A57060, %f288;
	mov.b32 	%r222, %f285;
	shl.b32 	%r223, %r222, 23;
	mov.b32 	%f290, %r223;
	ex2.approx.ftz.f32 	%f291, %f289;
	mul.f32 	%f38, %f291, %f290;
	fma.rn.f32 	%f39, %f361, %f38, %f37;
	@%p44 bra 	$L__BB2_74;
	mul.lo.s32 	%r89, %r88, %r104;
	mul.lo.s32 	%r90, %r275, %r106;
	mov.b32 	%r282, 0;
$L__BB2_61:
	add.s32 	%r225, %r282, %r89;
	mul.wide.s32 	%rd27, %r225, 4;
	add.s64 	%rd7, %rd1, %rd27;
	ld.global.f32 	%f40, [%rd7];
	mov.f32 	%f369, 0f00000000;
	@%p28 bra 	$L__BB2_73;
	setp.gt.u32 	%p46, %r63, -8;
	mov.f32 	%f369, 0f00000000;
	mov.b32 	%r285, 0;
	@%p46 bra 	$L__BB2_65;
	mov.f32 	%f369, 0f00000000;
	mov.b32 	%r283, 0;
$L__BB2_64:
	.pragma "nounroll";
	add.s32 	%r228, %r283, %r90;
	shl.b32 	%r229, %r228, 2;
	add.s32 	%r230, %r20, %r229;
	ld.shared.f32 	%f296, [%r230];
	mad.lo.s32 	%r231, %r283, %r104, %r282;
	shl.b32 	%r232, %r231, 2;
	add.s32 	%r233, %r19, %r232;
	ld.shared.f32 	%f297, [%r233];
	fma.rn.f32 	%f298, %f296, %f297, %f369;
	ld.shared.f32 	%f299, [%r230+4];
	add.s32 	%r234, %r233, %r28;
	ld.shared.f32 	%f300, [%r234];
	fma.rn.f32 	%f301, %f299, %f300, %f298;
	ld.shared.f32 	%f302, [%r230+8];
	add.s32 	%r235, %r234, %r28;
	ld.shared.f32 	%f303, [%r235];
	fma.rn.f32 	%f304, %f302, %f303, %f301;
	ld.shared.f32 	%f305, [%r230+12];
	add.s32 	%r236, %r235, %r28;
	ld.shared.f32 	%f306, [%r236];
	fma.rn.f32 	%f307, %f305, %f306, %f304;
	ld.shared.f32 	%f308, [%r230+16];
	add.s32 	%r237, %r236, %r28;
	ld.shared.f32 	%f309, [%r237];
	fma.rn.f32 	%f310, %f308, %f309, %f307;
	ld.shared.f32 	%f311, [%r230+20];
	add.s32 	%r238, %r237, %r28;
	ld.shared.f32 	%f312, [%r238];
	fma.rn.f32 	%f313, %f311, %f312, %f310;
	ld.shared.f32 	%f314, [%r230+24];
	add.s32 	%r239, %r238, %r28;
	ld.shared.f32 	%f315, [%r239];
	fma.rn.f32 	%f316, %f314, %f315, %f313;
	ld.shared.f32 	%f317, [%r230+28];
	add.s32 	%r240, %r239, %r28;
	ld.shared.f32 	%f318, [%r240];
	fma.rn.f32 	%f369, %f317, %f318, %f316;
	add.s32 	%r283, %r283, 8;
	setp.ne.s32 	%p47, %r283, %r70;
	mov.u32 	%r285, %r70;
	@%p47 bra 	$L__BB2_64;
$L__BB2_65:
	setp.eq.s32 	%p48, %r69, 0;
	@%p48 bra 	$L__BB2_73;
	setp.lt.u32 	%p49, %r34, 3;
	@%p49 bra 	$L__BB2_68;
	add.s32 	%r241, %r285, %r90;
	shl.b32 	%r242, %r241, 2;
	add.s32 	%r243, %r20, %r242;
	ld.shared.f32 	%f320, [%r243];
	mad.lo.s32 	%r244, %r285, %r104, %r282;
	shl.b32 	%r245, %r244, 2;
	add.s32 	%r246, %r19, %r245;
	ld.shared.f32 	%f321, [%r246];
	fma.rn.f32 	%f322, %f320, %f321, %f369;
	ld.shared.f32 	%f323, [%r243+4];
	add.s32 	%r247, %r246, %r28;
	ld.shared.f32 	%f324, [%r247];
	fma.rn.f32 	%f325, %f323, %f324, %f322;
	ld.shared.f32 	%f326, [%r243+8];
	add.s32 	%r248, %r247, %r28;
	ld.shared.f32 	%f327, [%r248];
	fma.rn.f32 	%f328, %f326, %f327, %f325;
	ld.shared.f32 	%f329, [%r243+12];
	add.s32 	%r249, %r248, %r28;
	ld.shared.f32 	%f330, [%r249];
	fma.rn.f32 	%f369, %f329, %f330, %f328;
	add.s32 	%r285, %r285, 4;
$L__BB2_68:
	setp.eq.s32 	%p50, %r66, 0;
	@%p50 bra 	$L__BB2_73;
	and.b16  	%rs20, %rs4, 3;
	setp.eq.s16 	%p51, %rs20, 1;
	@%p51 bra 	$L__BB2_71;
	add.s32 	%r250, %r285, %r90;
	shl.b32 	%r251, %r250, 2;
	add.s32 	%r252, %r20, %r251;
	ld.shared.f32 	%f332, [%r252];
	mad.lo.s32 	%r253, %r285, %r104, %r282;
	shl.b32 	%r254, %r253, 2;
	add.s32 	%r255, %r19, %r254;
	ld.shared.f32 	%f333, [%r255];
	fma.rn.f32 	%f334, %f332, %f333, %f369;
	ld.shared.f32 	%f335, [%r252+4];
	add.s32 	%r256, %r255, %r28;
	ld.shared.f32 	%f336, [%r256];
	fma.rn.f32 	%f369, %f335, %f336, %f334;
	add.s32 	%r285, %r285, 2;
$L__BB2_71:
	and.b16  	%rs21, %rs4, 1;
	setp.eq.b16 	%p52, %rs21, 1;
	not.pred 	%p53, %p52;
	@%p53 bra 	$L__BB2_73;
	add.s32 	%r257, %r285, %r90;
	shl.b32 	%r258, %r257, 2;
	add.s32 	%r259, %r20, %r258;
	ld.shared.f32 	%f337, [%r259];
	mad.lo.s32 	%r260, %r285, %r104, %r282;
	shl.b32 	%r261, %r260, 2;
	add.s32 	%r262, %r19, %r261;
	ld.shared.f32 	%f338, [%r262];
	fma.rn.f32 	%f369, %f337, %f338, %f369;
$L__BB2_73:
	mul.f32 	%f339, %f38, %f369;
	fma.rn.f32 	%f340, %f37, %f40, %f339;
	div.rn.f32 	%f341, %f340, %f39;
	st.global.f32 	[%rd7], %f341;
	add.s32 	%r282, %r282, 1;
	setp.ne.s32 	%p54, %r282, %r104;
	@%p54 bra 	$L__BB2_61;
$L__BB2_74:
	st.global.f32 	[%rd5], %f36;
	st.global.f32 	[%rd6], %f39;
$L__BB2_75:
	add.s32 	%r275, %r275, 1;
	setp.ne.s32 	%p55, %r275, %r5;
	@%p55 bra 	$L__BB2_36;
$L__BB2_76:
	bar.sync 	0;
	add.s32 	%r265, %r265, 1;
	setp.ne.s32 	%p56, %r265, %r17;
	add.s16 	%rs24, %rs24, 1;
	add.s16 	%rs23, %rs23, 1;
	add.s16 	%rs22, %rs22, 1;
	@%p56 bra 	$L__BB2_13;
$L__BB2_77:
	ret;

}
	// .globl	_Z27relative_position_attentionPKfS0_S0_S0_Pfiiii
.visible .entry _Z27relative_position_attentionPKfS0_S0_S0_Pfiiii(
	.param .u64 .ptr .align 1 _Z27relative_position_attentionPKfS0_S0_S0_Pfiiii_param_0,
	.param .u64 .ptr .align 1 _Z27relative_position_attentionPKfS0_S0_S0_Pfiiii_param_1,
	.param .u64 .ptr .align 1 _Z27relative_position_attentionPKfS0_S0_S0_Pfiiii_param_2,
	.param .u64 .ptr .align 1 _Z27relative_position_attentionPKfS0_S0_S0_Pfiiii_param_3,
	.param .u64 .ptr .align 1 _Z27relative_position_attentionPKfS0_S0_S0_Pfiiii_param_4,
	.param .u32 _Z27relative_position_attentionPKfS0_S0_S0_Pfiiii_param_5,
	.param .u32 _Z27relative_position_attentionPKfS0_S0_S0_Pfiiii_param_6,
	.param .u32 _Z27relative_position_attentionPKfS0_S0_S0_Pfiiii_param_7,
	.param .u32 _Z27relative_position_attentionPKfS0_S0_S0_Pfiiii_param_8
)
{
	.reg .pred 	%p<58>;
	.reg .b32 	%r<298>;
	.reg .b32 	%f<442>;
	.reg .b64 	%rd<109>;

	ld.param.u64 	%rd9, [_Z27relative_position_attentionPKfS0_S0_S0_Pfiiii_param_0];
	ld.param.u64 	%rd10, [_Z27relative_position_attentionPKfS0_S0_S0_Pfiiii_param_1];
	ld.param.u64 	%rd11, [_Z27relative_position_attentionPKfS0_S0_S0_Pfiiii_param_3];
	ld.param.u64 	%rd12, [_Z27relative_position_attentionPKfS0_S0_S0_Pfiiii_param_4];
	ld.param.u32 	%r89, [_Z27relative_position_attentionPKfS0_S0_S0_Pfiiii_param_5];
	ld.param.u32 	%r86, [_Z27relative_position_attentionPKfS0_S0_S0_Pfiiii_param_6];
	ld.param.u32 	%r87, [_Z27relative_position_attentionPKfS0_S0_S0_Pfiiii_param_7];
	ld.param.u32 	%r88, [_Z27relative_position_attentionPKfS0_S0_S0_Pfiiii_param_8];
	cvta.to.global.u64 	%rd1, %rd10;
	cvta.to.global.u64 	%rd2, %rd9;
	cvta.to.global.u64 	%rd3, %rd11;
	cvta.to.global.u64 	%rd4, %rd12;
	mov.u32 	%r1, %ctaid.z;
	mov.u32 	%r90, %ctaid.x;
	mov.u32 	%r91, %ntid.x;
	mov.u32 	%r92, %tid.x;
	mad.lo.s32 	%r2, %r90, %r91, %r92;
	setp.ge.s32 	%p1, %r1, %r89;
	setp.ge.s32 	%p2, %r2, %r86;
	or.pred  	%p3, %p1, %p2;
	@%p3 bra 	$L__BB3_77;
	setp.lt.s32 	%p4, %r86, 1;
	@%p4 bra 	$L__BB3_29;
	setp.lt.s32 	%p5, %r87, 1;
	mul.lo.s32 	%r93, %r86, %r1;
	mul.lo.s32 	%r3, %r93, %r87;
	mad.lo.s32 	%r4, %r87, %r2, %r3;
	neg.s32 	%r5, %r88;
	cvt.rn.f32.s32 	%f50, %r87;
	sqrt.rn.f32 	%f1, %f50;
	@%p5 bra 	$L__BB3_18;
	and.b32  	%r6, %r87, 15;
	and.b32  	%r7, %r87, 7;
	mov.b32 	%r269, 0;
$L__BB3_4:
	add.s32 	%r171, %r87, -1;
	setp.lt.u32 	%p14, %r171, 15;
	mad.lo.s32 	%r9, %r269, %r87, %r3;
	mov.f32 	%f418, 0f00000000;
	mov.b32 	%r272, 0;
	@%p14 bra 	$L__BB3_7;
	mov.f32 	%f418, 0f00000000;
	mov.b32 	%r270, 0;
$L__BB3_6:
	.pragma "nounroll";
	add.s32 	%r173, %r4, %r270;
	add.s32 	%r174, %r9, %r270;
	mul.wide.s32 	%rd43, %r173, 4;
	add.s64 	%rd44, %rd2, %rd43;
	ld.global.f32 	%f99, [%rd44];
	mul.wide.u32 	%rd45, %r174, 4;
	add.s64 	%rd46, %rd1, %rd45;
	ld.global.f32 	%f100, [%rd46];
	fma.rn.f32 	%f101, %f99, %f100, %f418;
	ld.global.f32 	%f102, [%rd44+4];
	ld.global.f32 	%f103, [%rd46+4];
	fma.rn.f32 	%f104, %f102, %f103, %f101;
	ld.global.f32 	%f105, [%rd44+8];
	ld.global.f32 	%f106, [%rd46+8];
	fma.rn.f32 	%f107, %f105, %f106, %f104;
	ld.global.f32 	%f108, [%rd44+12];
	ld.global.f32 	%f109, [%rd46+12];
	fma.rn.f32 	%f110, %f108, %f109, %f107;
	ld.global.f32 	%f111, [%rd44+16];
	ld.global.f32 	%f112, [%rd46+16];
	fma.rn.f32 	%f113, %f111, %f112, %f110;
	ld.global.f32 	%f114, [%rd44+20];
	ld.global.f32 	%f115, [%rd46+20];
	fma.rn.f32 	%f116, %f114, %f115, %f113;
	ld.global.f32 	%f117, [%rd44+24];
	ld.global.f32 	%f118, [%rd46+24];
	fma.rn.f32 	%f119, %f117, %f118, %f116;
	ld.global.f32 	%f120, [%rd44+28];
	ld.global.f32 	%f121, [%rd46+28];
	fma.rn.f32 	%f122, %f120, %f121, %f119;
	ld.global.f32 	%f123, [%rd44+32];
	ld.global.f32 	%f124, [%rd46+32];
	fma.rn.f32 	%f125, %f123, %f124, %f122;
	ld.global.f32 	%f126, [%rd44+36];
	ld.global.f32 	%f127, [%rd46+36];
	fma.rn.f32 	%f128, %f126, %f127, %f125;
	ld.global.f32 	%f129, [%rd44+40];
	ld.global.f32 	%f130, [%rd46+40];
	fma.rn.f32 	%f131, %f129, %f130, %f128;
	ld.global.f32 	%f132, [%rd44+44];
	ld.global.f32 	%f133, [%rd46+44];
	fma.rn.f32 	%f134, %f132, %f133, %f131;
	ld.global.f32 	%f135, [%rd44+48];
	ld.global.f32 	%f136, [%rd46+48];
	fma.rn.f32 	%f137, %f135, %f136, %f134;
	ld.global.f32 	%f138, [%rd44+52];
	ld.global.f32 	%f139, [%rd46+52];
	fma.rn.f32 	%f140, %f138, %f139, %f137;
	ld.global.f32 	%f141, [%rd44+56];
	ld.global.f32 	%f142, [%rd46+56];
	fma.rn.f32 	%f143, %f141, %f142, %f140;
	ld.global.f32 	%f144, [%rd44+60];
	ld.global.f32 	%f145, [%rd46+60];
	fma.rn.f32 	%f418, %f144, %f145, %f143;
	add.s32 	%r270, %r270, 16;
	and.b32  	%r272, %r87, 2147483632;
	setp.ne.s32 	%p15, %r270, %r272;
	@%p15 bra 	$L__BB3_6;
$L__BB3_7:
	setp.eq.s32 	%p16, %r6, 0;
	@%p16 bra 	$L__BB3_17;
	add.s32 	%r175, %r6, -1;
	setp.lt.u32 	%p17, %r175, 7;
	@%p17 bra 	$L__BB3_10;
	add.s32 	%r176, %r4, %r272;
	add.s32 	%r177, %r9, %r272;
	mul.wide.s32 	%rd47, %r176, 4;
	add.s64 	%rd48, %rd2, %rd47;
	ld.global.f32 	%f147, [%rd48];
	mul.wide.u32 	%rd49, %r177, 4;
	add.s64 	%rd50, %rd1, %rd49;
	ld.global.f32 	%f148, [%rd50];
	fma.rn.f32 	%f149, %f147, %f148, %f418;
	ld.global.f32 	%f150, [%rd48+4];
	cvt.u64.u32 	%rd51, %r9;
	cvt.u64.u32 	%rd52, %r272;
	add.s64 	%rd53, %rd51, %rd52;
	shl.b64 	%rd54, %rd53, 2;
	add.s64 	%rd55, %rd1, %rd54;
	ld.global.f32 	%f151, [%rd55+4];
	fma.rn.f32 	%f152, %f150, %f151, %f149;
	ld.global.f32 	%f153, [%rd48+8];
	ld.global.f32 	%f154, [%rd55+8];
	fma.rn.f32 	%f155, %f153, %f154, %f152;
	ld.global.f32 	%f156, [%rd48+12];
	ld.global.f32 	%f157, [%rd55+12];
	fma.rn.f32 	%f158, %f156, %f157, %f155;
	ld.global.f32 	%f159, [%rd48+16];
	ld.global.f32 	%f160, [%rd55+16];
	fma.rn.f32 	%f161, %f159, %f160, %f158;
	ld.global.f32 	%f162, [%rd48+20];
	ld.global.f32 	%f163, [%rd55+20];
	fma.rn.f32 	%f164, %f162, %f163, %f161;
	ld.global.f32 	%f165, [%rd48+24];
	ld.global.f32 	%f166, [%rd55+24];
	fma.rn.f32 	%f167, %f165, %f166, %f164;
	ld.global.f32 	%f168, [%rd48+28];
	ld.global.f32 	%f169, [%rd55+28];
	fma.rn.f32 	%f418, %f168, %f169, %f167;
	add.s32 	%r272, %r272, 8;
$L__BB3_10:
	setp.eq.s32 	%p18, %r7, 0;
	@%p18 bra 	$L__BB3_17;
	add.s32 	%r178, %r7, -1;
	setp.lt.u32 	%p19, %r178, 3;
	@%p19 bra 	$L__BB3_13;
	add.s32 	%r179, %r4, %r272;
	add.s32 	%r180, %r9, %r272;
	mul.wide.s32 	%rd56, %r179, 4;
	add.s64 	%rd57, %rd2, %rd56;
	ld.global.f32 	%f171, [%rd57];
	mul.wide.u32 	%rd58, %r180, 4;
	add.s64 	%rd59, %rd1, %rd58;
	ld.global.f32 	%f172, [%rd59];
	fma.rn.f32 	%f173, %f171, %f172, %f418;
	ld.global.f32 	%f174, [%rd57+4];
	cvt.u64.u32 	%rd60, %r9;
	cvt.u64.u32 	%rd61, %r272;
	add.s64 	%rd62, %rd60, %rd61;
	shl.b64 	%rd63, %rd62, 2;
	add.s64 	%rd64, %rd1, %rd63;
	ld.global.f32 	%f175, [%rd64+4];
	fma.rn.f32 	%f176, %f174, %f175, %f173;
	ld.global.f32 	%f177, [%rd57+8];
	ld.global.f32 	%f178, [%rd64+8];
	fma.rn.f32 	%f179, %f177, %f178, %f176;
	ld.global.f32 	%f180, [%rd57+12];
	ld.global.f32 	%f181, [%rd64+12];
	fma.rn.f32 	%f418, %f180, %f181, %f179;
	add.s32 	%r272, %r272, 4;
$L__BB3_13:
	and.b32  	%r181, %r87, 3;
	setp.eq.s32 	%p20, %r181, 0;
	@%p20 bra 	$L__BB3_17;
	setp.eq.s32 	%p21, %r181, 1;
	add.s32 	%r183, %r4, %r272;
	add.s32 	%r184, %r9, %r272;
	mul.wide.s32 	%rd65, %r183, 4;
	add.s64 	%rd5, %rd2, %rd65;
	ld.global.f32 	%f182, [%rd5];
	mul.wide.u32 	%rd66, %r184, 4;
	add.s64 	%rd67, %rd1, %rd66;
	ld.global.f32 	%f183, [%rd67];
	fma.rn.f32 	%f418, %f182, %f183, %f418;
	@%p21 bra 	$L__BB3_17;
	setp.eq.s32 	%p22, %r181, 2;
	ld.global.f32 	%f184, [%rd5+4];
	cvt.u64.u32 	%rd68, %r9;
	cvt.u64.u32 	%rd69, %r272;
	add.s64 	%rd70, %rd68, %rd69;
	shl.b64 	%rd71, %rd70, 2;
	add.s64 	%rd6, %rd1, %rd71;
	ld.global.f32 	%f185, [%rd6+4];
	fma.rn.f32 	%f418, %f184, %f185, %f418;
	@%p22 bra 	$L__BB3_17;
	ld.global.f32 	%f186, [%rd5+8];
	ld.global.f32 	%f187, [%rd6+8];
	fma.rn.f32 	%f418, %f186, %f187, %f418;
$L__BB3_17:
	sub.s32 	%r186, %r269, %r2;
	min.s32 	%r187, %r88, %r186;
	max.s32 	%r188, %r5, %r187;
	add.s32 	%r189, %r188, %r88;
	mul.wide.s32 	%rd72, %r189, 4;
	add.s64 	%rd73, %rd3, %rd72;
	ld.global.f32 	%f188, [%rd73];
	add.f32 	%f189, %f418, %f188;
	div.rn.f32 	%f190, %f189, %f1;
	shl.b32 	%r190, %r269, 2;
	mov.u32 	%r191, s_scores;
	add.s32 	%r192, %r191, %r190;
	st.shared.f32 	[%r192], %f190;
	add.s32 	%r269, %r269, 1;
	setp.eq.s32 	%p23, %r269, %r86;
	@%p23 bra 	$L__BB3_29;
	bra.uni 	$L__BB3_4;
$L__BB3_18:
	and.b32  	%r19, %r86, 7;
	setp.lt.u32 	%p6, %r86, 8;
	mov.b32 	%r276, 0;
	@%p6 bra 	$L__BB3_21;
	and.b32  	%r276, %r86, 2147483640;
	mov.b32 	%r274, 0;
	mov.u32 	%r101, s_scores;
$L__BB3_20:
	.pragma "nounroll";
	sub.s32 	%r96, %r274, %r2;
	min.s32 	%r97, %r88, %r96;
	max.s32 	%r98, %r5, %r97;
	add.s32 	%r99, %r98, %r88;
	mul.wide.s32 	%rd13, %r99, 4;
	add.s64 	%rd14, %rd3, %rd13;
	ld.global.f32 	%f51, [%rd14];
	add.f32 	%f52, %f51, 0f00000000;
	div.rn.f32 	%f53, %f52, %f1;
	shl.b32 	%r100, %r274, 2;
	add.s32 	%r102, %r101, %r100;
	add.s32 	%r103, %r96, 1;
	min.s32 	%r104, %r88, %r103;
	max.s32 	%r105, %r5, %r104;
	add.s32 	%r106, %r105, %r88;
	mul.wide.s32 	%rd15, %r106, 4;
	add.s64 	%rd16, %rd3, %rd15;
	ld.global.f32 	%f54, [%rd16];
	add.f32 	%f55, %f54, 0f00000000;
	div.rn.f32 	%f56, %f55, %f1;
	add.s32 	%r107, %r96, 2;
	min.s32 	%r108, %r88, %r107;
	max.s32 	%r109, %r5, %r108;
	add.s32 	%r110, %r109, %r88;
	mul.wide.s32 	%rd17, %r110, 4;
	add.s64 	%rd18, %rd3, %rd17;
	ld.global.f32 	%f57, [%rd18];
	add.f32 	%f58, %f57, 0f00000000;
	div.rn.f32 	%f59, %f58, %f1;
	add.s32 	%r111, %r96, 3;
	min.s32 	%r112, %r88, %r111;
	max.s32 	%r113, %r5, %r112;
	add.s32 	%r114, %r113, %r88;
	mul.wide.s32 	%rd19, %r114, 4;
	add.s64 	%rd20, %rd3, %rd19;
	ld.global.f32 	%f60, [%rd20];
	add.f32 	%f61, %f60, 0f00000000;
	div.rn.f32 	%f62, %f61, %f1;
	st.shared.v4.f32 	[%r102], {%f53, %f56, %f59, %f62};
	add.s32 	%r115, %r96, 4;
	min.s32 	%r116, %r88, %r115;
	max.s32 	%r117, %r5, %r116;
	add.s32 	%r118, %r117, %r88;
	mul.wide.s32 	%rd21, %r118, 4;
	add.s64 	%rd22, %rd3, %rd21;
	ld.global.f32 	%f63, [%rd22];
	add.f32 	%f64, %f63, 0f00000000;
	div.rn.f32 	%f65, %f64, %f1;
	add.s32 	%r119, %r96, 5;
	min.s32 	%r120, %r88, %r119;
	max.s32 	%r121, %r5, %r120;
	add.s32 	%r122, %r121, %r88;
	mul.wide.s32 	%rd23, %r122, 4;
	add.s64 	%rd24, %rd3, %rd23;
	ld.global.f32 	%f66, [%rd24];
	add.f32 	%f67, %f66, 0f00000000;
	div.rn.f32 	%f68, %f67, %f1;
	add.s32 	%r123, %r96, 6;
	min.s32 	%r124, %r88, %r123;
	max.s32 	%r125, %r5, %r124;
	add.s32 	%r126, %r125, %r88;
	mul.wide.s32 	%rd25, %r126, 4;
	add.s64 	%rd26, %rd3, %rd25;
	ld.global.f32 	%f69, [%rd26];
	add.f32 	%f70, %f69, 0f00000000;
	div.rn.f32 	%f71, %f70, %f1;
	add.s32 	%r127, %r96, 7;
	min.s32 	%r128, %r88, %r127;
	max.s32 	%r129, %r5, %r128;
	add.s32 	%r130, %r129, %r88;
	mul.wide.s32 	%rd27, %r130, 4;
	add.s64 	%rd28, %rd3, %rd27;
	ld.global.f32 	%f72, [%rd28];
	add.f32 	%f73, %f72, 0f00000000;
	div.rn.f32 	%f74, %f73, %f1;
	st.shared.v4.f32 	[%r102+16], {%f65, %f68, %f71, %f74};
	add.s32 	%r274, %r274, 8;
	setp.ne.s32 	%p7, %r274, %r276;
	@%p7 bra 	$L__BB3_20;
$L__BB3_21:
	setp.eq.s32 	%p8, %r19, 0;
	@%p8 bra 	$L__BB3_29;
	and.b32  	%r24, %r86, 3;
	setp.lt.u32 	%p9, %r19, 4;
	@%p9 bra 	$L__BB3_24;
	sub.s32 	%r131, %r276, %r2;
	min.s32 	%r132, %r88, %r131;
	max.s32 	%r133, %r5, %r132;
	add.s32 	%r134, %r133, %r88;
	mul.wide.s32 	%rd29, %r134, 4;
	add.s64 	%rd30, %rd3, %rd29;
	ld.global.f32 	%f75, [%rd30];
	add.f32 	%f76, %f75, 0f00000000;
	div.rn.f32 	%f77, %f76, %f1;
	shl.b32 	%r135, %r276, 2;
	mov.u32 	%r136, s_scores;
	add.s32 	%r137, %r136, %r135;
	st.shared.f32 	[%r137], %f77;
	add.s32 	%r138, %r131, 1;
	min.s32 	%r139, %r88, %r138;
	max.s32 	%r140, %r5, %r139;
	add.s32 	%r141, %r140, %r88;
	mul.wide.s32 	%rd31, %r141, 4;
	add.s64 	%rd32, %rd3, %rd31;
	ld.global.f32 	%f78, [%rd32];
	add.f32 	%f79, %f78, 0f00000000;
	div.rn.f32 	%f80, %f79, %f1;
	st.shared.f32 	[%r137+4], %f80;
	add.s32 	%r142, %r131, 2;
	min.s32 	%r143, %r88, %r142;
	max.s32 	%r144, %r5, %r143;
	add.s32 	%r145, %r144, %r88;
	mul.wide.s32 	%rd33, %r145, 4;
	add.s64 	%rd34, %rd3, %rd33;
	ld.global.f32 	%f81, [%rd34];
	add.f32 	%f82, %f81, 0f00000000;
	div.rn.f32 	%f83, %f82, %f1;
	st.shared.f32 	[%r137+8], %f83;
	add.s32 	%r146, %r131, 3;
	min.s32 	%r147, %r88, %r146;
	max.s32 	%r148, %r5, %r147;
	add.s32 	%r149, %r148, %r88;
	mul.wide.s32 	%rd35, %r149, 4;
	add.s64 	%rd36, %rd3, %rd35;
	ld.global.f32 	%f84, [%rd36];
	add.f32 	%f85, %f84, 0f00000000;
	div.rn.f32 	%f86, %f85, %f1;
	st.shared.f32 	[%r137+12], %f86;
	add.s32 	%r276, %r276, 4;
$L__BB3_24:
	setp.eq.s32 	%p10, %r24, 0;
	@%p10 bra 	$L__BB3_29;
	setp.eq.s32 	%p11, %r24, 1;
	@%p11 bra 	$L__BB3_27;
	sub.s32 	%r150, %r276, %r2;
	min.s32 	%r151, %r88, %r150;
	max.s32 	%r152, %r5, %r151;
	add.s32 	%r153, %r152, %r88;
	mul.wide.s32 	%rd37, %r153, 4;
	add.s64 	%rd38, %rd3, %rd37;
	ld.global.f32 	%f87, [%rd38];
	add.f32 	%f88, %f87, 0f00000000;
	div.rn.f32 	%f89, %f88, %f1;
	shl.b32 	%r154, %r276, 2;
	mov.u32 	%r155, s_scores;
	add.s32 	%r156, %r155, %r154;
	st.shared.f32 	[%r156], %f89;
	add.s32 	%r157, %r150, 1;
	min.s32 	%r158, %r88, %r157;
	max.s32 	%r159, %r5, %r158;
	add.s32 	%r160, %r159, %r88;
	mul.wide.s32 	%rd39, %r160, 4;
	add.s64 	%rd40, %rd3, %rd39;
	ld.global.f32 	%f90, [%rd40];
	add.f32 	%f91, %f90, 0f00000000;
	div.rn.f32 	%f92, %f91, %f1;
	st.shared.f32 	[%r156+4], %f92;
	add.s32 	%r276, %r276, 2;
$L__BB3_27:
	and.b32  	%r161, %r86, 1;
	setp.eq.b32 	%p12, %r161, 1;
	not.pred 	%p13, %p12;
	@%p13 bra 	$L__BB3_29;
	sub.s32 	%r162, %r276, %r2;
	min.s32 	%r163, %r88, %r162;
	max.s32 	%r164, %r5, %r163;
	add.s32 	%r165, %r164, %r88;
	mul.wide.s32 	%rd41, %r165, 4;
	add.s64 	%rd42, %rd3, %rd41;
	ld.global.f32 	%f93, [%rd42];
	add.f32 	%f94, %f93, 0f00000000;
	div.rn.f32 	%f95, %f94, %f1;
	shl.b32 	%r166, %r276, 2;
	mov.u32 	%r167, s_scores;
	add.s32 	%r168, %r167, %r166;
	st.shared.f32 	[%r168], %f95;
$L__BB3_29:
	setp.lt.s32 	%p24, %r86, 1;
	bar.sync 	0;
	mov.f32 	%f426, 0fFF800000;
	@%p24 bra 	$L__BB3_42;
	and.b32  	%r29, %r86, 15;
	setp.lt.u32 	%p25, %r86, 16;
	mov.f32 	%f426, 0fFF800000;
	mov.b32 	%r278, 0;
	@%p25 bra 	$L__BB3_33;
	and.b32  	%r278, %r86, 2147483632;
	mov.f32 	%f426, 0fFF800000;
	mov.b32 	%r283, 0;
	mov.u32 	%r196, s_scores;
$L__BB3_32:
	.pragma "nounroll";
	shl.b32 	%r195, %r283, 2;
	add.s32 	%r197, %r196, %r195;
	ld.shared.v4.f32 	{%f195, %f196, %f197, %f198}, [%r197];
	max.f32 	%f199, %f426, %f195;
	max.f32 	%f200, %f199, %f196;
	max.f32 	%f201, %f200, %f197;
	max.f32 	%f202, %f201, %f198;
	ld.shared.v4.f32 	{%f203, %f204, %f205, %f206}, [%r197+16];
	max.f32 	%f207, %f202, %f203;
	max.f32 	%f208, %f207, %f204;
	max.f32 	%f209, %f208, %f205;
	max.f32 	%f210, %f209, %f206;
	ld.shared.v4.f32 	{%f211, %f212, %f213, %f214}, [%r197+32];
	max.f32 	%f215, %f210, %f211;
	max.f32 	%f216, %f215, %f212;
	max.f32 	%f217, %f216, %f213;
	max.f32 	%f218, %f217, %f214;
	ld.shared.v4.f32 	{%f219, %f220, %f221, %f222}, [%r197+48];
	max.f32 	%f223, %f218, %f219;
	max.f32 	%f224, %f223, %f220;
	max.f32 	%f225, %f224, %f221;
	max.f32 	%f426, %f225, %f222;
	add.s32 	%r283, %r283, 16;
	setp.eq.s32 	%p26, %r283, %r278;
	@%p26 bra 	$L__BB3_33;
	bra.uni 	$L__BB3_32;
$L__BB3_33:
	setp.eq.s32 	%p27, %r29, 0;
	@%p27 bra 	$L__BB3_42;
	and.b32  	%r32, %r86, 7;
	setp.lt.u32 	%p28, %r29, 8;
	@%p28 bra 	$L__BB3_36;
	shl.b32 	%r198, %r278, 2;
	mov.u32 	%r199, s_scores;
	add.s32 	%r200, %r199, %r198;
	ld.shared.f32 	%f227, [%r200];
	max.f32 	%f228, %f426, %f227;
	ld.shared.f32 	%f229, [%r200+4];
	max.f32 	%f230, %f228, %f229;
	ld.shared.f32 	%f231, [%r200+8];
	max.f32 	%f232, %f230, %f231;
	ld.shared.f32 	%f233, [%r200+12];
	max.f32 	%f234, %f232, %f233;
	ld.shared.f32 	%f235, [%r200+16];
	max.f32 	%f236, %f234, %f235;
	ld.shared.f32 	%f237, [%r200+20];
	max.f32 	%f238, %f236, %f237;
	ld.shared.f32 	%f239, [%r200+24];
	max.f32 	%f240, %f238, %f239;
	ld.shared.f32 	%f241, [%r200+28];
	max.f32 	%f426, %f240, %f241;
	add.s32 	%r278, %r278, 8;
$L__BB3_36:
	setp.eq.s32 	%p29, %r32, 0;
	@%p29 bra 	$L__BB3_42;
	and.b32  	%r35, %r86, 3;
	setp.lt.u32 	%p30, %r32, 4;
	@%p30 bra 	$L__BB3_39;
	shl.b32 	%r201, %r278, 2;
	mov.u32 	%r202, s_scores;
	add.s32 	%r203, %r202, %r201;
	ld.shared.f32 	%f243, [%r203];
	max.f32 	%f244, %f426, %f243;
	ld.shared.f32 	%f245, [%r203+4];
	max.f32 	%f246, %f244, %f245;
	ld.shared.f32 	%f247, [%r203+8];
	max.f32 	%f248, %f246, %f247;
	ld.shared.f32 	%f249, [%r203+12];
	max.f32 	%f426, %f248, %f249;
	add.s32 	%r278, %r278, 4;
$L__BB3_39:
	setp.eq.s32 	%p31, %r35, 0;
	@%p31 bra 	$L__BB3_42;
	mov.b32 	%r282, 0;
	mov.u32 	%r206, s_scores;
$L__BB3_41:
	.pragma "nounroll";
	shl.b32 	%r205, %r278, 2;
	add.s32 	%r207, %r206, %r205;
	ld.shared.f32 	%f250, [%r207];
	max.f32 	%f426, %f426, %f250;
	add.s32 	%r278, %r278, 1;
	add.s32 	%r282, %r282, 1;
	setp.ne.s32 	%p32, %r282, %r35;
	@%p32 bra 	$L__BB3_41;
$L__BB3_42:
	setp.lt.s32 	%p33, %r86, 1;
	mov.f32 	%f432, 0f00000000;
	@%p33 bra 	$L__BB3_51;
	add.s32 	%r209, %r86, -1;
	and.b32  	%r42, %r86, 3;
	setp.lt.u32 	%p34, %r209, 3;
	mov.f32 	%f432, 0f00000000;
	mov.b32 	%r284, 0;
	@%p34 bra 	$L__BB3_46;
	and.b32  	%r284, %r86, 2147483644;
	mov.f32 	%f432, 0f00000000;
	mov.b32 	%r293, 0;
	mov.u32 	%r212, s_scores;
$L__BB3_45:
	.pragma "nounroll";
	shl.b32 	%r211, %r293, 2;
	add.s32 	%r213, %r212, %r211;
	ld.shared.v4.f32 	{%f255, %f256, %f257, %f258}, [%r213];
	sub.f32 	%f259, %f255, %f426;
	fma.rn.f32 	%f260, %f259, 0f3BBB989D, 0f3F000000;
	cvt.sat.f32.f32 	%f261, %f260;
	mov.f32 	%f262, 0f4B400001;
	mov.f32 	%f263, 0f437C0000;
	fma.rm.f32 	%f264, %f261, %f263, %f262;
	add.f32 	%f265, %f264, 0fCB40007F;
	neg.f32 	%f266, %f265;
	fma.rn.f32 	%f267, %f259, 0f3FB8AA3B, %f266;
	fma.rn.f32 	%f268, %f259, 0f32A57060, %f267;
	mov.b32 	%r214, %f264;
	shl.b32 	%r215, %r214, 23;
	mov.b32 	%f269, %r215;
	ex2.approx.ftz.f32 	%f270, %f268;
	mul.f32 	%f271, %f270, %f269;
	add.f32 	%f272, %f432, %f271;
	sub.f32 	%f273, %f256, %f426;
	fma.rn.f32 	%f274, %f273, 0f3BBB989D, 0f3F000000;
	cvt.sat.f32.f32 	%f275, %f274;
	fma.rm.f32 	%f276, %f275, %f263, %f262;
	add.f32 	%f277, %f276, 0fCB40007F;
	neg.f32 	%f278, %f277;
	fma.rn.f32 	%f279, %f273, 0f3FB8AA3B, %f278;
	fma.rn.f32 	%f280, %f273, 0f32A57060, %f279;
	mov.b32 	%r216, %f276;
	shl.b32 	%r217, %r216, 23;
	mov.b32 	%f281, %r217;
	ex2.approx.ftz.f32 	%f282, %f280;
	mul.f32 	%f283, %f282, %f281;
	add.f32 	%f284, %f272, %f283;
	sub.f32 	%f285, %f257, %f426;
	fma.rn.f32 	%f286, %f285, 0f3BBB989D, 0f3F000000;
	cvt.sat.f32.f32 	%f287, %f286;
	fma.rm.f32 	%f288, %f287, %f263, %f262;
	add.f32 	%f289, %f288, 0fCB40007F;
	neg.f32 	%f290, %f289;
	fma.rn.f32 	%f291, %f285, 0f3FB8AA3B, %f290;
	fma.rn.f32 	%f292, %f285, 0f32A57060, %f291;
	mov.b32 	%r218, %f288;
	shl.b32 	%r219, %r218, 23;
	mov.b32 	%f293, %r219;
	ex2.approx.ftz.f32 	%f294, %f292;
	mul.f32 	%f295, %f294, %f293;
	add.f32 	%f296, %f284, %f295;
	sub.f32 	%f297, %f258, %f426;
	fma.rn.f32 	%f298, %f297, 0f3BBB989D, 0f3F000000;
	cvt.sat.f32.f32 	%f299, %f298;
	fma.rm.f32 	%f300, %f299, %f263, %f262;
	add.f32 	%f301, %f300, 0fCB40007F;
	neg.f32 	%f302, %f301;
	fma.rn.f32 	%f303, %f297, 0f3FB8AA3B, %f302;
	fma.rn.f32 	%f304, %f297, 0f32A57060, %f303;
	mov.b32 	%r220, %f300;
	shl.b32 	%r221, %r220, 23;
	mov.b32 	%f305, %r221;
	ex2.approx.ftz.f32 	%f306, %f304;
	mul.f32 	%f307, %f306, %f305;
	st.shared.v4.f32 	[%r213], {%f271, %f283, %f295, %f307};
	add.f32 	%f432, %f296, %f307;
	add.s32 	%r293, %r293, 4;
	setp.eq.s32 	%p35, %r293, %r284;
	@%p35 bra 	$L__BB3_46;
	bra.uni 	$L__BB3_45;
$L__BB3_46:
	setp.eq.s32 	%p36, %r42, 0;
	@%p36 bra 	$L__BB3_51;
	setp.eq.s32 	%p37, %r42, 1;
	@%p37 bra 	$L__BB3_49;
	shl.b32 	%r222, %r284, 2;
	mov.u32 	%r223, s_scores;
	add.s32 	%r224, %r223, %r222;
	ld.shared.f32 	%f309, [%r224];
	sub.f32 	%f310, %f309, %f426;
	fma.rn.f32 	%f311, %f310, 0f3BBB989D, 0f3F000000;
	cvt.sat.f32.f32 	%f312, %f311;
	mov.f32 	%f313, 0f4B400001;
	mov.f32 	%f314, 0f437C0000;
	fma.rm.f32 	%f315, %f312, %f314, %f313;
	add.f32 	%f316, %f315, 0fCB40007F;
	neg.f32 	%f317, %f316;
	fma.rn.f32 	%f318, %f310, 0f3FB8AA3B, %f317;
	fma.rn.f32 	%f319, %f310, 0f32A57060, %f318;
	mov.b32 	%r225, %f315;
	shl.b32 	%r226, %r225, 23;
	mov.b32 	%f320, %r226;
	ex2.approx.ftz.f32 	%f321, %f319;
	mul.f32 	%f322, %f321, %f320;
	st.shared.f32 	[%r224], %f322;
	add.f32 	%f323, %f432, %f322;
	ld.shared.f32 	%f324, [%r224+4];
	sub.f32 	%f325, %f324, %f426;
	fma.rn.f32 	%f326, %f325, 0f3BBB989D, 0f3F000000;
	cvt.sat.f32.f32 	%f327, %f326;
	fma.rm.f32 	%f328, %f327, %f314, %f313;
	add.f32 	%f329, %f328, 0fCB40007F;
	neg.f32 	%f330, %f329;
	fma.rn.f32 	%f331, %f325, 0f3FB8AA3B, %f330;
	fma.rn.f32 	%f332, %f325, 0f32A57060, %f331;
	mov.b32 	%r227, %f328;
	shl.b32 	%r228, %r227, 23;
	mov.b32 	%f333, %r228;
	ex2.approx.ftz.f32 	%f334, %f332;
	mul.f32 	%f335, %f334, %f333;
	st.shared.f32 	[%r224+4], %f335;
	add.f32 	%f432, %f323, %f335;
	add.s32 	%r284, %r284, 2;
$L__BB3_49:
	and.b32  	%r229, %r86, 1;
	setp.eq.b32 	%p38, %r229, 1;
	not.pred 	%p39, %p38;
	@%p39 bra 	$L__BB3_51;
	shl.b32 	%r230, %r284, 2;
	mov.u32 	%r231, s_scores;
	add.s32 	%r232, %r231, %r230;
	ld.shared.f32 	%f336, [%r232];
	sub.f32 	%f337, %f336, %f426;
	fma.rn.f32 	%f338, %f337, 0f3BBB989D, 0f3F000000;
	cvt.sat.f32.f32 	%f339, %f338;
	mov.f32 	%f340, 0f4B400001;
	mov.f32 	%f341, 0f437C0000;
	fma.rm.f32 	%f342, %f339, %f341, %f340;
	add.f32 	%f343, %f342, 0fCB40007F;
	neg.f32 	%f344, %f343;
	fma.rn.f32 	%f345, %f337, 0f3FB8AA3B, %f344;
	fma.rn.f32 	%f346, %f337, 0f32A57060, %f345;
	mov.b32 	%r233, %f342;
	shl.b32 	%r234, %r233, 23;
	mov.b32 	%f347, %r234;
	ex2.approx.ftz.f32 	%f348, %f346;
	mul.f32 	%f349, %f348, %f347;
	st.shared.f32 	[%r232], %f349;
	add.f32 	%f432, %f432, %f349;
$L__BB3_51:
	setp.lt.s32 	%p40, %r87, 1;
	@%p40 bra 	$L__BB3_77;
	setp.lt.s32 	%p41, %r86, 1;
	mul.lo.s32 	%r49, %r86, %r1;
	add.s32 	%r235, %r49, %r2;
	mul.lo.s32 	%r50, %r235, %r87;
	@%p41 bra 	$L__BB3_66;
	add.s32 	%r51, %r86, -1;
	and.b32  	%r52, %r86, 7;
	add.s32 	%r53, %r52, -1;
	and.b32  	%r54, %r86, 3;
	and.b32  	%r55, %r86, 2147483640;
	and.b32  	%r56, %r86, 1;
	neg.s32 	%r57, %r55;
	mul.lo.s32 	%r249, %r1, %r87;
	mul.lo.s32 	%r58, %r249, %r86;
	shl.b32 	%r59, %r87, 3;
	mov.b32 	%r286, 0;
	mul.wide.u32 	%rd101, %r87, 4;
$L__BB3_54:
	setp.lt.u32 	%p50, %r51, 7;
	mov.f32 	%f440, 0f00000000;
	mov.b32 	%r291, 0;
	@%p50 bra 	$L__BB3_57;
	add.s32 	%r288, %r58, %r286;
	mov.u32 	%r252, s_scores;
	add.s32 	%r287, %r252, 16;
	mov.f32 	%f440, 0f00000000;
	mov.u32 	%r289, %r57;
$L__BB3_56:
	.pragma "nounroll";
	ld.param.u64 	%rd107, [_Z27relative_position_attentionPKfS0_S0_S0_Pfiiii_param_2];
	ld.shared.v4.f32 	{%f353, %f354, %f355, %f356}, [%r287+-16];
	div.rn.f32 	%f357, %f353, %f432;
	cvta.to.global.u64 	%rd82, %rd107;
	mul.wide.s32 	%rd83, %r288, 4;
	add.s64 	%rd84, %rd82, %rd83;
	ld.global.f32 	%f358, [%rd84];
	fma.rn.f32 	%f359, %f357, %f358, %f440;
	div.rn.f32 	%f360, %f354, %f432;
	add.s64 	%rd86, %rd84, %rd101;
	ld.global.f32 	%f361, [%rd86];
	fma.rn.f32 	%f362, %f360, %f361, %f359;
	div.rn.f32 	%f363, %f355, %f432;
	add.s64 	%rd87, %rd86, %rd101;
	ld.global.f32 	%f364, [%rd87];
	fma.rn.f32 	%f365, %f363, %f364, %f362;
	div.rn.f32 	%f366, %f356, %f432;
	add.s64 	%rd88, %rd87, %rd101;
	ld.global.f32 	%f367, [%rd88];
	fma.rn.f32 	%f368, %f366, %f367, %f365;
	ld.shared.v4.f32 	{%f369, %f370, %f371, %f372}, [%r287];
	div.rn.f32 	%f373, %f369, %f432;
	add.s64 	%rd89, %rd88, %rd101;
	ld.global.f32 	%f374, [%rd89];
	fma.rn.f32 	%f375, %f373, %f374, %f368;
	div.rn.f32 	%f376, %f370, %f432;
	add.s64 	%rd90, %rd89, %rd101;
	ld.global.f32 	%f377, [%rd90];
	fma.rn.f32 	%f378, %f376, %f377, %f375;
	div.rn.f32 	%f379, %f371, %f432;
	add.s64 	%rd91, %rd90, %rd101;
	ld.global.f32 	%f380, [%rd91];
	fma.rn.f32 	%f381, %f379, %f380, %f378;
	div.rn.f32 	%f382, %f372, %f432;
	add.s64 	%rd92, %rd91, %rd101;
	ld.global.f32 	%f383, [%rd92];
	fma.rn.f32 	%f440, %f382, %f383, %f381;
	add.s32 	%r289, %r289, 8;
	add.s32 	%r288, %r288, %r59;
	add.s32 	%r287, %r287, 32;
	setp.ne.s32 	%p51, %r289, 0;
	mov.u32 	%r291, %r55;
	@%p51 bra 	$L__BB3_56;
$L__BB3_57:
	setp.eq.s32 	%p52, %r52, 0;
	@%p52 bra 	$L__BB3_65;
	ld.param.u64 	%rd108, [_Z27relative_position_attentionPKfS0_S0_S0_Pfiiii_param_2];
	cvta.to.global.u64 	%rd7, %rd108;
	setp.lt.u32 	%p53, %r53, 3;
	@%p53 bra 	$L__BB3_60;
	shl.b32 	%r253, %r291, 2;
	mov.u32 	%r254, s_scores;
	add.s32 	%r255, %r254, %r253;
	ld.shared.f32 	%f385, [%r255];
	div.rn.f32 	%f386, %f385, %f432;
	add.s32 	%r256, %r291, %r49;
	mad.lo.s32 	%r257, %r256, %r87, %r286;
	mul.wide.s32 	%rd93, %r257, 4;
	add.s64 	%rd94, %rd7, %rd93;
	ld.global.f32 	%f387, [%rd94];
	fma.rn.f32 	%f388, %f386, %f387, %f440;
	ld.shared.f32 	%f389, [%r255+4];
	div.rn.f32 	%f390, %f389, %f432;
	add.s64 	%rd96, %rd94, %rd101;
	ld.global.f32 	%f391, [%rd96];
	fma.rn.f32 	%f392, %f390, %f391, %f388;
	ld.shared.f32 	%f393, [%r255+8];
	div.rn.f32 	%f394, %f393, %f432;
	add.s64 	%rd97, %rd96, %rd101;
	ld.global.f32 	%f395, [%rd97];
	fma.rn.f32 	%f396, %f394, %f395, %f392;
	ld.shared.f32 	%f397, [%r255+12];
	div.rn.f32 	%f398, %f397, %f432;
	add.s64 	%rd98, %rd97, %rd101;
	ld.global.f32 	%f399, [%rd98];
	fma.rn.f32 	%f440, %f398, %f399, %f396;
	add.s32 	%r291, %r291, 4;
$L__BB3_60:
	setp.eq.s32 	%p54, %r54, 0;
	@%p54 bra 	$L__BB3_65;
	setp.eq.s32 	%p55, %r54, 1;
	@%p55 bra 	$L__BB3_63;
	shl.b32 	%r258, %r291, 2;
	mov.u32 	%r259, s_scores;
	add.s32 	%r260, %r259, %r258;
	ld.shared.f32 	%f401, [%r260];
	div.rn.f32 	%f402, %f401, %f432;
	add.s32 	%r261, %r291, %r49;
	mad.lo.s32 	%r262, %r261, %r87, %r286;
	mul.wide.s32 	%rd99, %r262, 4;
	add.s64 	%rd100, %rd7, %rd99;
	ld.global.f32 	%f403, [%rd100];
	fma.rn.f32 	%f404, %f402, %f403, %f440;
	ld.shared.f32 	%f405, [%r260+4];
	div.rn.f32 	%f406, %f405, %f432;
	add.s64 	%rd102, %rd100, %rd101;
	ld.global.f32 	%f407, [%rd102];
	fma.rn.f32 	%f440, %f406, %f407, %f404;
	add.s32 	%r291, %r291, 2;
$L__BB3_63:
	setp.eq.s32 	%p56, %r56, 0;
	@%p56 bra 	$L__BB3_65;
	shl.b32 	%r263, %r291, 2;
	mov.u32 	%r264, s_scores;
	add.s32 	%r265, %r264, %r263;
	ld.shared.f32 	%f408, [%r265];
	div.rn.f32 	%f409, %f408, %f432;
	add.s32 	%r266, %r291, %r49;
	mad.lo.s32 	%r267, %r266, %r87, %r286;
	mul.wide.s32 	%rd103, %r267, 4;
	add.s64 	%rd104, %rd7, %rd103;
	ld.global.f32 	%f410, [%rd104];
	fma.rn.f32 	%f440, %f409, %f410, %f440;
$L__BB3_65:
	add.s32 	%r268, %r286, %r50;
	mul.wide.s32 	%rd105, %r268, 4;
	add.s64 	%rd106, %rd4, %rd105;
	st.global.f32 	[%rd106], %f440;
	add.s32 	%r286, %r286, 1;
	setp.eq.s32 	%p57, %r286, %r87;
	@%p57 bra 	$L__BB3_77;
	bra.uni 	$L__BB3_54;
$L__BB3_66:
	add.s32 	%r237, %r87, -1;
	and.b32  	%r74, %r87, 7;
	setp.lt.u32 	%p42, %r237, 7;
	mov.b32 	%r295, 0;
	@%p42 bra 	$L__BB3_69;
	and.b32  	%r295, %r87, 2147483640;
	mov.b32 	%r294, 0;
$L__BB3_68:
	.pragma "nounroll";
	add.s32 	%r239, %r294, %r50;
	mul.wide.s32 	%rd74, %r239, 4;
	add.s64 	%rd75, %rd4, %rd74;
	mov.b32 	%r240, 0;
	st.global.u32 	[%rd75], %r240;
	st.global.u32 	[%rd75+4], %r240;
	st.global.u32 	[%rd75+8], %r240;
	st.global.u32 	[%rd75+12], %r240;
	st.global.u32 	[%rd75+16], %r240;
	st.global.u32 	[%rd75+20], %r240;
	st.global.u32 	[%rd75+24], %r240;
	st.global.u32 	[%rd75+28], %r240;
	add.s32 	%r294, %r294, 8;
	setp.ne.s32 	%p43, %r294, %r295;
	@%p43 bra 	$L__BB3_68;
$L__BB3_69:
	setp.eq.s32 	%p44, %r74, 0;
	@%p44 bra 	$L__BB3_77;
	and.b32  	%r81, %r87, 3;
	setp.lt.u32 	%p45, %r74, 4;
	@%p45 bra 	$L__BB3_72;
	add.s32 	%r241, %r295, %r50;
	mul.wide.s32 	%rd76, %r241, 4;
	add.s64 	%rd77, %rd4, %rd76;
	mov.b32 	%r242, 0;
	st.global.u32 	[%rd77], %r242;
	st.global.u32 	[%rd77+4], %r242;
	st.global.u32 	[%rd77+8], %r242;
	st.global.u32 	[%rd77+12], %r242;
	add.s32 	%r295, %r295, 4;
$L__BB3_72:
	setp.eq.s32 	%p46, %r81, 0;
	@%p46 bra 	$L__BB3_77;
	setp.eq.s32 	%p47, %r81, 1;
	@%p47 bra 	$L__BB3_75;
	add.s32 	%r243, %r295, %r50;
	mul.wide.s32 	%rd78, %r243, 4;
	add.s64 	%rd79, %rd4, %rd78;
	mov.b32 	%r244, 0;
	st.global.u32 	[%rd79], %r244;
	st.global.u32 	[%rd79+4], %r244;
	add.s32 	%r295, %r295, 2;
$L__BB3_75:
	and.b32  	%r245, %r87, 1;
	setp.eq.b32 	%p48, %r245, 1;
	not.pred 	%p49, %p48;
	@%p49 bra 	$L__BB3_77;
	add.s32 	%r246, %r295, %r50;
	mul.wide.s32 	%rd80, %r246, 4;
	add.s64 	%rd81, %rd4, %rd80;
	mov.b32 	%r247, 0;
	st.global.u32 	[%rd81], %r247;
$L__BB3_77:
	ret;

}


// ===== COMPILED SASS (sm_100) =====

	.target	sm_100

	.elftype	@"ET_EXEC"


//--------------------- .note.nv.tkinfo           --------------------------
	.section	.note.nv.tkinfo,"",@"SHT_NOTE"
	.sectionflags	@"SHF_NOTE_NV_TKINFO"
	.tkinfo
        /*0018*/ 	.word	0x00000002
        /*0030*/ 	.string	""
        /*0030*/ 	.string	"ptxas"
        /*0030*/ 	.string	"Cuda compilation tools, release 13.0, V13.0.88"
        /*0030*/ 	.string	"Build cuda_13.0.r13.0/compiler.36424714_0"
        /*0030*/ 	.string	"-arch sm_100 -m 64 "



//--------------------- .note.nv.cuinfo           --------------------------
	.section	.note.nv.cuinfo,"",@"SHT_NOTE"
	.sectionflags	@"SHF_NOTE_NV_CUINFO"
        /*0018*/ 	.short	0x0002
        /*001a*/ 	.short	0x0064
        /*001c*/ 	.short	0x0082
	.zero		2


//--------------------- .nv.info                  --------------------------
	.section	.nv.info,"",@"SHT_CUDA_INFO"
	.align	4


	//----- nvinfo : EIATTR_REGCOUNT
	.align		4
        /*0000*/ 	.byte	0x04, 0x2f
        /*0002*/ 	.short	(.L_1 - .L_0)
	.align		4
.L_0:
        /*0004*/ 	.word	index@(_Z28scaled_dot_product_attentionPKfS0_S0_PfS1_iiiifS0_)
        /*0008*/ 	.word	0x00000020


	//----- nvinfo : EIATTR_FRAME_SIZE
	.align		4
.L_1:
        /*000c*/ 	.byte	0x04, 0x11
        /*000e*/ 	.short	(.L_3 - .L_2)
	.align		4
.L_2:
        /*0010*/ 	.word	index@($__internal_8_$__cuda_sm3x_div_rn_noftz_f32_slowpath)
        /*0014*/ 	.word	0x00000000


	//----- nvinfo : EIATTR_FRAME_SIZE
	.align		4
.L_3:
        /*0018*/ 	.byte	0x04, 0x11
        /*001a*/ 	.short	(.L_5 - .L_4)
	.align		4
.L_4:
        /*001c*/ 	.word	index@(_Z28scaled_dot_product_attentionPKfS0_S0_PfS1_iiiifS0_)
        /*0020*/ 	.word	0x00000000


	//----- nvinfo : EIATTR_REGCOUNT
	.align		4
.L_5:
        /*0024*/ 	.byte	0x04, 0x2f
        /*0026*/ 	.short	(.L_7 - .L_6)
	.align		4
.L_6:
        /*0028*/ 	.word	index@(_Z20multi_head_attentionPKfS0_S0_S0_S0_PfS1_iiiiS0_)
        /*002c*/ 	.word	0x00000020


	//----- nvinfo : EIATTR_FRAME_SIZE
	.align		4
.L_7:
        /*0030*/ 	.byte	0x04, 0x11
        /*0032*/ 	.short	(.L_9 - .L_8)
	.align		4
.L_8:
        /*0034*/ 	.word	index@($__internal_7_$__cuda_sm3x_div_rn_noftz_f32_slowpath)
        /*0038*/ 	.word	0x00000000


	//----- nvinfo : EIATTR_FRAME_SIZE
	.align		4
.L_9:
        /*003c*/ 	.byte	0x04, 0x11
        /*003e*/ 	.short	(.L_11 - .L_10)
	.align		4
.L_10:
        /*0040*/ 	.word	index@($__internal_6_$__cuda_sm20_sqrt_rn_f32_slowpath)
        /*0044*/ 	.word	0x00000000


	//----- nvinfo : EIATTR_FRAME_SIZE
	.align		4
.L_11:
        /*0048*/ 	.byte	0x04, 0x11
        /*004a*/ 	.short	(.L_13 - .L_12)
	.align		4
.L_12:
        /*004c*/ 	.word	index@($__internal_5_$__cuda_sm20_rcp_rn_f32_slowpath)
        /*0050*/ 	.word	0x00000000


	//----- nvinfo : EIATTR_FRAME_SIZE
	.align		4
.L_13:
        /*0054*/ 	.byte	0x04, 0x11
        /*0056*/ 	.short	(.L_15 - .L_14)
	.align		4
.L_14:
        /*0058*/ 	.word	index@(_Z20multi_head_attentionPKfS0_S0_S0_S0_PfS1_iiiiS0_)
        /*005c*/ 	.word	0x00000000


	//----- nvinfo : EIATTR_REGCOUNT
	.align		4
.L_15:
        /*0060*/ 	.byte	0x04, 0x2f
        /*0062*/ 	.short	(.L_17 - .L_16)
	.align		4
.L_16:
        /*0064*/ 	.word	index@(_Z23flash_attention_forwardPKfS0_S0_PfS1_S1_iiiiii)
        /*0068*/ 	.word	0x00000028


	//----- nvinfo : EIATTR_FRAME_SIZE
	.align		4
.L_17:
        /*006c*/ 	.byte	0x04, 0x11
        /*006e*/ 	.short	(.L_19 - .L_18)
	.align		4
.L_18:
        /*0070*/ 	.word	index@($__internal_4_$__cuda_sm3x_div_rn_noftz_f32_slowpath)
        /*0074*/ 	.word	0x00000000


	//----- nvinfo : EIATTR_FRAME_SIZE
	.align		4
.L_19:
        /*0078*/ 	.byte	0x04, 0x11
        /*007a*/ 	.short	(.L_21 - .L_20)
	.align		4
.L_20:
        /*007c*/ 	.word	index@($__internal_3_$__cuda_sm20_sqrt_rn_f32_slowpath)
        /*0080*/ 	.word	0x00000000


	//----- nvinfo : EIATTR_FRAME_SIZE
	.align		4
.L_21:
        /*0084*/ 	.byte	0x04, 0x11
        /*0086*/ 	.short	(.L_23 - .L_22)
	.align		4
.L_22:
        /*0088*/ 	.word	index@($__internal_2_$__cuda_sm20_rcp_rn_f32_slowpath)
        /*008c*/ 	.word	0x00000000


	//----- nvinfo : EIATTR_FRAME_SIZE
	.align		4
.L_23:
        /*0090*/ 	.byte	0x04, 0x11
        /*0092*/ 	.short	(.L_25 - .L_24)
	.align		4
.L_24:
        /*0094*/ 	.word	index@(_Z23flash_attention_forwardPKfS0_S0_PfS1_S1_iiiiii)
        /*0098*/ 	.word	0x00000000


	//----- nvinfo : EIATTR_REGCOUNT
	.align		4
.L_25:
        /*009c*/ 	.byte	0x04, 0x2f
        /*009e*/ 	.short	(.L_27 - .L_26)
	.align		4
.L_26:
        /*00a0*/ 	.word	index@(_Z27relative_position_attentionPKfS0_S0_S0_Pfiiii)
        /*00a4*/ 	.word	0x00000022


	//----- nvinfo : EIATTR_FRAME_SIZE
	.align		4
.L_27:
        /*00a8*/ 	.byte	0x04, 0x11
        /*00aa*/ 	.short	(.L_29 - .L_28)
	.align		4
.L_28:
        /*00ac*/ 	.word	index@($__internal_1_$__cuda_sm3x_div_rn_noftz_f32_slowpath)
        /*00b0*/ 	.word	0x00000000


	//----- nvinfo : EIATTR_FRAME_SIZE
	.align		4
.L_29:
        /*00b4*/ 	.byte	0x04, 0x11
        /*00b6*/ 	.short	(.L_31 - .L_30)
	.align		4
.L_30:
        /*00b8*/ 	.word	index@($__internal_0_$__cuda_sm20_sqrt_rn_f32_slowpath)
        /*00bc*/ 	.word	0x00000000


	//----- nvinfo : EIATTR_FRAME_SIZE
	.align		4
.L_31:
        /*00c0*/ 	.byte	0x04, 0x11
        /*00c2*/ 	.short	(.L_33 - .L_32)
	.align		4
.L_32:
        /*00c4*/ 	.word	index@(_Z27relative_position_attentionPKfS0_S0_S0_Pfiiii)
        /*00c8*/ 	.word	0x00000000


	//----- nvinfo : EIATTR_MIN_STACK_SIZE
	.align		4
.L_33:
        /*00cc*/ 	.byte	0x04, 0x12
        /*00ce*/ 	.short	(.L_35 - .L_34)
	.align		4
.L_34:
        /*00d0*/ 	.word	index@(_Z27relative_position_attentionPKfS0_S0_S0_Pfiiii)
        /*00d4*/ 	.word	0x00000000


	//----- nvinfo : EIATTR_MIN_STACK_SIZE
	.align		4
.L_35:
        /*00d8*/ 	.byte	0x04, 0x12
        /*00da*/ 	.short	(.L_37 - .L_36)
	.align		4
.L_36:
        /*00dc*/ 	.word	index@(_Z23flash_attention_forwardPKfS0_S0_PfS1_S1_iiiiii)
        /*00e0*/ 	.word	0x00000000


	//----- nvinfo : EIATTR_MIN_STACK_SIZE
	.align		4
.L_37:
        /*00e4*/ 	.byte	0x04, 0x12
        /*00e6*/ 	.short	(.L_39 - .L_38)
	.align		4
.L_38:
        /*00e8*/ 	.word	index@(_Z20multi_head_attentionPKfS0_S0_S0_S0_PfS1_iiiiS0_)
        /*00ec*/ 	.word	0x00000000


	//----- nvinfo : EIATTR_MIN_STACK_SIZE
	.align		4
.L_39:
        /*00f0*/ 	.byte	0x04, 0x12
        /*00f2*/ 	.short	(.L_41 - .L_40)
	.align		4
.L_40:
        /*00f4*/ 	.word	index@(_Z28scaled_dot_product_attentionPKfS0_S0_PfS1_iiiifS0_)
        /*00f8*/ 	.word	0x00000000
.L_41:


//--------------------- .nv.compat                --------------------------
	.section	.nv.compat,"",@"SHT_CUDA_COMPAT_INFO"
	.align	4
        /*0000*/ 	.byte	0x02, 0x09, 0x00, 0x00, 0x02, 0x02, 0x01, 0x00, 0x02, 0x05, 0x05, 0x00, 0x03, 0x07, 0x01, 0x01
        /*0010*/ 	.byte	0x02, 0x03, 0x00, 0x00, 0x02, 0x06, 0x01, 0x00, 0x04, 0x0b, 0x08, 0x00, 0x01, 0x00, 0x00, 0x00
        /*0020*/ 	.byte	0x00, 0x00, 0x00, 0x00


//--------------------- .nv.info._Z27relative_position_attentionPKfS0_S0_S0_Pfiiii --------------------------
	.section	.nv.info._Z27relative_position_attentionPKfS0_S0_S0_Pfiiii,"",@"SHT_CUDA_INFO"
	.sectionflags	@""
	.align	4


	//----- nvinfo : EIATTR_CUDA_API_VERSION
	.align		4
        /*0000*/ 	.byte	0x04, 0x37
        /*0002*/ 	.short	(.L_43 - .L_42)
.L_42:
        /*0004*/ 	.word	0x00000082


	//----- nvinfo : EIATTR_KPARAM_INFO
	.align		4
.L_43:
        /*0008*/ 	.byte	0x04, 0x17
        /*000a*/ 	.short	(.L_45 - .L_44)
.L_44:
        /*000c*/ 	.word	0x00000000
        /*0010*/ 	.short	0x0008
        /*0012*/ 	.short	0x0034
        /*0014*/ 	.byte	0x00, 0xf0, 0x11, 0x00


	//----- nvinfo : EIATTR_KPARAM_INFO
	.align		4
.L_45:
        /*0018*/ 	.byte	0x04, 0x17
        /*001a*/ 	.short	(.L_47 - .L_46)
.L_46:
        /*001c*/ 	.word	0x00000000
        /*0020*/ 	.short	0x0007
        /*0022*/ 	.short	0x0030
        /*0024*/ 	.byte	0x00, 0xf0, 0x11, 0x00


	//----- nvinfo : EIATTR_KPARAM_INFO
	.align		4
.L_47:
        /*0028*/ 	.byte	0x04, 0x17
        /*002a*/ 	.short	(.L_49 - .L_48)
.L_48:
        /*002c*/ 	.word	0x00000000
        /*0030*/ 	.short	0x0006
        /*0032*/ 	.short	0x002c
        /*0034*/ 	.byte	0x00, 0xf0, 0x11, 0x00


	//----- nvinfo : EIATTR_KPARAM_INFO
	.align		4
.L_49:
        /*0038*/ 	.byte	0x04, 0x17
        /*003a*/ 	.short	(.L_51 - .L_50)
.L_50:
        /*003c*/ 	.word	0x00000000
        /*0040*/ 	.short	0x0005
        /*0042*/ 	.short	0x0028
        /*0044*/ 	.byte	0x00, 0xf0, 0x11, 0x00


	//----- nvinfo : EIATTR_KPARAM_INFO
	.align		4
.L_51:
        /*0048*/ 	.byte	0x04, 0x17
        /*004a*/ 	.short	(.L_53 - .L_52)
.L_52:
        /*004c*/ 	.word	0x00000000
        /*0050*/ 	.short	0x0004
        /*0052*/ 	.short	0x0020
        /*0054*/ 	.byte	0x00, 0xf5, 0x21, 0x00


	//----- nvinfo : EIATTR_KPARAM_INFO
	.align		4
.L_53:
        /*0058*/ 	.byte	0x04, 0x17
        /*005a*/ 	.short	(.L_55 - .L_54)
.L_54:
        /*005c*/ 	.word	0x00000000
        /*0060*/ 	.short	0x0003
        /*0062*/ 	.short	0x0018
        /*0064*/ 	.byte	0x00, 0xf5, 0x21, 0x00


	//----- nvinfo : EIATTR_KPARAM_INFO
	.align		4
.L_55:
        /*0068*/ 	.byte	0x04, 0x17
        /*006a*/ 	.short	(.L_57 - .L_56)
.L_56:
        /*006c*/ 	.word	0x00000000
        /*0070*/ 	.short	0x0002
        /*0072*/ 	.short	0x0010
        /*0074*/ 	.byte	0x00, 0xf5, 0x21, 0x00


	//----- nvinfo : EIATTR_KPARAM_INFO
	.align		4
.L_57:
        /*0078*/ 	.byte	0x04, 0x17
        /*007a*/ 	.short	(.L_59 - .L_58)
.L_58:
        /*007c*/ 	.word	0x00000000
        /*0080*/ 	.short	0x0001
        /*0082*/ 	.short	0x0008
        /*0084*/ 	.byte	0x00, 0xf5, 0x21, 0x00


	//----- nvinfo : EIATTR_KPARAM_INFO
	.align		4
.L_59:
        /*0088*/ 	.byte	0x04, 0x17
        /*008a*/ 	.short	(.L_61 - .L_60)
.L_60:
        /*008c*/ 	.word	0x00000000
        /*0090*/ 	.short	0x0000
        /*0092*/ 	.short	0x0000
        /*0094*/ 	.byte	0x00, 0xf5, 0x21, 0x00


	//----- nvinfo : EIATTR_SPARSE_MMA_MASK
	.align		4
.L_61:
        /*0098*/ 	.byte	0x03, 0x50
        /*009a*/ 	.short	0x0000


	//----- nvinfo : EIATTR_MAXREG_COUNT
	.align		4
        /*009c*/ 	.byte	0x03, 0x1b
        /*009e*/ 	.short	0x00ff


	//----- nvinfo : EIATTR_NUM_BARRIERS
	.align		4
        /*00a0*/ 	.byte	0x02, 0x4c
        /*00a2*/ 	.byte	0x01
	.zero		1


	//----- nvinfo : EIATTR_MERCURY_ISA_VERSION
	.align		4
        /*00a4*/ 	.byte	0x03, 0x5f
        /*00a6*/ 	.short	0x0101


	//----- nvinfo : EIATTR_VRC_CTA_INIT_COUNT
	.align		4
        /*00a8*/ 	.byte	0x02, 0x4a
	.zero		1
	.zero		1


	//----- nvinfo : EIATTR_EXIT_INSTR_OFFSETS
	.align		4
        /*00ac*/ 	.byte	0x04, 0x1c
        /*00ae*/ 	.short	(.L_63 - .L_62)


	//   ....[0]....
.L_62:
        /*00b0*/ 	.word	0x00000090


	//   ....[1]....
        /*00b4*/ 	.word	0x00003380


	//   ....[2]....
        /*00b8*/ 	.word	0x00004760


	//   ....[3]....
        /*00bc*/ 	.word	0x000048f0


	//   ....[4]....
        /*00c0*/ 	.word	0x000049c0


	//   ....[5]....
        /*00c4*/ 	.word	0x00004a50


	//   ....[6]....
        /*00c8*/ 	.word	0x00004ab0


	//----- nvinfo : EIATTR_CRS_STACK_SIZE
	.align		4
.L_63:
        /*00cc*/ 	.byte	0x04, 0x1e
        /*00ce*/ 	.short	(.L_65 - .L_64)
.L_64:
        /*00d0*/ 	.word	0x00000000


	//----- nvinfo : EIATTR_CBANK_PARAM_SIZE
	.align		4
.L_65:
        /*00d4*/ 	.byte	0x03, 0x19
        /*00d6*/ 	.short	0x0038


	//----- nvinfo : EIATTR_PARAM_CBANK
	.align		4
        /*00d8*/ 	.byte	0x04, 0x0a
        /*00da*/ 	.short	(.L_67 - .L_66)
	.align		4
.L_66:
        /*00dc*/ 	.word	index@(.nv.constant0._Z27relative_position_attentionPKfS0_S0_S0_Pfiiii)
        /*00e0*/ 	.short	0x0380
        /*00e2*/ 	.short	0x0038


	//----- nvinfo : EIATTR_SW_WAR
	.align		4
.L_67:
        /*00e4*/ 	.byte	0x04, 0x36
        /*00e6*/ 	.short	(.L_69 - .L_68)
.L_68:
        /*00e8*/ 	.word	0x00000008
.L_69:


//--------------------- .nv.info._Z23flash_attention_forwardPKfS0_S0_PfS1_S1_iiiiii --------------------------
	.section	.nv.info._Z23flash_attention_forwardPKfS0_S0_PfS1_S1_iiiiii,"",@"SHT_CUDA_INFO"
	.sectionflags	@""
	.align	4


	//----- nvinfo : EIATTR_CUDA_API_VERSION
	.align		4
        /*0000*/ 	.byte	0x04, 0x37
        /*0002*/ 	.short	(.L_71 - .L_70)
.L_70:
        /*0004*/ 	.word	0x00000082


	//----- nvinfo : EIATTR_KPARAM_INFO
	.align		4
.L_71:
        /*0008*/ 	.byte	0x04, 0x17
        /*000a*/ 	.short	(.L_73 - .L_72)
.L_72:
        /*000c*/ 	.word	0x00000000
        /*0010*/ 	.short	0x000b
        /*0012*/ 	.short	0x0044
        /*0014*/ 	.byte	0x00, 0xf0, 0x11, 0x00


	//----- nvinfo : EIATTR_KPARAM_INFO
	.align		4
.L_73:
        /*0018*/ 	.byte	0x04, 0x17
        /*001a*/ 	.short	(.L_75 - .L_74)
.L_74:
        /*001c*/ 	.word	0x00000000
        /*0020*/ 	.short	0x000a
        /*0022*/ 	.short	0x0040
        /*0024*/ 	.byte	0x00, 0xf0, 0x11, 0x00


	//----- nvinfo : EIATTR_KPARAM_INFO
	.align		4
.L_75:
        /*0028*/ 	.byte	0x04, 0x17
        /*002a*/ 	.short	(.L_77 - .L_76)
.L_76:
        /*002c*/ 	.word	0x00000000
        /*0030*/ 	.short	0x0009
        /*0032*/ 	.short	0x003c
        /*0034*/ 	.byte	0x00, 0xf0, 0x11, 0x00


	//----- nvinfo : EIATTR_KPARAM_INFO
	.align		4
.L_77:
        /*0038*/ 	.byte	0x04, 0x17
        /*003a*/ 	.short	(.L_79 - .L_78)
.L_78:
        /*003c*/ 	.word	0x00000000
        /*0040*/ 	.short	0x0008
        /*0042*/ 	.short	0x0038
        /*0044*/ 	.byte	0x00, 0xf0, 0x11, 0x00


	//----- nvinfo : EIATTR_KPARAM_INFO
	.align		4
.L_79:
        /*0048*/ 	.byte	0x04, 0x17
        /*004a*/ 	.short	(.L_81 - .L_80)
.L_80:
        /*004c*/ 	.word	0x00000000
        /*0050*/ 	.short	0x0007
        /*0052*/ 	.short	0x0034
        /*0054*/ 	.byte	0x00, 0xf0, 0x11, 0x00


	//----- nvinfo : EIATTR_KPARAM_INFO
	.align		4
.L_81:
        /*0058*/ 	.byte	0x04, 0x17
        /*005a*/ 	.short	(.L_83 - .L_82)
.L_82:
        /*005c*/ 	.word	0x00000000
        /*0060*/ 	.short	0x0006
        /*0062*/ 	.short	0x0030
        /*0064*/ 	.byte	0x00, 0xf0, 0x11, 0x00


	//----- nvinfo : EIATTR_KPARAM_INFO
	.align		4
.L_83:
        /*0068*/ 	.byte	0x04, 0x17
        /*006a*/ 	.short	(.L_85 - .L_84)
.L_84:
        /*006c*/ 	.word	0x00000000
        /*0070*/ 	.short	0x0005
        /*0072*/ 	.short	0x0028
        /*0074*/ 	.byte	0x00, 0xf5, 0x21, 0x00


	//----- nvinfo : EIATTR_KPARAM_INFO
	.align		4
.L_85:
        /*0078*/ 	.byte	0x04, 0x17
        /*007a*/ 	.short	(.L_87 - .L_86)
.L_86:
        /*007c*/ 	.word	0x00000000
        /*0080*/ 	.short	0x0004
        /*0082*/ 	.short	0x0020
        /*0084*/ 	.byte	0x00, 0xf5, 0x21, 0x00


	//----- nvinfo : EIATTR_KPARAM_INFO
	.align		4
.L_87:
        /*0088*/ 	.byte	0x04, 0x17
        /*008a*/ 	.short	(.L_89 - .L_88)
.L_88:
        /*008c*/ 	.word	0x00000000
        /*0090*/ 	.short	0x0003
        /*0092*/ 	.short	0x0018
        /*0094*/ 	.byte	0x00, 0xf5, 0x21, 0x00


	//----- nvinfo : EIATTR_KPARAM_INFO
	.align		4
.L_89:
        /*0098*/ 	.byte	0x04, 0x17
        /*009a*/ 	.short	(.L_91 - .L_90)
.L_90:
        /*009c*/ 	.word	0x00000000
        /*00a0*/ 	.short	0x0002
        /*00a2*/ 	.short	0x0010
        /*00a4*/ 	.byte	0x00, 0xf5, 0x21, 0x00


	//----- nvinfo : EIATTR_KPARAM_INFO
	.align		4
.L_91:
        /*00a8*/ 	.byte	0x04, 0x17
        /*00aa*/ 	.short	(.L_93 - .L_92)
.L_92:
        /*00ac*/ 	.word	0x00000000
        /*00b0*/ 	.short	0x0001
        /*00b2*/ 	.short	0x0008
        /*00b4*/ 	.byte	0x00, 0xf5, 0x21, 0x00


	//----- nvinfo : EIATTR_KPARAM_INFO
	.align		4
.L_93:
        /*00b8*/ 	.byte	0x04, 0x17
        /*00ba*/ 	.short	(.L_95 - .L_94)
.L_94:
        /*00bc*/ 	.word	0x00000000
        /*00c0*/ 	.short	0x0000
        /*00c2*/ 	.short	0x0000
        /*00c4*/ 	.byte	0x00, 0xf5, 0x21, 0x00


	//----- nvinfo : EIATTR_SPARSE_MMA_MASK
	.align		4
.L_95:
        /*00c8*/ 	.byte	0x03, 0x50
        /*00ca*/ 	.short	0x0000


	//----- nvinfo : EIATTR_MAXREG_COUNT
	.align		4
        /*00cc*/ 	.byte	0x03, 0x1b
        /*00ce*/ 	.short	0x00ff


	//----- nvinfo : EIATTR_NUM_BARRIERS
	.align		4
        /*00d0*/ 	.byte	0x02, 0x4c
        /*00d2*/ 	.byte	0x01
	.zero		1


	//----- nvinfo : EIATTR_MERCURY_ISA_VERSION
	.align		4
        /*00d4*/ 	.byte	0x03, 0x5f
        /*00d6*/ 	.short	0x0101


	//----- nvinfo : EIATTR_VRC_CTA_INIT_COUNT
	.align		4
        /*00d8*/ 	.byte	0x02, 0x4a
	.zero		1
	.zero		1


	//----- nvinfo : EIATTR_EXIT_INSTR_OFFSETS
	.align		4
        /*00dc*/ 	.byte	0x04, 0x1c
        /*00de*/ 	.short	(.L_97 - .L_96)


	//   ....[0]....
.L_96:
        /*00e0*/ 	.word	0x00000060


	//   ....[1]....
        /*00e4*/ 	.word	0x00000e00


	//   ....[2]....
        /*00e8*/ 	.word	0x00003c40


	//----- nvinfo : EIATTR_CRS_STACK_SIZE
	.align		4
.L_97:
        /*00ec*/ 	.byte	0x04, 0x1e
        /*00ee*/ 	.short	(.L_99 - .L_98)
.L_98:
        /*00f0*/ 	.word	0x00000000


	//----- nvinfo : EIATTR_CBANK_PARAM_SIZE
	.align		4
.L_99:
        /*00f4*/ 	.byte	0x03, 0x19
        /*00f6*/ 	.short	0x0048


	//----- nvinfo : EIATTR_PARAM_CBANK
	.align		4
        /*00f8*/ 	.byte	0x04, 0x0a
        /*00fa*/ 	.short	(.L_101 - .L_100)
	.align		4
.L_100:
        /*00fc*/ 	.word	index@(.nv.constant0._Z23flash_attention_forwardPKfS0_S0_PfS1_S1_iiiiii)
        /*0100*/ 	.short	0x0380
        /*0102*/ 	.short	0x0048


	//----- nvinfo : EIATTR_SW_WAR
	.align		4
.L_101:
        /*0104*/ 	.byte	0x04, 0x36
        /*0106*/ 	.short	(.L_103 - .L_102)
.L_102:
        /*0108*/ 	.word	0x00000008
.L_103:


//--------------------- .nv.info._Z20multi_head_attentionPKfS0_S0_S0_S0_PfS1_iiiiS0_ --------------------------
	.section	.nv.info._Z20multi_head_attentionPKfS0_S0_S0_S0_PfS1_iiiiS0_,"",@"SHT_CUDA_INFO"
	.sectionflags	@""
	.align	4


	//----- nvinfo : EIATTR_CUDA_API_VERSION
	.align		4
        /*0000*/ 	.byte	0x04, 0x37
        /*0002*/ 	.short	(.L_105 - .L_104)
.L_104:
        /*0004*/ 	.word	0x00000082


	//----- nvinfo : EIATTR_KPARAM_INFO
	.align		4
.L_105:
        /*0008*/ 	.byte	0x04, 0x17
        /*000a*/ 	.short	(.L_107 - .L_106)
.L_106:
        /*000c*/ 	.word	0x00000000
        /*0010*/ 	.short	0x000b
        /*0012*/ 	.short	0x0048
        /*0014*/ 	.byte	0x00, 0xf5, 0x21, 0x00


	//----- nvinfo : EIATTR_KPARAM_INFO
	.align		4
.L_107:
        /*0018*/ 	.byte	0x04, 0x17
        /*001a*/ 	.short	(.L_109 - .L_108)
.L_108:
        /*001c*/ 	.word	0x00000000
        /*0020*/ 	.short	0x000a
        /*0022*/ 	.short	0x0044
        /*0024*/ 	.byte	0x00, 0xf0, 0x11, 0x00


	//----- nvinfo : EIATTR_KPARAM_INFO
	.align		4
.L_109:
        /*0028*/ 	.byte	0x04, 0x17
        /*002a*/ 	.short	(.L_111 - .L_110)
.L_110:
        /*002c*/ 	.word	0x00000000
        /*0030*/ 	.short	0x0009
        /*0032*/ 	.short	0x0040
        /*0034*/ 	.byte	0x00, 0xf0, 0x11, 0x00


	//----- nvinfo : EIATTR_KPARAM_INFO
	.align		4
.L_111:
        /*0038*/ 	.byte	0x04, 0x17
        /*003a*/ 	.short	(.L_113 - .L_112)
.L_112:
        /*003c*/ 	.word	0x00000000
        /*0040*/ 	.short	0x0008
        /*0042*/ 	.short	0x003c
        /*0044*/ 	.byte	0x00, 0xf0, 0x11, 0x00


	//----- nvinfo : EIATTR_KPARAM_INFO
	.align		4
.L_113:
        /*0048*/ 	.byte	0x04, 0x17
        /*004a*/ 	.short	(.L_115 - .L_114)
.L_114:
        /*004c*/ 	.word	0x00000000
        /*0050*/ 	.short	0x0007
        /*0052*/ 	.short	0x0038
        /*0054*/ 	.byte	0x00, 0xf0, 0x11, 0x00


	//----- nvinfo : EIATTR_KPARAM_INFO
	.align		4
.L_115:
        /*0058*/ 	.byte	0x04, 0x17
        /*005a*/ 	.short	(.L_117 - .L_116)
.L_116:
        /*005c*/ 	.word	0x00000000
        /*0060*/ 	.short	0x0006
        /*0062*/ 	.short	0x0030
        /*0064*/ 	.byte	0x00, 0xf5, 0x21, 0x00


	//----- nvinfo : EIATTR_KPARAM_INFO
	.align		4
.L_117:
        /*0068*/ 	.byte	0x04, 0x17
        /*006a*/ 	.short	(.L_119 - .L_118)
.L_118:
        /*006c*/ 	.word	0x00000000
        /*0070*/ 	.short	0x0005
        /*0072*/ 	.short	0x0028
        /*0074*/ 	.byte	0x00, 0xf5, 0x21, 0x00


	//----- nvinfo : EIATTR_KPARAM_INFO
	.align		4
.L_119:
        /*0078*/ 	.byte	0x04, 0x17
        /*007a*/ 	.short	(.L_121 - .L_120)
.L_120:
        /*007c*/ 	.word	0x00000000
        /*0080*/ 	.short	0x0004
        /*0082*/ 	.short	0x0020
        /*0084*/ 	.byte	0x00, 0xf5, 0x21, 0x00


	//----- nvinfo : EIATTR_KPARAM_INFO
	.align		4
.L_121:
        /*0088*/ 	.byte	0x04, 0x17
        /*008a*/ 	.short	(.L_123 - .L_122)
.L_122:
        /*008c*/ 	.word	0x00000000
        /*0090*/ 	.short	0x0003
        /*0092*/ 	.short	0x0018
        /*0094*/ 	.byte	0x00, 0xf5, 0x21, 0x00


	//----- nvinfo : EIATTR_KPARAM_INFO
	.align		4
.L_123:
        /*0098*/ 	.byte	0x04, 0x17
        /*009a*/ 	.short	(.L_125 - .L_124)
.L_124:
        /*009c*/ 	.word	0x00000000
        /*00a0*/ 	.short	0x0002
        /*00a2*/ 	.short	0x0010
        /*00a4*/ 	.byte	0x00, 0xf5, 0x21, 0x00


	//----- nvinfo : EIATTR_KPARAM_INFO
	.align		4
.L_125:
        /*00a8*/ 	.byte	0x04, 0x17
        /*00aa*/ 	.short	(.L_127 - .L_126)
.L_126:
        /*00ac*/ 	.word	0x00000000
        /*00b0*/ 	.short	0x0001
        /*00b2*/ 	.short	0x0008
        /*00b4*/ 	.byte	0x00, 0xf5, 0x21, 0x00


	//----- nvinfo : EIATTR_KPARAM_INFO
	.align		4
.L_127:
        /*00b8*/ 	.byte	0x04, 0x17
        /*00ba*/ 	.short	(.L_129 - .L_128)
.L_128:
        /*00bc*/ 	.word	0x00000000
        /*00c0*/ 	.short	0x0000
        /*00c2*/ 	.short	0x0000
        /*00c4*/ 	.byte	0x00, 0xf5, 0x21, 0x00


	//----- nvinfo : EIATTR_SPARSE_MMA_MASK
	.align		4
.L_129:
        /*00c8*/ 	.byte	0x03, 0x50
        /*00ca*/ 	.short	0x0000


	//----- nvinfo : EIATTR_MAXREG_COUNT
	.align		4
        /*00cc*/ 	.byte	0x03, 0x1b
        /*00ce*/ 	.short	0x00ff


	//----- nvinfo : EIATTR_NUM_BARRIERS
	.align		4
        /*00d0*/ 	.byte	0x02, 0x4c
        /*00d2*/ 	.byte	0x01
	.zero		1


	//----- nvinfo : EIATTR_MERCURY_ISA_VERSION
	.align		4
        /*00d4*/ 	.byte	0x03, 0x5f
        /*00d6*/ 	.short	0x0101


	//----- nvinfo : EIATTR_UNUSED_LOAD_BYTE_OFFSET
	.align		4
        /*00d8*/ 	.byte	0x04, 0x44
        /*00da*/ 	.short	(.L_131 - .L_130)


	//   ....[0]....
.L_130:
        /*00dc*/ 	.word	0x00002420
        /*00e0*/ 	.word	0x00000fff


	//----- nvinfo : EIATTR_VRC_CTA_INIT_COUNT
	.align		4
.L_131:
        /*00e4*/ 	.byte	0x02, 0x4a
	.zero		1
	.zero		1


	//----- nvinfo : EIATTR_EXIT_INSTR_OFFSETS
	.align		4
        /*00e8*/ 	.byte	0x04, 0x1c
        /*00ea*/ 	.short	(.L_133 - .L_132)


	//   ....[0]....
.L_132:
        /*00ec*/ 	.word	0x000000c0


	//   ....[1]....
        /*00f0*/ 	.word	0x00003290


	//   ....[2]....
        /*00f4*/ 	.word	0x00003bd0


	//   ....[3]....
        /*00f8*/ 	.word	0x00004040


	//   ....[4]....
        /*00fc*/ 	.word	0x000042d0


	//   ....[5]....
        /*0100*/ 	.word	0x00004410


	//----- nvinfo : EIATTR_CRS_STACK_SIZE
	.align		4
.L_133:
        /*0104*/ 	.byte	0x04, 0x1e
        /*0106*/ 	.short	(.L_135 - .L_134)
.L_134:
        /*0108*/ 	.word	0x00000000


	//----- nvinfo : EIATTR_CBANK_PARAM_SIZE
	.align		4
.L_135:
        /*010c*/ 	.byte	0x03, 0x19
        /*010e*/ 	.short	0x0050


	//----- nvinfo : EIATTR_PARAM_CBANK
	.align		4
        /*0110*/ 	.byte	0x04, 0x0a
        /*0112*/ 	.short	(.L_137 - .L_136)
	.align		4
.L_136:
        /*0114*/ 	.word	index@(.nv.constant0._Z20multi_head_attentionPKfS0_S0_S0_S0_PfS1_iiiiS0_)
        /*0118*/ 	.short	0x0380
        /*011a*/ 	.short	0x0050


	//----- nvinfo : EIATTR_SW_WAR
	.align		4
.L_137:
        /*011c*/ 	.byte	0x04, 0x36
        /*011e*/ 	.short	(.L_139 - .L_138)
.L_138:
        /*0120*/ 	.word	0x00000008
.L_139:


//--------------------- .nv.info._Z28scaled_dot_product_attentionPKfS0_S0_PfS1_iiiifS0_ --------------------------
	.section	.nv.info._Z28scaled_dot_product_attentionPKfS0_S0_PfS1_iiiifS0_,"",@"SHT_CUDA_INFO"
	.sectionflags	@""
	.align	4


	//----- nvinfo : EIATTR_CUDA_API_VERSION
	.align		4
        /*0000*/ 	.byte	0x04, 0x37
        /*0002*/ 	.short	(.L_141 - .L_140)
.L_140:
        /*0004*/ 	.word	0x00000082


	//----- nvinfo : EIATTR_KPARAM_INFO
	.align		4
.L_141:
        /*0008*/ 	.byte	0x04, 0x17
        /*000a*/ 	.short	(.L_143 - .L_142)
.L_142:
        /*000c*/ 	.word	0x00000000
        /*0010*/ 	.short	0x000a
        /*0012*/ 	.short	0x0040
        /*0014*/ 	.byte	0x00, 0xf5, 0x21, 0x00


	//----- nvinfo : EIATTR_KPARAM_INFO
	.align		4
.L_143:
        /*0018*/ 	.byte	0x04, 0x17
        /*001a*/ 	.short	(.L_145 - .L_144)
.L_144:
        /*001c*/ 	.word	0x00000000
        /*0020*/ 	.short	0x0009
        /*0022*/ 	.short	0x0038
        /*0024*/ 	.byte	0x00, 0xf0, 0x11, 0x00


	//----- nvinfo : EIATTR_KPARAM_INFO
	.align		4
.L_145:
        /*0028*/ 	.byte	0x04, 0x17
        /*002a*/ 	.short	(.L_147 - .L_146)
.L_146:
        /*002c*/ 	.word	0x00000000
        /*0030*/ 	.short	0x0008
        /*0032*/ 	.short	0x0034
        /*0034*/ 	.byte	0x00, 0xf0, 0x11, 0x00


	//----- nvinfo : EIATTR_KPARAM_INFO
	.align		4
.L_147:
        /*0038*/ 	.byte	0x04, 0x17
        /*003a*/ 	.short	(.L_149 - .L_148)
.L_148:
        /*003c*/ 	.word	0x00000000
        /*0040*/ 	.short	0x0007
        /*0042*/ 	.short	0x0030
        /*0044*/ 	.byte	0x00, 0xf0, 0x11, 0x00


	//----- nvinfo : EIATTR_KPARAM_INFO
	.align		4
.L_149:
        /*0048*/ 	.byte	0x04, 0x17
        /*004a*/ 	.short	(.L_151 - .L_150)
.L_150:
        /*004c*/ 	.word	0x00000000
        /*0050*/ 	.short	0x0006
        /*0052*/ 	.short	0x002c
        /*0054*/ 	.byte	0x00, 0xf0, 0x11, 0x00


	//----- nvinfo : EIATTR_KPARAM_INFO
	.align		4
.L_151:
        /*0058*/ 	.byte	0x04, 0x17
        /*005a*/ 	.short	(.L_153 - .L_152)
.L_152:
        /*005c*/ 	.word	0x00000000
        /*0060*/ 	.short	0x0005
        /*0062*/ 	.short	0x0028
        /*0064*/ 	.byte	0x00, 0xf0, 0x11, 0x00


	//----- nvinfo : EIATTR_KPARAM_INFO
	.align		4
.L_153:
        /*0068*/ 	.byte	0x04, 0x17
        /*006a*/ 	.short	(.L_155 - .L_154)
.L_154:
        /*006c*/ 	.word	0x00000000
        /*0070*/ 	.short	0x0004
        /*0072*/ 	.short	0x0020
        /*0074*/ 	.byte	0x00, 0xf5, 0x21, 0x00


	//----- nvinfo : EIATTR_KPARAM_INFO
	.align		4
.L_155:
        /*0078*/ 	.byte	0x04, 0x17
        /*007a*/ 	.short	(.L_157 - .L_156)
.L_156:
        /*007c*/ 	.word	0x00000000
        /*0080*/ 	.short	0x0003
        /*0082*/ 	.short	0x0018
        /*0084*/ 	.byte	0x00, 0xf5, 0x21, 0x00


	//----- nvinfo : EIATTR_KPARAM_INFO
	.align		4
.L_157:
        /*0088*/ 	.byte	0x04, 0x17
        /*008a*/ 	.short	(.L_159 - .L_158)
.L_158:
        /*008c*/ 	.word	0x00000000
        /*0090*/ 	.short	0x0002
        /*0092*/ 	.short	0x0010
        /*0094*/ 	.byte	0x00, 0xf5, 0x21, 0x00


	//----- nvinfo : EIATTR_KPARAM_INFO
	.align		4
.L_159:
        /*0098*/ 	.byte	0x04, 0x17
        /*009a*/ 	.short	(.L_161 - .L_160)
.L_160:
        /*009c*/ 	.word	0x00000000
        /*00a0*/ 	.short	0x0001
        /*00a2*/ 	.short	0x0008
        /*00a4*/ 	.byte	0x00, 0xf5, 0x21, 0x00


	//----- nvinfo : EIATTR_KPARAM_INFO
	.align		4
.L_161:
        /*00a8*/ 	.byte	0x04, 0x17
        /*00aa*/ 	.short	(.L_163 - .L_162)
.L_162:
        /*00ac*/ 	.word	0x00000000
        /*00b0*/ 	.short	0x0000
        /*00b2*/ 	.short	0x0000
        /*00b4*/ 	.byte	0x00, 0xf5, 0x21, 0x00


	//----- nvinfo : EIATTR_SPARSE_MMA_MASK
	.align		4
.L_163:
        /*00b8*/ 	.byte	0x03, 0x50
        /*00ba*/ 	.short	0x0000


	//----- nvinfo : EIATTR_MAXREG_COUNT
	.align		4
        /*00bc*/ 	.byte	0x03, 0x1b
        /*00be*/ 	.short	0x00ff


	//----- nvinfo : EIATTR_NUM_BARRIERS
	.align		4
        /*00c0*/ 	.byte	0x02, 0x4c
        /*00c2*/ 	.byte	0x01
	.zero		1


	//----- nvinfo : EIATTR_MERCURY_ISA_VERSION
	.align		4
        /*00c4*/ 	.byte	0x03, 0x5f
        /*00c6*/ 	.short	0x0101


	//----- nvinfo : EIATTR_UNUSED_LOAD_BYTE_OFFSET
	.align		4
        /*00c8*/ 	.byte	0x04, 0x44
        /*00ca*/ 	.short	(.L_165 - .L_164)


	//   ....[0]....
.L_164:
        /*00cc*/ 	.word	0x00003510
        /*00d0*/ 	.word	0x00000fff


	//----- nvinfo : EIATTR_VRC_CTA_INIT_COUNT
	.align		4
.L_165:
        /*00d4*/ 	.byte	0x02, 0x4a
	.zero		1
	.zero		1


	//----- nvinfo : EIATTR_EXIT_INSTR_OFFSETS
	.align		4
        /*00d8*/ 	.byte	0x04, 0x1c
        /*00da*/ 	.short	(.L_167 - .L_166)


	//   ....[0]....
.L_166:
        /*00dc*/ 	.word	0x000000b0


	//   ....[1]....
        /*00e0*/ 	.word	0x00002a40


	//   ....[2]....
        /*00e4*/ 	.word	0x00002b10


	//   ....[3]....
        /*00e8*/ 	.word	0x00003630


	//----- nvinfo : EIATTR_CRS_STACK_SIZE
	.align		4
.L_167:
        /*00ec*/ 	.byte	0x04, 0x1e
        /*00ee*/ 	.short	(.L_169 - .L_168)
.L_168:
        /*00f0*/ 	.word	0x00000000


	//----- nvinfo : EIATTR_CBANK_PARAM_SIZE
	.align		4
.L_169:
        /*00f4*/ 	.byte	0x03, 0x19
        /*00f6*/ 	.short	0x0048


	//----- nvinfo : EIATTR_PARAM_CBANK
	.align		4
        /*00f8*/ 	.byte	0x04, 0x0a
        /*00fa*/ 	.short	(.L_171 - .L_170)
	.align		4
.L_170:
        /*00fc*/ 	.word	index@(.nv.constant0._Z28scaled_dot_product_attentionPKfS0_S0_PfS1_iiiifS0_)
        /*0100*/ 	.short	0x0380
        /*0102*/ 	.short	0x0048


	//----- nvinfo : EIATTR_SW_WAR
	.align		4
.L_171:
        /*0104*/ 	.byte	0x04, 0x36
        /*0106*/ 	.short	(.L_173 - .L_172)
.L_172:
        /*0108*/ 	.word	0x00000008
.L_173:


//--------------------- .nv.callgraph             --------------------------
	.section	.nv.callgraph,"",@"SHT_CUDA_CALLGRAPH"
	.align	4
	.sectionentsize	8
	.align		4
        /*0000*/ 	.word	0x00000000
	.align		4
        /*0004*/ 	.word	0xffffffff
	.align		4
        /*0008*/ 	.word	0x00000000
	.align		4
        /*000c*/ 	.word	0xfffffffe
	.align		4
        /*0010*/ 	.word	0x00000000
	.align		4
        /*0014*/ 	.word	0xfffffffd
	.align		4
        /*0018*/ 	.word	0x00000000
	.align		4
        /*001c*/ 	.word	0xfffffffc


//--------------------- .text._Z27relative_position_attentionPKfS0_S0_S0_Pfiiii --------------------------
	.section	.text._Z27relative_position_attentionPKfS0_S0_S0_Pfiiii,"ax",@progbits
	.align	128
        .global         _Z27relative_position_attentionPKfS0_S0_S0_Pfiiii
        .type           _Z27relative_position_attentionPKfS0_S0_S0_Pfiiii,@function
        .size           _Z27relative_position_attentionPKfS0_S0_S0_Pfiiii,(.L_x_295 - _Z27relative_position_attentionPKfS0_S0_S0_Pfiiii)
        .other          _Z27relative_position_attentionPKfS0_S0_S0_Pfiiii,@"STO_CUDA_ENTRY STV_DEFAULT"
_Z27relative_position_attentionPKfS0_S0_S0_Pfiiii:
.text._Z27relative_position_attentionPKfS0_S0_S0_Pfiiii:
[----:B------:R-:W-:Y:S01]  /*0000*/  LDC R1, c[0x0][0x37c] ;  /* 0x0000df00ff017b82 */ /* 0x000fe20000000800 */
[----:B------:R-:W0:Y:S07]  /*0010*/  S2R R3, SR_TID.X ;  /* 0x0000000000037919 */ /* 0x000e2e0000002100 */
[----:B------:R-:W0:Y:S08]  /*0020*/  S2UR UR4, SR_CTAID.X ;  /* 0x00000000000479c3 */ /* 0x000e300000002500 */
[----:B------:R-:W0:Y:S08]  /*0030*/  LDC R24, c[0x0][0x360] ;  /* 0x0000d800ff187b82 */ /* 0x000e300000000800 */
[----:B------:R-:W1:Y:S08]  /*0040*/  LDC.64 R12, c[0x0][0x3a8] ;  /* 0x0000ea00ff0c7b82 */ /* 0x000e700000000a00 */
[----:B------:R-:W2:Y:S01]  /*0050*/  S2UR UR10, SR_CTAID.Z ;  /* 0x00000000000a79c3 */ /* 0x000ea20000002700 */
[----:B0-----:R-:W-:-:S05]  /*0060*/  IMAD R24, R24, UR4, R3 ;  /* 0x0000000418187c24 */ /* 0x001fca000f8e0203 */
[----:B-1----:R-:W-:-:S04]  /*0070*/  ISETP.GE.AND P0, PT, R24, R13, PT ;  /* 0x0000000d1800720c */ /* 0x002fc80003f06270 */
[----:B--2---:R-:W-:-:S13]  /*0080*/  ISETP.LE.OR P0, PT, R12, UR10, P0 ;  /* 0x0000000a0c007c0c */ /* 0x004fda0008703670 */
[----:B------:R-:W-:Y:S05]  /*0090*/  @P0 EXIT ;  /* 0x000000000000094d */ /* 0x000fea0003800000 */
[----:B------:R-:W-:Y:S01]  /*00a0*/  ISETP.GE.AND P0, PT, R13, 0x1, PT ;  /* 0x000000010d00780c */ /* 0x000fe20003f06270 */
[----:B------:R-:W0:-:S12]  /*00b0*/  LDCU.64 UR8, c[0x0][0x358] ;  /* 0x00006b00ff0877ac */ /* 0x000e180008000a00 */
[----:B------:R-:W-:Y:S05]  /*00c0*/  @!P0 BRA `(.L_x_0) ;  /* 0x0000002400708947 */ /* 0x000fea0003800000 */
[----:B------:R-:W1:Y:S01]  /*00d0*/  LDCU UR4, c[0x0][0x3b0] ;  /* 0x00007600ff0477ac */ /* 0x000e620008000800 */
[----:B------:R-:W-:Y:S01]  /*00e0*/  IMAD R13, R13, UR10, RZ ;  /* 0x0000000a0d0d7c24 */ /* 0x000fe2000f8e02ff */
[----:B-1----:R-:W-:-:S03]  /*00f0*/  I2FP.F32.S32 R0, UR4 ;  /* 0x0000000400007c45 */ /* 0x002fc60008201400 */
[----:B------:R-:W-:Y:S01]  /*0100*/  IMAD R13, R13, UR4, RZ ;  /* 0x000000040d0d7c24 */ /* 0x000fe2000f8e02ff */
[----:B------:R-:W-:Y:S01]  /*0110*/  UISETP.GE.AND UP0, UPT, UR4, 0x1, UPT ;  /* 0x000000010400788c */ /* 0x000fe2000bf06270 */
[----:B------:R-:W-:Y:S01]  /*0120*/  IADD3 R2, PT, PT, R0, -0xd000000, RZ ;  /* 0xf300000000027810 */ /* 0x000fe20007ffe0ff */
[----:B------:R1:W2:Y:S01]  /*0130*/  MUFU.RSQ R3, R0 ;  /* 0x0000000000037308 */ /* 0x0002a20000001400 */
[----:B------:R-:W-:Y:S02]  /*0140*/  IMAD R5, R24, UR4, R13 ;  /* 0x0000000418057c24 */ /* 0x000fe4000f8e020d */
[----:B------:R-:W-:-:S13]  /*0150*/  ISETP.GT.U32.AND P0, PT, R2, 0x727fffff, PT ;  /* 0x727fffff0200780c */ /* 0x000fda0003f04070 */
[----:B-1----:R-:W-:Y:S05]  /*0160*/  @!P0 BRA `(.L_x_1) ;  /* 0x00000000000c8947 */ /* 0x002fea0003800000 */
[----:B------:R-:W-:-:S07]  /*0170*/  MOV R4, 0x190 ;  /* 0x0000019000047802 */ /* 0x000fce0000000f00 */
[----:B0-2---:R-:W-:Y:S05]  /*0180*/  CALL.REL.NOINC `($__internal_0_$__cuda_sm20_sqrt_rn_f32_slowpath) ;  /* 0x00000048004c7944 */ /* 0x005fea0003c00000 */
[----:B------:R-:W-:Y:S05]  /*0190*/  BRA `(.L_x_2) ;  /* 0x0000000000107947 */ /* 0x000fea0003800000 */
.L_x_1:
[----:B--2---:R-:W-:Y:S01]  /*01a0*/  FMUL.FTZ R7, R0, R3 ;  /* 0x0000000300077220 */ /* 0x004fe20000410000 */
[----:B------:R-:W-:-:S03]  /*01b0*/  FMUL.FTZ R3, R3, 0.5 ;  /* 0x3f00000003037820 */ /* 0x000fc60000410000 */
[----:B------:R-:W-:-:S04]  /*01c0*/  FFMA R0, -R7, R7, R0 ;  /* 0x0000000707007223 */ /* 0x000fc80000000100 */
[----:B------:R-:W-:-:S07]  /*01d0*/  FFMA R7, R0, R3, R7 ;  /* 0x0000000300077223 */ /* 0x000fce0000000007 */
.L_x_2:
[----:B------:R-:W-:Y:S05]  /*01e0*/  BRA.U !UP0, `(.L_x_3) ;  /* 0x0000000d081c7547 */ /* 0x000fea000b800000 */
[----:B------:R-:W1:Y:S01]  /*01f0*/  LDCU UR6, c[0x0][0x3b0] ;  /* 0x00007600ff0677ac */ /* 0x000e620008000800 */
[----:B------:R-:W-:Y:S01]  /*0200*/  UMOV UR4, URZ ;  /* 0x000000ff00047c82 */ /* 0x000fe20008000000 */
[----:B-1----:R-:W-:Y:S02]  /*0210*/  ULOP3.LUT UR11, UR6, 0xf, URZ, 0xc0, !UPT ;  /* 0x0000000f060b7892 */ /* 0x002fe4000f8ec0ff */
[----:B------:R-:W-:-:S12]  /*0220*/  ULOP3.LUT UR6, UR6, 0x7, URZ, 0xc0, !UPT ;  /* 0x0000000706067892 */ /* 0x000fd8000f8ec0ff */
.L_x_11:
[----:B------:R-:W1:Y:S01]  /*0230*/  LDC R6, c[0x0][0x3b0] ;  /* 0x0000ec00ff067b82 */ /* 0x000e620000000800 */
[----:B------:R-:W-:Y:S01]  /*0240*/  HFMA2 R4, -RZ, RZ, 0, 0 ;  /* 0x00000000ff047431 */ /* 0x000fe200000001ff */
[----:B------:R-:W-:Y:S02]  /*0250*/  MOV R3, RZ ;  /* 0x000000ff00037202 */ /* 0x000fe40000000f00 */
[----:B-1----:R-:W-:-:S04]  /*0260*/  IADD3 R0, PT, PT, R6, -0x1, RZ ;  /* 0xffffffff06007810 */ /* 0x002fc80007ffe0ff */
[----:B------:R-:W-:Y:S01]  /*0270*/  ISETP.GE.U32.AND P0, PT, R0, 0xf, PT ;  /* 0x0000000f0000780c */ /* 0x000fe20003f06070 */
[----:B------:R-:W-:-:S12]  /*0280*/  IMAD R0, R6, UR4, R13 ;  /* 0x0000000406007c24 */ /* 0x000fd8000f8e020d */
[----:B------:R-:W-:Y:S05]  /*0290*/  @!P0 BRA `(.L_x_4) ;  /* 0x0000000000f08947 */ /* 0x000fea0003800000 */
[----:B------:R-:W-:Y:S01]  /*02a0*/  MOV R4, RZ ;  /* 0x000000ff00047202 */ /* 0x000fe20000000f00 */
[----:B------:R-:W-:-:S06]  /*02b0*/  UMOV UR5, URZ ;  /* 0x000000ff00057c82 */ /* 0x000fcc0008000000 */
.L_x_5:
[----:B------:R-:W1:Y:S01]  /*02c0*/  LDC.64 R2, c[0x0][0x380] ;  /* 0x0000e000ff027b82 */ /* 0x000e620000000a00 */
[----:B------:R-:W-:Y:S02]  /*02d0*/  IADD3 R11, PT, PT, R5, UR5, RZ ;  /* 0x00000005050b7c10 */ /* 0x000fe4000fffe0ff */
[----:B------:R-:W-:-:S05]  /*02e0*/  IADD3 R15, PT, PT, R0, UR5, RZ ;  /* 0x00000005000f7c10 */ /* 0x000fca000fffe0ff */
[----:B------:R-:W2:Y:S01]  /*02f0*/  LDC.64 R8, c[0x0][0x388] ;  /* 0x0000e200ff087b82 */ /* 0x000ea20000000a00 */
[----:B-1----:R-:W-:-:S05]  /*0300*/  IMAD.WIDE R2, R11, 0x4, R2 ;  /* 0x000000040b027825 */ /* 0x002fca00078e0202 */
[----:B0-----:R-:W3:Y:S01]  /*0310*/  LDG.E R17, desc[UR8][R2.64] ;  /* 0x0000000802117981 */ /* 0x001ee2000c1e1900 */
[----:B--2---:R-:W-:-:S03]  /*0320*/  IMAD.WIDE.U32 R8, R15, 0x4, R8 ;  /* 0x000000040f087825 */ /* 0x004fc600078e0008 */
[----:B------:R-:W2:Y:S04]  /*0330*/  LDG.E R19, desc[UR8][R2.64+0x4] ;  /* 0x0000040802137981 */ /* 0x000ea8000c1e1900 */
[----:B------:R-:W3:Y:S04]  /*0340*/  LDG.E R14, desc[UR8][R8.64] ;  /* 0x00000008080e7981 */ /* 0x000ee8000c1e1900 */
[----:B------:R-:W2:Y:S04]  /*0350*/  LDG.E R16, desc[UR8][R8.64+0x4] ;  /* 0x0000040808107981 */ /* 0x000ea8000c1e1900 */
[----:B------:R-:W4:Y:S04]  /*0360*/  LDG.E R21, desc[UR8][R2.64+0x8] ;  /* 0x0000080802157981 */ /* 0x000f28000c1e1900 */
[----:B------:R-:W4:Y:S04]  /*0370*/  LDG.E R18, desc[UR8][R8.64+0x8] ;  /* 0x0000080808127981 */ /* 0x000f28000c1e1900 */
[----:B------:R-:W5:Y:S04]  /*0380*/  LDG.E R23, desc[UR8][R2.64+0xc] ;  /* 0x00000c0802177981 */ /* 0x000f68000c1e1900 */
        /* <DEDUP_REMOVED lines=9> */
[----:B------:R-:W5:Y:S01]  /*0420*/  LDG.E R28, desc[UR8][R8.64+0x3c] ;  /* 0x00003c08081c7981 */ /* 0x000f62000c1e1900 */
[----:B---3--:R-:W-:-:S03]  /*0430*/  FFMA R14, R17, R14, R4 ;  /* 0x0000000e110e7223 */ /* 0x008fc60000000004 */
[----:B------:R-:W3:Y:S01]  /*0440*/  LDG.E R4, desc[UR8][R2.64+0x1c] ;  /* 0x00001c0802047981 */ /* 0x000ee2000c1e1900 */
[----:B--2---:R-:W-:-:S03]  /*0450*/  FFMA R16, R19, R16, R14 ;  /* 0x0000001013107223 */ /* 0x004fc6000000000e */
[----:B------:R-:W3:Y:S04]  /*0460*/  LDG.E R17, desc[UR8][R8.64+0x1c] ;  /* 0x00001c0808117981 */ /* 0x000ee8000c1e1900 */
[----:B------:R-:W2:Y:S01]  /*0470*/  LDG.E R14, desc[UR8][R2.64+0x20] ;  /* 0x00002008020e7981 */ /* 0x000ea2000c1e1900 */
[----:B----4-:R-:W-:-:S03]  /*0480*/  FFMA R18, R21, R18, R16 ;  /* 0x0000001215127223 */ /* 0x010fc60000000010 */
[----:B------:R-:W2:Y:S04]  /*0490*/  LDG.E R19, desc[UR8][R8.64+0x20] ;  /* 0x0000200808137981 */ /* 0x000ea8000c1e1900 */
[----:B------:R-:W4:Y:S01]  /*04a0*/  LDG.E R16, desc[UR8][R2.64+0x24] ;  /* 0x0000240802107981 */ /* 0x000f22000c1e1900 */
[----:B-----5:R-:W-:-:S03]  /*04b0*/  FFMA R20, R23, R20, R18 ;  /* 0x0000001417147223 */ /* 0x020fc60000000012 */
[----:B------:R-:W4:Y:S04]  /*04c0*/  LDG.E R21, desc[UR8][R8.64+0x24] ;  /* 0x0000240808157981 */ /* 0x000f28000c1e1900 */
[----:B------:R-:W5:Y:S04]  /*04d0*/  LDG.E R18, desc[UR8][R2.64+0x28] ;  /* 0x0000280802127981 */ /* 0x000f68000c1e1900 */
[----:B------:R-:W5:Y:S01]  /*04e0*/  LDG.E R23, desc[UR8][R8.64+0x28] ;  /* 0x0000280808177981 */ /* 0x000f62000c1e1900 */
[----:B------:R-:W-:-:S03]  /*04f0*/  FFMA R27, R25, R22, R20 ;  /* 0x00000016191b7223 */ /* 0x000fc60000000014 */
[----:B------:R-:W5:Y:S04]  /*0500*/  LDG.E R20, desc[UR8][R2.64+0x2c] ;  /* 0x00002c0802147981 */ /* 0x000f68000c1e1900 */
[----:B------:R-:W5:Y:S01]  /*0510*/  LDG.E R25, desc[UR8][R8.64+0x2c] ;  /* 0x00002c0808197981 */ /* 0x000f62000c1e1900 */
[----:B------:R-:W-:-:S03]  /*0520*/  FFMA R11, R10, R11, R27 ;  /* 0x0000000b0a0b7223 */ /* 0x000fc6000000001b */
[----:B------:R-:W5:Y:S04]  /*0530*/  LDG.E R10, desc[UR8][R2.64+0x30] ;  /* 0x00003008020a7981 */ /* 0x000f68000c1e1900 */
[----:B------:R-:W5:Y:S01]  /*0540*/  LDG.E R22, desc[UR8][R8.64+0x30] ;  /* 0x0000300808167981 */ /* 0x000f62000c1e1900 */
[----:B------:R-:W-:-:S03]  /*0550*/  FFMA R11, R12, R15, R11 ;  /* 0x0000000f0c0b7223 */ /* 0x000fc6000000000b */
[----:B------:R-:W5:Y:S04]  /*0560*/  LDG.E R15, desc[UR8][R2.64+0x34] ;  /* 0x00003408020f7981 */ /* 0x000f68000c1e1900 */
[----:B------:R-:W5:Y:S04]  /*0570*/  LDG.E R12, desc[UR8][R8.64+0x34] ;  /* 0x00003408080c7981 */ /* 0x000f68000c1e1900 */
[----:B------:R0:W5:Y:S01]  /*0580*/  LDG.E R27, desc[UR8][R2.64+0x38] ;  /* 0x00003808021b7981 */ /* 0x000162000c1e1900 */
[----:B------:R-:W-:Y:S01]  /*0590*/  UIADD3 UR5, UPT, UPT, UR5, 0x10, URZ ;  /* 0x0000001005057890 */ /* 0x000fe2000fffe0ff */
[----:B0-----:R-:W-:-:S05]  /*05a0*/  LOP3.LUT R3, R6, 0x7ffffff0, RZ, 0xc0, !PT ;  /* 0x7ffffff006037812 */ /* 0x001fca00078ec0ff */
[----:B------:R-:W-:Y:S01]  /*05b0*/  ISETP.NE.AND P0, PT, R3, UR5, PT ;  /* 0x0000000503007c0c */ /* 0x000fe2000bf05270 */
[----:B---3--:R-:W-:-:S04]  /*05c0*/  FFMA R11, R4, R17, R11 ;  /* 0x00000011040b7223 */ /* 0x008fc8000000000b */
[----:B--2---:R-:W-:-:S04]  /*05d0*/  FFMA R11, R14, R19, R11 ;  /* 0x000000130e0b7223 */ /* 0x004fc8000000000b */
[----:B----4-:R-:W-:-:S04]  /*05e0*/  FFMA R11, R16, R21, R11 ;  /* 0x00000015100b7223 */ /* 0x010fc8000000000b */
[----:B-----5:R-:W-:-:S04]  /*05f0*/  FFMA R11, R18, R23, R11 ;  /* 0x00000017120b7223 */ /* 0x020fc8000000000b */
[----:B------:R-:W-:-:S04]  /*0600*/  FFMA R11, R20, R25, R11 ;  /* 0x00000019140b7223 */ /* 0x000fc8000000000b */
[----:B------:R-:W-:-:S04]  /*0610*/  FFMA R10, R10, R22, R11 ;  /* 0x000000160a0a7223 */ /* 0x000fc8000000000b */
[----:B------:R-:W-:-:S04]  /*0620*/  FFMA R10, R15, R12, R10 ;  /* 0x0000000c0f0a7223 */ /* 0x000fc8000000000a */
[----:B------:R-:W-:-:S04]  /*0630*/  FFMA R10, R27, R26, R10 ;  /* 0x0000001a1b0a7223 */ /* 0x000fc8000000000a */
[----:B------:R-:W-:Y:S01]  /*0640*/  FFMA R4, R29, R28, R10 ;  /* 0x0000001c1d047223 */ /* 0x000fe2000000000a */
[----:B------:R-:W-:Y:S06]  /*0650*/  @P0 BRA `(.L_x_5) ;  /* 0xfffffffc00180947 */ /* 0x000fec000383ffff */
.L_x_4:
[----:B------:R-:W-:-:S09]  /*0660*/  UISETP.NE.AND UP0, UPT, UR11, URZ, UPT ;  /* 0x000000ff0b00728c */ /* 0x000fd2000bf05270 */
[----:B------:R-:W-:Y:S05]  /*0670*/  BRA.U !UP0, `(.L_x_6) ;  /* 0x0000000508747547 */ /* 0x000fea000b800000 */
[----:B------:R-:W-:Y:S02]  /*0680*/  UIADD3 UR5, UPT, UPT, UR11, -0x1, URZ ;  /* 0xffffffff0b057890 */ /* 0x000fe4000fffe0ff */
[----:B------:R-:W-:Y:S02]  /*0690*/  UISETP.NE.AND UP1, UPT, UR6, URZ, UPT ;  /* 0x000000ff0600728c */ /* 0x000fe4000bf25270 */
[----:B------:R-:W-:-:S09]  /*06a0*/  UISETP.GE.U32.AND UP0, UPT, UR5, 0x7, UPT ;  /* 0x000000070500788c */ /* 0x000fd2000bf06070 */
[----:B------:R-:W-:Y:S05]  /*06b0*/  BRA.U !UP0, `(.L_x_7) ;  /* 0x0000000108907547 */ /* 0x000fea000b800000 */
[----:B------:R-:W1:Y:S01]  /*06c0*/  LDC.64 R14, c[0x0][0x388] ;  /* 0x0000e200ff0e7b82 */ /* 0x000e620000000a00 */
[CC--:B------:R-:W-:Y:S02]  /*06d0*/  IADD3 R17, PT, PT, R0.reuse, R3.reuse, RZ ;  /* 0x0000000300117210 */ /* 0x0c0fe40007ffe0ff */
[-C--:B------:R-:W-:Y:S02]  /*06e0*/  IADD3 R2, P0, PT, R0, R3.reuse, RZ ;  /* 0x0000000300027210 */ /* 0x080fe40007f1e0ff */
[----:B------:R-:W-:Y:S02]  /*06f0*/  IADD3 R9, PT, PT, R5, R3, RZ ;  /* 0x0000000305097210 */ /* 0x000fe40007ffe0ff */
[----:B------:R-:W-:Y:S01]  /*0700*/  IADD3.X R12, PT, PT, RZ, RZ, RZ, P0, !PT ;  /* 0x000000ffff0c7210 */ /* 0x000fe200007fe4ff */
[----:B------:R-:W2:Y:S08]  /*0710*/  LDC.64 R18, c[0x0][0x388] ;  /* 0x0000e200ff127b82 */ /* 0x000eb00000000a00 */
[----:B------:R-:W3:Y:S01]  /*0720*/  LDC.64 R10, c[0x0][0x380] ;  /* 0x0000e000ff0a7b82 */ /* 0x000ee20000000a00 */
[----:B-1----:R-:W-:-:S06]  /*0730*/  IMAD.WIDE.U32 R14, R17, 0x4, R14 ;  /* 0x00000004110e7825 */ /* 0x002fcc00078e000e */
[----:B0-----:R-:W4:Y:S01]  /*0740*/  LDG.E R14, desc[UR8][R14.64] ;  /* 0x000000080e0e7981 */ /* 0x001f22000c1e1900 */
[----:B--2---:R-:W-:Y:S01]  /*0750*/  LEA R8, P0, R2, R18, 0x2 ;  /* 0x0000001202087211 */ /* 0x004fe200078010ff */
[----:B---3--:R-:W-:-:S03]  /*0760*/  IMAD.WIDE R10, R9, 0x4, R10 ;  /* 0x00000004090a7825 */ /* 0x008fc600078e020a */
[----:B------:R-:W-:Y:S02]  /*0770*/  LEA.HI.X R9, R2, R19, R12, 0x2, P0 ;  /* 0x0000001302097211 */ /* 0x000fe400000f140c */
[----:B------:R-:W4:Y:S04]  /*0780*/  LDG.E R17, desc[UR8][R10.64] ;  /* 0x000000080a117981 */ /* 0x000f28000c1e1900 */
[----:B------:R-:W2:Y:S04]  /*0790*/  LDG.E R19, desc[UR8][R10.64+0x4] ;  /* 0x000004080a137981 */ /* 0x000ea8000c1e1900 */
[----:B------:R-:W2:Y:S04]  /*07a0*/  LDG.E R2, desc[UR8][R8.64+0x4] ;  /* 0x0000040808027981 */ /* 0x000ea8000c1e1900 */
[----:B------:R-:W3:Y:S04]  /*07b0*/  LDG.E R21, desc[UR8][R10.64+0x8] ;  /* 0x000008080a157981 */ /* 0x000ee8000c1e1900 */
[----:B------:R-:W3:Y:S04]  /*07c0*/  LDG.E R12, desc[UR8][R8.64+0x8] ;  /* 0x00000808080c7981 */ /* 0x000ee8000c1e1900 */
        /* <DEDUP_REMOVED lines=10> */
[----:B------:R-:W-:Y:S01]  /*0870*/  IADD3 R3, PT, PT, R3, 0x8, RZ ;  /* 0x0000000803037810 */ /* 0x000fe20007ffe0ff */
[----:B----4-:R-:W-:-:S04]  /*0880*/  FFMA R14, R17, R14, R4 ;  /* 0x0000000e110e7223 */ /* 0x010fc80000000004 */
[----:B--2---:R-:W-:-:S04]  /*0890*/  FFMA R2, R19, R2, R14 ;  /* 0x0000000213027223 */ /* 0x004fc8000000000e */
[----:B---3--:R-:W-:-:S04]  /*08a0*/  FFMA R2, R21, R12, R2 ;  /* 0x0000000c15027223 */ /* 0x008fc80000000002 */
[----:B-----5:R-:W-:-:S04]  /*08b0*/  FFMA R2, R23, R16, R2 ;  /* 0x0000001017027223 */ /* 0x020fc80000000002 */
[----:B------:R-:W-:-:S04]  /*08c0*/  FFMA R2, R25, R18, R2 ;  /* 0x0000001219027223 */ /* 0x000fc80000000002 */
[----:B------:R-:W-:-:S04]  /*08d0*/  FFMA R2, R27, R15, R2 ;  /* 0x0000000f1b027223 */ /* 0x000fc80000000002 */
[----:B------:R-:W-:-:S04]  /*08e0*/  FFMA R2, R29, R20, R2 ;  /* 0x000000141d027223 */ /* 0x000fc80000000002 */
[----:B------:R-:W-:-:S07]  /*08f0*/  FFMA R4, R31, R22, R2 ;  /* 0x000000161f047223 */ /* 0x000fce0000000002 */
.L_x_7:
[----:B------:R-:W-:Y:S05]  /*0900*/  BRA.U !UP1, `(.L_x_6) ;  /* 0x0000000109d07547 */ /* 0x000fea000b800000 */
[----:B------:R-:W-:Y:S01]  /*0910*/  UIADD3 UR5, UPT, UPT, UR6, -0x1, URZ ;  /* 0xffffffff06057890 */ /* 0x000fe2000fffe0ff */
[----:B------:R-:W-:-:S03]  /*0920*/  LOP3.LUT P0, R6, R6, 0x3, RZ, 0xc0, !PT ;  /* 0x0000000306067812 */ /* 0x000fc6000780c0ff */
[----:B------:R-:W-:-:S09]  /*0930*/  UISETP.GE.U32.AND UP0, UPT, UR5, 0x3, UPT ;  /* 0x000000030500788c */ /* 0x000fd2000bf06070 */
[----:B------:R-:W-:Y:S05]  /*0940*/  BRA.U !UP0, `(.L_x_8) ;  /* 0x0000000108607547 */ /* 0x000fea000b800000 */
[----:B------:R-:W1:Y:S01]  /*0950*/  LDC.64 R8, c[0x0][0x388] ;  /* 0x0000e200ff087b82 */ /* 0x000e620000000a00 */
[CC--:B------:R-:W-:Y:S02]  /*0960*/  IADD3 R15, PT, PT, R0.reuse, R3.reuse, RZ ;  /* 0x00000003000f7210 */ /* 0x0c0fe40007ffe0ff */
[-C--:B------:R-:W-:Y:S02]  /*0970*/  IADD3 R2, P1, PT, R0, R3.reuse, RZ ;  /* 0x0000000300027210 */ /* 0x080fe40007f3e0ff */
[----:B------:R-:W-:-:S03]  /*0980*/  IADD3 R17, PT, PT, R5, R3, RZ ;  /* 0x0000000305117210 */ /* 0x000fc60007ffe0ff */
[----:B------:R-:W2:Y:S08]  /*0990*/  LDC.64 R18, c[0x0][0x388] ;  /* 0x0000e200ff127b82 */ /* 0x000eb00000000a00 */
[----:B------:R-:W3:Y:S01]  /*09a0*/  LDC.64 R10, c[0x0][0x380] ;  /* 0x0000e000ff0a7b82 */ /* 0x000ee20000000a00 */
[----:B-1----:R-:W-:Y:S01]  /*09b0*/  IMAD.WIDE.U32 R14, R15, 0x4, R8 ;  /* 0x000000040f0e7825 */ /* 0x002fe200078e0008 */
[----:B------:R-:W-:-:S05]  /*09c0*/  IADD3.X R9, PT, PT, RZ, RZ, RZ, P1, !PT ;  /* 0x000000ffff097210 */ /* 0x000fca0000ffe4ff */
[----:B0-----:R-:W4:Y:S01]  /*09d0*/  LDG.E R14, desc[UR8][R14.64] ;  /* 0x000000080e0e7981 */ /* 0x001f22000c1e1900 */
[----:B--2---:R-:W-:-:S04]  /*09e0*/  LEA R8, P1, R2, R18, 0x2 ;  /* 0x0000001202087211 */ /* 0x004fc800078210ff */
[----:B------:R-:W-:Y:S01]  /*09f0*/  LEA.HI.X R9, R2, R19, R9, 0x2, P1 ;  /* 0x0000001302097211 */ /* 0x000fe200008f1409 */
[----:B---3--:R-:W-:-:S04]  /*0a00*/  IMAD.WIDE R10, R17, 0x4, R10 ;  /* 0x00000004110a7825 */ /* 0x008fc800078e020a */
[----:B------:R-:W2:Y:S04]  /*0a10*/  LDG.E R12, desc[UR8][R8.64+0x4] ;  /* 0x00000408080c7981 */ /* 0x000ea8000c1e1900 */
[----:B------:R-:W4:Y:S04]  /*0a20*/  LDG.E R17, desc[UR8][R10.64] ;  /* 0x000000080a117981 */ /* 0x000f28000c1e1900 */
[----:B------:R-:W2:Y:S04]  /*0a30*/  LDG.E R2, desc[UR8][R10.64+0x4] ;  /* 0x000004080a027981 */ /* 0x000ea8000c1e1900 */
[----:B------:R-:W3:Y:S04]  /*0a40*/  LDG.E R19, desc[UR8][R10.64+0x8] ;  /* 0x000008080a137981 */ /* 0x000ee8000c1e1900 */
[----:B------:R-:W3:Y:S04]  /*0a50*/  LDG.E R16, desc[UR8][R8.64+0x8] ;  /* 0x0000080808107981 */ /* 0x000ee8000c1e1900 */
[----:B------:R-:W5:Y:S04]  /*0a60*/  LDG.E R21, desc[UR8][R10.64+0xc] ;  /* 0x00000c080a157981 */ /* 0x000f68000c1e1900 */
[----:B------:R-:W5:Y:S01]  /*0a70*/  LDG.E R18, desc[UR8][R8.64+0xc] ;  /* 0x00000c0808127981 */ /* 0x000f62000c1e1900 */
[----:B------:R-:W-:Y:S01]  /*0a80*/  IADD3 R3, PT, PT, R3, 0x4, RZ ;  /* 0x0000000403037810 */ /* 0x000fe20007ffe0ff */
[----:B----4-:R-:W-:-:S04]  /*0a90*/  FFMA R17, R17, R14, R4 ;  /* 0x0000000e11117223 */ /* 0x010fc80000000004 */
[----:B--2---:R-:W-:-:S04]  /*0aa0*/  FFMA R2, R2, R12, R17 ;  /* 0x0000000c02027223 */ /* 0x004fc80000000011 */
[----:B---3--:R-:W-:-:S04]  /*0ab0*/  FFMA R2, R19, R16, R2 ;  /* 0x0000001013027223 */ /* 0x008fc80000000002 */
[----:B-----5:R-:W-:-:S07]  /*0ac0*/  FFMA R4, R21, R18, R2 ;  /* 0x0000001215047223 */ /* 0x020fce0000000002 */
.L_x_8:
[----:B------:R-:W-:Y:S05]  /*0ad0*/  @!P0 BRA `(.L_x_6) ;  /* 0x00000000005c8947 */ /* 0x000fea0003800000 */
[----:B------:R-:W1:Y:S01]  /*0ae0*/  LDC.64 R8, c[0x0][0x388] ;  /* 0x0000e200ff087b82 */ /* 0x000e620000000a00 */
[-C--:B------:R-:W-:Y:S02]  /*0af0*/  IADD3 R17, PT, PT, R0, R3.reuse, RZ ;  /* 0x0000000300117210 */ /* 0x080fe40007ffe0ff */
[----:B------:R-:W-:-:S05]  /*0b00*/  IADD3 R15, PT, PT, R5, R3, RZ ;  /* 0x00000003050f7210 */ /* 0x000fca0007ffe0ff */
[----:B------:R-:W2:Y:S01]  /*0b10*/  LDC.64 R10, c[0x0][0x380] ;  /* 0x0000e000ff0a7b82 */ /* 0x000ea20000000a00 */
[----:B-1----:R-:W-:-:S06]  /*0b20*/  IMAD.WIDE.U32 R8, R17, 0x4, R8 ;  /* 0x0000000411087825 */ /* 0x002fcc00078e0008 */
[----:B0-----:R-:W3:Y:S01]  /*0b30*/  LDG.E R8, desc[UR8][R8.64] ;  /* 0x0000000808087981 */ /* 0x001ee2000c1e1900 */
[----:B--2---:R-:W-:-:S05]  /*0b40*/  IMAD.WIDE R10, R15, 0x4, R10 ;  /* 0x000000040f0a7825 */ /* 0x004fca00078e020a */
[----:B------:R-:W3:Y:S01]  /*0b50*/  LDG.E R15, desc[UR8][R10.64] ;  /* 0x000000080a0f7981 */ /* 0x000ee2000c1e1900 */
[----:B------:R-:W-:Y:S01]  /*0b60*/  ISETP.NE.AND P0, PT, R6, 0x1, PT ;  /* 0x000000010600780c */ /* 0x000fe20003f05270 */
[----:B---3--:R-:W-:-:S12]  /*0b70*/  FFMA R4, R15, R8, R4 ;  /* 0x000000080f047223 */ /* 0x008fd80000000004 */
[----:B------:R-:W-:Y:S05]  /*0b80*/  @!P0 BRA `(.L_x_6) ;  /* 0x0000000000308947 */ /* 0x000fea0003800000 */
[----:B------:R-:W0:Y:S01]  /*0b90*/  LDC.64 R8, c[0x0][0x388] ;  /* 0x0000e200ff087b82 */ /* 0x000e220000000a00 */
[----:B------:R-:W-:Y:S02]  /*0ba0*/  IADD3 R0, P1, PT, R0, R3, RZ ;  /* 0x0000000300007210 */ /* 0x000fe40007f3e0ff */
[----:B------:R-:W-:Y:S02]  /*0bb0*/  ISETP.NE.AND P0, PT, R6, 0x2, PT ;  /* 0x000000020600780c */ /* 0x000fe40003f05270 */
[----:B------:R-:W-:-:S11]  /*0bc0*/  IADD3.X R3, PT, PT, RZ, RZ, RZ, P1, !PT ;  /* 0x000000ffff037210 */ /* 0x000fd60000ffe4ff */
[----:B------:R-:W2:Y:S01]  /*0bd0*/  @P0 LDG.E R15, desc[UR8][R10.64+0x8] ;  /* 0x000008080a0f0981 */ /* 0x000ea2000c1e1900 */
[----:B0-----:R-:W-:-:S04]  /*0be0*/  LEA R2, P1, R0, R8, 0x2 ;  /* 0x0000000800027211 */ /* 0x001fc800078210ff */
[----:B------:R-:W-:Y:S02]  /*0bf0*/  LEA.HI.X R3, R0, R9, R3, 0x2, P1 ;  /* 0x0000000900037211 */ /* 0x000fe400008f1403 */
[----:B------:R-:W3:Y:S04]  /*0c00*/  LDG.E R9, desc[UR8][R10.64+0x4] ;  /* 0x000004080a097981 */ /* 0x000ee8000c1e1900 */
[----:B------:R-:W3:Y:S04]  /*0c10*/  LDG.E R0, desc[UR8][R2.64+0x4] ;  /* 0x0000040802007981 */ /* 0x000ee8000c1e1900 */
[----:B------:R-:W2:Y:S01]  /*0c20*/  @P0 LDG.E R6, desc[UR8][R2.64+0x8] ;  /* 0x0000080802060981 */ /* 0x000ea2000c1e1900 */
[----:B---3--:R-:W-:-:S04]  /*0c30*/  FFMA R4, R9, R0, R4 ;  /* 0x0000000009047223 */ /* 0x008fc80000000004 */
[----:B--2---:R-:W-:-:S07]  /*0c40*/  @P0 FFMA R4, R15, R6, R4 ;  /* 0x000000060f040223 */ /* 0x004fce0000000004 */
.L_x_6:
[----:B------:R-:W1:Y:S01]  /*0c50*/  LDC R9, c[0x0][0x3b4] ;  /* 0x0000ed00ff097b82 */ /* 0x000e620000000800 */
[----:B------:R-:W-:-:S07]  /*0c60*/  IADD3 R0, PT, PT, RZ, -R24, RZ ;  /* 0x80000018ff007210 */ /* 0x000fce0007ffe0ff */
[----:B------:R-:W2:Y:S01]  /*0c70*/  LDC.64 R2, c[0x0][0x398] ;  /* 0x0000e600ff027b82 */ /* 0x000ea20000000a00 */
[----:B-1----:R-:W-:Y:S02]  /*0c80*/  IADD3 R11, PT, PT, -R9, RZ, RZ ;  /* 0x000000ff090b7210 */ /* 0x002fe40007ffe1ff */
[----:B------:R-:W-:-:S04]  /*0c90*/  VIADDMNMX R0, R0, UR4, R9, PT ;  /* 0x0000000400007c46 */ /* 0x000fc8000b800109 */
[----:B------:R-:W-:-:S04]  /*0ca0*/  VIMNMX R0, PT, PT, R0, R11, !PT ;  /* 0x0000000b00007248 */ /* 0x000fc80007fe0100 */
[----:B------:R-:W-:-:S05]  /*0cb0*/  IADD3 R9, PT, PT, R0, R9, RZ ;  /* 0x0000000900097210 */ /* 0x000fca0007ffe0ff */
[----:B--2---:R-:W-:-:S06]  /*0cc0*/  IMAD.WIDE R2, R9, 0x4, R2 ;  /* 0x0000000409027825 */ /* 0x004fcc00078e0202 */
[----:B0-----:R-:W2:Y:S01]  /*0cd0*/  LDG.E R3, desc[UR8][R2.64] ;  /* 0x0000000802037981 */ /* 0x001ea2000c1e1900 */
[----:B------:R-:W0:Y:S01]  /*0ce0*/  MUFU.RCP R0, R7 ;  /* 0x0000000700007308 */ /* 0x000e220000001000 */
[----:B------:R-:W-:Y:S01]  /*0cf0*/  BSSY.RECONVERGENT B2, `(.L_x_9) ;  /* 0x000000c000027945 */ /* 0x000fe20003800200 */
[----:B0-----:R-:W-:-:S04]  /*0d00*/  FFMA R9, R0, -R7, 1 ;  /* 0x3f80000000097423 */ /* 0x001fc80000000807 */
[----:B------:R-:W-:Y:S01]  /*0d10*/  FFMA R9, R0, R9, R0 ;  /* 0x0000000900097223 */ /* 0x000fe20000000000 */
[----:B--2---:R-:W-:-:S04]  /*0d20*/  FADD R4, R3, R4 ;  /* 0x0000000403047221 */ /* 0x004fc80000000000 */
[----:B------:R-:W0:Y:S01]  /*0d30*/  FCHK P0, R4, R7 ;  /* 0x0000000704007302 */ /* 0x000e220000000000 */
[----:B------:R-:W-:-:S04]  /*0d40*/  FFMA R0, R4, R9, RZ ;  /* 0x0000000904007223 */ /* 0x000fc800000000ff */
[----:B------:R-:W-:-:S04]  /*0d50*/  FFMA R6, R0, -R7, R4 ;  /* 0x8000000700067223 */ /* 0x000fc80000000004 */
[----:B------:R-:W-:Y:S01]  /*0d60*/  FFMA R0, R9, R6, R0 ;  /* 0x0000000609007223 */ /* 0x000fe20000000000 */
[----:B0-----:R-:W-:Y:S06]  /*0d70*/  @!P0 BRA `(.L_x_10) ;  /* 0x00000000000c8947 */ /* 0x001fec0003800000 */
[----:B------:R-:W-:Y:S02]  /*0d80*/  MOV R3, R7 ;  /* 0x0000000700037202 */ /* 0x000fe40000000f00 */
[----:B------:R-:W-:-:S07]  /*0d90*/  MOV R2, 0xdb0 ;  /* 0x00000db000027802 */ /* 0x000fce0000000f00 */
[----:B------:R-:W-:Y:S05]  /*0da0*/  CALL.REL.NOINC `($__internal_1_$__cuda_sm3x_div_rn_noftz_f32_slowpath) ;  /* 0x0000003c00a47944 */ /* 0x000fea0003c00000 */
.L_x_10:
[----:B------:R-:W-:Y:S05]  /*0db0*/  BSYNC.RECONVERGENT B2 ;  /* 0x0000000000027941 */ /* 0x000fea0003800200 */
.L_x_9:
[----:B------:R-:W0:Y:S01]  /*0dc0*/  S2UR UR7, SR_CgaCtaId ;  /* 0x00000000000779c3 */ /* 0x000e220000008800 */
[----:B------:R-:W-:Y:S02]  /*0dd0*/  UMOV UR5, 0x400 ;  /* 0x0000040000057882 */ /* 0x000fe40000000000 */
[----:B0-----:R-:W-:Y:S01]  /*0de0*/  ULEA UR5, UR7, UR5, 0x18 ;  /* 0x0000000507057291 */ /* 0x001fe2000f8ec0ff */
[----:B------:R-:W0:Y:S03]  /*0df0*/  LDCU UR7, c[0x0][0x3ac] ;  /* 0x00007580ff0777ac */ /* 0x000e260008000800 */
[----:B------:R-:W-:Y:S02]  /*0e00*/  ULEA UR5, UR4, UR5, 0x2 ;  /* 0x0000000504057291 */ /* 0x000fe4000f8e10ff */
[----:B------:R-:W-:-:S07]  /*0e10*/  UIADD3 UR4, UPT, UPT, UR4, 0x1, URZ ;  /* 0x0000000104047890 */ /* 0x000fce000fffe0ff */
[----:B------:R4:W-:Y:S01]  /*0e20*/  STS [UR5], R0 ;  /* 0x00000000ff007988 */ /* 0x0009e20008000805 */
[----:B0-----:R-:W-:-:S09]  /*0e30*/  UISETP.NE.AND UP0, UPT, UR4, UR7, UPT ;  /* 0x000000070400728c */ /* 0x001fd2000bf05270 */
[----:B----4-:R-:W-:Y:S05]  /*0e40*/  BRA.U !UP0, `(.L_x_0) ;  /* 0x0000001908107547 */ /* 0x010fea000b800000 */
[----:B------:R-:W-:Y:S05]  /*0e50*/  BRA `(.L_x_11) ;  /* 0xfffffff000f47947 */ /* 0x000fea000383ffff */
.L_x_3:
[----:B------:R-:W1:Y:S01]  /*0e60*/  LDCU UR5, c[0x0][0x3ac] ;  /* 0x00007580ff0577ac */ /* 0x000e620008000800 */
[----:B------:R-:W-:Y:S01]  /*0e70*/  UMOV UR4, URZ ;  /* 0x000000ff00047c82 */ /* 0x000fe20008000000 */
[----:B-1----:R-:W-:Y:S02]  /*0e80*/  UISETP.GE.U32.AND UP0, UPT, UR5, 0x8, UPT ;  /* 0x000000080500788c */ /* 0x002fe4000bf06070 */
[----:B------:R-:W-:-:S07]  /*0e90*/  ULOP3.LUT UR7, UR5, 0x7, URZ, 0xc0, !UPT ;  /* 0x0000000705077892 */ /* 0x000fce000f8ec0ff */
[----:B------:R-:W-:Y:S05]  /*0ea0*/  BRA.U !UP0, `(.L_x_12) ;  /* 0x0000000908dc7547 */ /* 0x000fea000b800000 */
[----:B------:R-:W1:Y:S01]  /*0eb0*/  S2UR UR6, SR_CgaCtaId ;  /* 0x00000000000679c3 */ /* 0x000e620000008800 */
[----:B------:R-:W-:Y:S01]  /*0ec0*/  ULOP3.LUT UR4, UR5, 0x7ffffff8, URZ, 0xc0, !UPT ;  /* 0x7ffffff805047892 */ /* 0x000fe2000f8ec0ff */
[----:B------:R-:W2:Y:S02]  /*0ed0*/  LDCU UR12, c[0x0][0x3b4] ;  /* 0x00007680ff0c77ac */ /* 0x000ea40008000800 */
[----:B------:R-:W-:-:S04]  /*0ee0*/  UMOV UR5, 0x400 ;  /* 0x0000040000057882 */ /* 0x000fc80000000000 */
[----:B------:R-:W3:Y:S08]  /*0ef0*/  LDC R5, c[0x0][0x3b4] ;  /* 0x0000ed00ff057b82 */ /* 0x000ef00000000800 */
[----:B------:R-:W4:Y:S01]  /*0f00*/  LDC.64 R20, c[0x0][0x398] ;  /* 0x0000e600ff147b82 */ /* 0x000f220000000a00 */
[----:B-1----:R-:W-:-:S03]  /*0f10*/  ULEA UR6, UR6, UR5, 0x18 ;  /* 0x0000000506067291 */ /* 0x002fc6000f8ec0ff */
[----:B--2---:R-:W-:-:S09]  /*0f20*/  UMOV UR5, URZ ;  /* 0x000000ff00057c82 */ /* 0x004fd20008000000 */
.L_x_29:
[----:B------:R-:W-:Y:S01]  /*0f30*/  IADD3 R6, PT, PT, -R24, UR5, RZ ;  /* 0x0000000518067c10 */ /* 0x000fe2000fffe1ff */
[----:B------:R-:W-:-:S03]  /*0f40*/  UIADD3 UR11, UPT, UPT, -UR12, URZ, URZ ;  /* 0x000000ff0c0b7290 */ /* 0x000fc6000fffe1ff */
[----:B------:R-:W-:-:S04]  /*0f50*/  VIMNMX R0, PT, PT, R6, UR12, PT ;  /* 0x0000000c06007c48 */ /* 0x000fc8000bfe0100 */
[----:B------:R-:W-:-:S04]  /*0f60*/  VIMNMX R0, PT, PT, R0, UR11, !PT ;  /* 0x0000000b00007c48 */ /* 0x000fc8000ffe0100 */
[----:B------:R-:W-:-:S05]  /*0f70*/  IADD3 R3, PT, PT, R0, UR12, RZ ;  /* 0x0000000c00037c10 */ /* 0x000fca000fffe0ff */
[----:B----4-:R-:W-:-:S06]  /*0f80*/  IMAD.WIDE R2, R3, 0x4, R20 ;  /* 0x0000000403027825 */ /* 0x010fcc00078e0214 */
[----:B0-----:R-:W2:Y:S01]  /*0f90*/  LDG.E R2, desc[UR8][R2.64] ;  /* 0x0000000802027981 */ /* 0x001ea2000c1e1900 */
[----:B------:R-:W0:Y:S01]  /*0fa0*/  MUFU.RCP R16, R7 ;  /* 0x0000000700107308 */ /* 0x000e220000001000 */
[----:B------:R-:W-:Y:S01]  /*0fb0*/  BSSY.RECONVERGENT B2, `(.L_x_13) ;  /* 0x000000d000027945 */ /* 0x000fe20003800200 */
[----:B0-----:R-:W-:-:S04]  /*0fc0*/  FFMA R9, R16, -R7, 1 ;  /* 0x3f80000010097423 */ /* 0x001fc80000000807 */
[----:B------:R-:W-:Y:S01]  /*0fd0*/  FFMA R16, R16, R9, R16 ;  /* 0x0000000910107223 */ /* 0x000fe20000000010 */
[----:B--2---:R-:W-:-:S04]  /*0fe0*/  FADD R4, RZ, R2 ;  /* 0x00000002ff047221 */ /* 0x004fc80000000000 */
[----:B------:R-:W0:Y:S01]  /*0ff0*/  FCHK P0, R4, R7 ;  /* 0x0000000704007302 */ /* 0x000e220000000000 */
[----:B------:R-:W-:-:S04]  /*1000*/  FFMA R0, R16, R4, RZ ;  /* 0x0000000410007223 */ /* 0x000fc800000000ff */
[----:B------:R-:W-:-:S04]  /*1010*/  FFMA R9, R0, -R7, R4 ;  /* 0x8000000700097223 */ /* 0x000fc80000000004 */
[----:B------:R-:W-:Y:S01]  /*1020*/  FFMA R16, R16, R9, R0 ;  /* 0x0000000910107223 */ /* 0x000fe20000000000 */
[----:B0-----:R-:W-:Y:S06]  /*1030*/  @!P0 BRA `(.L_x_14) ;  /* 0x0000000000108947 */ /* 0x001fec0003800000 */
[----:B------:R-:W-:Y:S02]  /*1040*/  MOV R3, R7 ;  /* 0x0000000700037202 */ /* 0x000fe40000000f00 */
[----:B------:R-:W-:-:S07]  /*1050*/  MOV R2, 0x1070 ;  /* 0x0000107000027802 */ /* 0x000fce0000000f00 */
[----:B---3--:R-:W-:Y:S05]  /*1060*/  CALL.REL.NOINC `($__internal_1_$__cuda_sm3x_div_rn_noftz_f32_slowpath) ;  /* 0x0000003800f47944 */ /* 0x008fea0003c00000 */
[----:B------:R-:W-:-:S07]  /*1070*/  MOV R16, R0 ;  /* 0x0000000000107202 */ /* 0x000fce0000000f00 */
.L_x_14:
[----:B------:R-:W-:Y:S05]  /*1080*/  BSYNC.RECONVERGENT B2 ;  /* 0x0000000000027941 */ /* 0x000fea0003800200 */
.L_x_13:
[----:B---3--:R-:W-:Y:S02]  /*1090*/  VIADDMNMX R0, R6, 0x1, R5, PT ;  /* 0x0000000106007846 */ /* 0x008fe40003800105 */
[----:B------:R-:W-:-:S04]  /*10a0*/  IADD3 R3, PT, PT, -R5, RZ, RZ ;  /* 0x000000ff05037210 */ /* 0x000fc80007ffe1ff */
[----:B------:R-:W-:-:S04]  /*10b0*/  VIMNMX R0, PT, PT, R0, R3, !PT ;  /* 0x0000000300007248 */ /* 0x000fc80007fe0100 */
[----:B------:R-:W-:-:S05]  /*10c0*/  IADD3 R3, PT, PT, R0, R5, RZ ;  /* 0x0000000500037210 */ /* 0x000fca0007ffe0ff */
[----:B------:R-:W-:-:S06]  /*10d0*/  IMAD.WIDE R2, R3, 0x4, R20 ;  /* 0x0000000403027825 */ /* 0x000fcc00078e0214 */
[----:B------:R-:W2:Y:S01]  /*10e0*/  LDG.E R2, desc[UR8][R2.64] ;  /* 0x0000000802027981 */ /* 0x000ea2000c1e1900 */
[----:B------:R-:W0:Y:S01]  /*10f0*/  MUFU.RCP R0, R7 ;  /* 0x0000000700007308 */ /* 0x000e220000001000 */
[----:B------:R-:W-:Y:S01]  /*1100*/  ULEA UR11, UR5, UR6, 0x2 ;  /* 0x00000006050b7291 */ /* 0x000fe2000f8e10ff */
        /* <DEDUP_REMOVED lines=12> */
[----:B------:R-:W-:-:S07]  /*11d0*/  MOV R17, R0 ;  /* 0x0000000000117202 */ /* 0x000fce0000000f00 */
.L_x_16:
[----:B------:R-:W-:Y:S05]  /*11e0*/  BSYNC.RECONVERGENT B2 ;  /* 0x0000000000027941 */ /* 0x000fea0003800200 */
.L_x_15:
[----:B------:R-:W-:Y:S02]  /*11f0*/  VIADDMNMX R0, R6, 0x2, R5, PT ;  /* 0x0000000206007846 */ /* 0x000fe40003800105 */
[----:B------:R-:W-:-:S04]  /*1200*/  IADD3 R3, PT, PT, -R5, RZ, RZ ;  /* 0x000000ff05037210 */ /* 0x000fc80007ffe1ff */
[----:B------:R-:W-:-:S04]  /*1210*/  VIMNMX R0, PT, PT, R0, R3, !PT ;  /* 0x0000000300007248 */ /* 0x000fc80007fe0100 */
[----:B------:R-:W-:-:S05]  /*1220*/  IADD3 R3, PT, PT, R0, R5, RZ ;  /* 0x0000000500037210 */ /* 0x000fca0007ffe0ff */
[----:B------:R-:W-:-:S06]  /*1230*/  IMAD.WIDE R2, R3, 0x4, R20 ;  /* 0x0000000403027825 */ /* 0x000fcc00078e0214 */
[----:B------:R-:W2:Y:S01]  /*1240*/  LDG.E R2, desc[UR8][R2.64] ;  /* 0x0000000802027981 */ /* 0x000ea2000c1e1900 */
        /* <DEDUP_REMOVED lines=14> */
.L_x_18:
[----:B------:R-:W-:Y:S05]  /*1330*/  BSYNC.RECONVERGENT B2 ;  /* 0x0000000000027941 */ /* 0x000fea0003800200 */
.L_x_17:
        /* <DEDUP_REMOVED lines=20> */
.L_x_20:
[----:B------:R-:W-:Y:S05]  /*1480*/  BSYNC.RECONVERGENT B2 ;  /* 0x0000000000027941 */ /* 0x000fea0003800200 */
.L_x_19:
[----:B------:R-:W-:Y:S02]  /*1490*/  VIADDMNMX R0, R6, 0x4, R5, PT ;  /* 0x0000000406007846 */ /* 0x000fe40003800105 */
[----:B------:R-:W-:-:S04]  /*14a0*/  IADD3 R3, PT, PT, -R5, RZ, RZ ;  /* 0x000000ff05037210 */ /* 0x000fc80007ffe1ff */
[----:B------:R-:W-:-:S04]  /*14b0*/  VIMNMX R0, PT, PT, R0, R3, !PT ;  /* 0x0000000300007248 */ /* 0x000fc80007fe0100 */
[----:B------:R-:W-:-:S05]  /*14c0*/  IADD3 R3, PT, PT, R0, R5, RZ ;  /* 0x0000000500037210 */ /* 0x000fca0007ffe0ff */
[----:B------:R-:W-:-:S06]  /*14d0*/  IMAD.WIDE R2, R3, 0x4, R20 ;  /* 0x0000000403027825 */ /* 0x000fcc00078e0214 */
[----:B------:R-:W2:Y:S01]  /*14e0*/  LDG.E R2, desc[UR8][R2.64] ;  /* 0x0000000802027981 */ /* 0x000ea2000c1e1900 */
[----:B------:R-:W0:Y:S01]  /*14f0*/  MUFU.RCP R12, R7 ;  /* 0x00000007000c7308 */ /* 0x000e220000001000 */
[----:B------:R-:W-:Y:S02]  /*1500*/  BSSY.RECONVERGENT B2, `(.L_x_21) ;  /* 0x000000e000027945 */ /* 0x000fe40003800200 */
[----:B------:R1:W-:Y:S01]  /*1510*/  STS.128 [UR11], R16 ;  /* 0x00000010ff007988 */ /* 0x0003e20008000c0b */
[----:B0-----:R-:W-:-:S04]  /*1520*/  FFMA R9, R12, -R7, 1 ;  /* 0x3f8000000c097423 */ /* 0x001fc80000000807 */
[----:B------:R-:W-:Y:S01]  /*1530*/  FFMA R12, R12, R9, R12 ;  /* 0x000000090c0c7223 */ /* 0x000fe2000000000c */
[----:B--2---:R-:W-:-:S04]  /*1540*/  FADD R4, RZ, R2 ;  /* 0x00000002ff047221 */ /* 0x004fc80000000000 */
[----:B------:R-:W0:Y:S01]  /*1550*/  FCHK P0, R4, R7 ;  /* 0x0000000704007302 */ /* 0x000e220000000000 */
[----:B------:R-:W-:-:S04]  /*1560*/  FFMA R0, R12, R4, RZ ;  /* 0x000000040c007223 */ /* 0x000fc800000000ff */
[----:B------:R-:W-:-:S04]  /*1570*/  FFMA R9, R0, -R7, R4 ;  /* 0x8000000700097223 */ /* 0x000fc80000000004 */
[----:B------:R-:W-:Y:S01]  /*1580*/  FFMA R12, R12, R9, R0 ;  /* 0x000000090c0c7223 */ /* 0x000fe20000000000 */
[----:B01----:R-:W-:Y:S06]  /*1590*/  @!P0 BRA `(.L_x_22) ;  /* 0x0000000000108947 */ /* 0x003fec0003800000 */
[----:B------:R-:W-:Y:S02]  /*15a0*/  MOV R3, R7 ;  /* 0x0000000700037202 */ /* 0x000fe40000000f00 */
[----:B------:R-:W-:-:S07]  /*15b0*/  MOV R2, 0x15d0 ;  /* 0x000015d000027802 */ /* 0x000fce0000000f00 */
[----:B------:R-:W-:Y:S05]  /*15c0*/  CALL.REL.NOINC `($__internal_1_$__cuda_sm3x_div_rn_noftz_f32_slowpath) ;  /* 0x00000034009c7944 */ /* 0x000fea0003c00000 */
[----:B------:R-:W-:-:S07]  /*15d0*/  MOV R12, R0 ;  /* 0x00000000000c7202 */ /* 0x000fce0000000f00 */
.L_x_22:
[----:B------:R-:W-:Y:S05]  /*15e0*/  BSYNC.RECONVERGENT B2 ;  /* 0x0000000000027941 */ /* 0x000fea0003800200 */
.L_x_21:
        /* <DEDUP_REMOVED lines=20> */
.L_x_24:
[----:B------:R-:W-:Y:S05]  /*1730*/  BSYNC.RECONVERGENT B2 ;  /* 0x0000000000027941 */ /* 0x000fea0003800200 */
.L_x_23:
        /* <DEDUP_REMOVED lines=20> */
.L_x_26:
[----:B------:R-:W-:Y:S05]  /*1880*/  BSYNC.RECONVERGENT B2 ;  /* 0x0000000000027941 */ /* 0x000fea0003800200 */
.L_x_25:
        /* <DEDUP_REMOVED lines=20> */
.L_x_28:
[----:B------:R-:W-:Y:S05]  /*19d0*/  BSYNC.RECONVERGENT B2 ;  /* 0x0000000000027941 */ /* 0x000fea0003800200 */
.L_x_27:
[----:B------:R1:W-:Y:S01]  /*19e0*/  STS.128 [UR11+0x10], R12 ;  /* 0x0000100cff007988 */ /* 0x0003e20008000c0b */
[----:B------:R-:W-:-:S04]  /*19f0*/  UIADD3 UR5, UPT, UPT, UR5, 0x8, URZ ;  /* 0x0000000805057890 */ /* 0x000fc8000fffe0ff */
[----:B------:R-:W-:-:S09]  /*1a00*/  UISETP.NE.AND UP0, UPT, UR5, UR4, UPT ;  /* 0x000000040500728c */ /* 0x000fd2000bf05270 */
[----:B-1----:R-:W-:Y:S05]  /*1a10*/  BRA.U UP0, `(.L_x_29) ;  /* 0xfffffff500447547 */ /* 0x002fea000b83ffff */
.L_x_12:
[----:B------:R-:W-:-:S09]  /*1a20*/  UISETP.NE.AND UP0, UPT, UR7, URZ, UPT ;  /* 0x000000ff0700728c */ /* 0x000fd2000bf05270 */
[----:B------:R-:W-:Y:S05]  /*1a30*/  BRA.U !UP0, `(.L_x_0) ;  /* 0x0000000d08147547 */ /* 0x000fea000b800000 */
[----:B------:R-:W1:Y:S01]  /*1a40*/  LDCU UR5, c[0x0][0x3ac] ;  /* 0x00007580ff0577ac */ /* 0x000e620008000800 */
[----:B------:R-:W-:Y:S02]  /*1a50*/  UISETP.GE.U32.AND UP0, UPT, UR7, 0x4, UPT ;  /* 0x000000040700788c */ /* 0x000fe4000bf06070 */
[----:B-1----:R-:W-:-:S07]  /*1a60*/  ULOP3.LUT UR5, UR5, 0x3, URZ, 0xc0, !UPT ;  /* 0x0000000305057892 */ /* 0x002fce000f8ec0ff */
[----:B------:R-:W-:Y:S05]  /*1a70*/  BRA.U !UP0, `(.L_x_30) ;  /* 0x00000005089c7547 */ /* 0x000fea000b800000 */
[----:B------:R-:W1:Y:S01]  /*1a80*/  LDCU UR6, c[0x0][0x3b4] ;  /* 0x00007680ff0677ac */ /* 0x000e620008000800 */
[----:B------:R-:W2:Y:S01]  /*1a90*/  LDC.64 R2, c[0x0][0x398] ;  /* 0x0000e600ff027b82 */ /* 0x000ea20000000a00 */
[----:B------:R-:W-:Y:S01]  /*1aa0*/  IADD3 R5, PT, PT, -R24, UR4, RZ ;  /* 0x0000000418057c10 */ /* 0x000fe2000fffe1ff */
[----:B-1----:R-:W-:-:S03]  /*1ab0*/  UIADD3 UR7, UPT, UPT, -UR6, URZ, URZ ;  /* 0x000000ff06077290 */ /* 0x002fc6000fffe1ff */
[----:B------:R-:W-:-:S04]  /*1ac0*/  VIMNMX R0, PT, PT, R5, UR6, PT ;  /* 0x0000000605007c48 */ /* 0x000fc8000bfe0100 */
[----:B------:R-:W-:-:S04]  /*1ad0*/  VIMNMX R0, PT, PT, R0, UR7, !PT ;  /* 0x0000000700007c48 */ /* 0x000fc8000ffe0100 */
[----:B------:R-:W-:-:S05]  /*1ae0*/  IADD3 R9, PT, PT, R0, UR6, RZ ;  /* 0x0000000600097c10 */ /* 0x000fca000fffe0ff */
[----:B--2---:R-:W-:-:S06]  /*1af0*/  IMAD.WIDE R2, R9, 0x4, R2 ;  /* 0x0000000409027825 */ /* 0x004fcc00078e0202 */
        /* <DEDUP_REMOVED lines=12> */
[----:B------:R-:W-:Y:S02]  /*1bc0*/  MOV R3, R7 ;  /* 0x0000000700037202 */ /* 0x000fe40000000f00 */
[----:B------:R-:W-:-:S07]  /*1bd0*/  MOV R2, 0x1bf0 ;  /* 0x00001bf000027802 */ /* 0x000fce0000000f00 */
[----:B------:R-:W-:Y:S05]  /*1be0*/  CALL.REL.NOINC `($__internal_1_$__cuda_sm3x_div_rn_noftz_f32_slowpath) ;  /* 0x0000003000147944 */ /* 0x000fea0003c00000 */
.L_x_32:
[----:B------:R-:W-:Y:S05]  /*1bf0*/  BSYNC.RECONVERGENT B2 ;  /* 0x0000000000027941 */ /* 0x000fea0003800200 */
.L_x_31:
[----:B------:R-:W0:Y:S08]  /*1c00*/  LDC R9, c[0x0][0x3b4] ;  /* 0x0000ed00ff097b82 */ /* 0x000e300000000800 */
[----:B------:R-:W1:Y:S01]  /*1c10*/  LDC.64 R2, c[0x0][0x398] ;  /* 0x0000e600ff027b82 */ /* 0x000e620000000a00 */
[----:B0-----:R-:W-:Y:S02]  /*1c20*/  VIADDMNMX R4, R5, 0x1, R9, PT ;  /* 0x0000000105047846 */ /* 0x001fe40003800109 */
[----:B------:R-:W-:-:S04]  /*1c30*/  IADD3 R11, PT, PT, -R9, RZ, RZ ;  /* 0x000000ff090b7210 */ /* 0x000fc80007ffe1ff */
[----:B------:R-:W-:-:S04]  /*1c40*/  VIMNMX R4, PT, PT, R4, R11, !PT ;  /* 0x0000000b04047248 */ /* 0x000fc80007fe0100 */
[----:B------:R-:W-:-:S05]  /*1c50*/  IADD3 R9, PT, PT, R4, R9, RZ ;  /* 0x0000000904097210 */ /* 0x000fca0007ffe0ff */
[----:B-1----:R-:W-:-:S06]  /*1c60*/  IMAD.WIDE R2, R9, 0x4, R2 ;  /* 0x0000000409027825 */ /* 0x002fcc00078e0202 */
[----:B------:R-:W2:Y:S01]  /*1c70*/  LDG.E R2, desc[UR8][R2.64] ;  /* 0x0000000802027981 */ /* 0x000ea2000c1e1900 */
[----:B------:R-:W0:Y:S01]  /*1c80*/  S2UR UR7, SR_CgaCtaId ;  /* 0x00000000000779c3 */ /* 0x000e220000008800 */
[----:B------:R-:W1:Y:S01]  /*1c90*/  MUFU.RCP R4, R7 ;  /* 0x0000000700047308 */ /* 0x000e620000001000 */
[----:B------:R-:W-:Y:S01]  /*1ca0*/  UMOV UR6, 0x400 ;  /* 0x0000040000067882 */ /* 0x000fe20000000000 */
[----:B------:R-:W-:Y:S01]  /*1cb0*/  BSSY.RECONVERGENT B2, `(.L_x_33) ;  /* 0x0000011000027945 */ /* 0x000fe20003800200 */
[----:B-1----:R-:W-:Y:S01]  /*1cc0*/  FFMA R11, R4, -R7, 1 ;  /* 0x3f800000040b7423 */ /* 0x002fe20000000807 */
[----:B0-----:R-:W-:-:S04]  /*1cd0*/  ULEA UR6, UR7, UR6, 0x18 ;  /* 0x0000000607067291 */ /* 0x001fc8000f8ec0ff */
[----:B------:R-:W-:-:S09]  /*1ce0*/  ULEA UR6, UR4, UR6, 0x2 ;  /* 0x0000000604067291 */ /* 0x000fd2000f8e10ff */
[----:B------:R0:W-:Y:S02]  /*1cf0*/  STS [UR6], R0 ;  /* 0x00000000ff007988 */ /* 0x0001e40008000806 */
[----:B0-----:R-:W-:Y:S01]  /*1d00*/  FFMA R0, R4, R11, R4 ;  /* 0x0000000b04007223 */ /* 0x001fe20000000004 */
        /* <DEDUP_REMOVED lines=10> */
[----:B------:R-:W-:-:S07]  /*1db0*/  MOV R4, R0 ;  /* 0x0000000000047202 */ /* 0x000fce0000000f00 */
.L_x_34:
[----:B------:R-:W-:Y:S05]  /*1dc0*/  BSYNC.RECONVERGENT B2 ;  /* 0x0000000000027941 */ /* 0x000fea0003800200 */
.L_x_33:
        /* <DEDUP_REMOVED lines=8> */
[----:B------:R-:W0:Y:S01]  /*1e50*/  MUFU.RCP R0, R7 ;  /* 0x0000000700007308 */ /* 0x000e220000001000 */
[----:B------:R-:W-:Y:S02]  /*1e60*/  BSSY.RECONVERGENT B2, `(.L_x_35) ;  /* 0x000000e000027945 */ /* 0x000fe40003800200 */
[----:B------:R1:W-:Y:S01]  /*1e70*/  STS [UR6+0x4], R4 ;  /* 0x00000404ff007988 */ /* 0x0003e20008000806 */
        /* <DEDUP_REMOVED lines=9> */
[----:B------:R-:W-:Y:S02]  /*1f10*/  MOV R3, R7 ;  /* 0x0000000700037202 */ /* 0x000fe40000000f00 */
[----:B------:R-:W-:-:S07]  /*1f20*/  MOV R2, 0x1f40 ;  /* 0x00001f4000027802 */ /* 0x000fce0000000f00 */
[----:B------:R-:W-:Y:S05]  /*1f30*/  CALL.REL.NOINC `($__internal_1_$__cuda_sm3x_div_rn_noftz_f32_slowpath) ;  /* 0x0000002c00407944 */ /* 0x000fea0003c00000 */
.L_x_36:
[----:B------:R-:W-:Y:S05]  /*1f40*/  BSYNC.RECONVERGENT B2 ;  /* 0x0000000000027941 */ /* 0x000fea0003800200 */
.L_x_35:
        /* <DEDUP_REMOVED lines=12> */
[----:B-1----:R-:W-:Y:S01]  /*2010*/  FFMA R0, R4, R5, R4 ;  /* 0x0000000504007223 */ /* 0x002fe20000000004 */
        /* <DEDUP_REMOVED lines=10> */
.L_x_38:
[----:B------:R-:W-:Y:S05]  /*20c0*/  BSYNC.RECONVERGENT B2 ;  /* 0x0000000000027941 */ /* 0x000fea0003800200 */
.L_x_37:
[----:B------:R1:W-:Y:S01]  /*20d0*/  STS [UR6+0xc], R0 ;  /* 0x00000c00ff007988 */ /* 0x0003e20008000806 */
[----:B------:R-:W-:-:S12]  /*20e0*/  UIADD3 UR4, UPT, UPT, UR4, 0x4, URZ ;  /* 0x0000000404047890 */ /* 0x000fd8000fffe0ff */
.L_x_30:
[----:B------:R-:W-:-:S09]  /*20f0*/  UISETP.NE.AND UP0, UPT, UR5, URZ, UPT ;  /* 0x000000ff0500728c */ /* 0x000fd2000bf05270 */
[----:B------:R-:W-:Y:S05]  /*2100*/  BRA.U !UP0, `(.L_x_0) ;  /* 0x0000000508607547 */ /* 0x000fea000b800000 */
[----:B------:R-:W-:-:S09]  /*2110*/  UISETP.NE.AND UP0, UPT, UR5, 0x1, UPT ;  /* 0x000000010500788c */ /* 0x000fd2000bf05270 */
[----:B------:R-:W-:Y:S05]  /*2120*/  BRA.U !UP0, `(.L_x_39) ;  /* 0x0000000108d47547 */ /* 0x000fea000b800000 */
[----:B------:R-:W2:Y:S01]  /*2130*/  LDCU UR5, c[0x0][0x3b4] ;  /* 0x00007680ff0577ac */ /* 0x000ea20008000800 */
[----:B------:R-:W3:Y:S01]  /*2140*/  LDC.64 R2, c[0x0][0x398] ;  /* 0x0000e600ff027b82 */ /* 0x000ee20000000a00 */
[----:B------:R-:W-:Y:S01]  /*2150*/  IADD3 R5, PT, PT, -R24, UR4, RZ ;  /* 0x0000000418057c10 */ /* 0x000fe2000fffe1ff */
[----:B--2---:R-:W-:-:S03]  /*2160*/  UIADD3 UR6, UPT, UPT, -UR5, URZ, URZ ;  /* 0x000000ff05067290 */ /* 0x004fc6000fffe1ff */
[----:B-1----:R-:W-:-:S04]  /*2170*/  VIMNMX R0, PT, PT, R5, UR5, PT ;  /* 0x0000000505007c48 */ /* 0x002fc8000bfe0100 */
[----:B------:R-:W-:-:S04]  /*2180*/  VIMNMX R0, PT, PT, R0, UR6, !PT ;  /* 0x0000000600007c48 */ /* 0x000fc8000ffe0100 */
[----:B------:R-:W-:-:S05]  /*2190*/  IADD3 R9, PT, PT, R0, UR5, RZ ;  /* 0x0000000500097c10 */ /* 0x000fca000fffe0ff */
[----:B---3--:R-:W-:-:S06]  /*21a0*/  IMAD.WIDE R2, R9, 0x4, R2 ;  /* 0x0000000409027825 */ /* 0x008fcc00078e0202 */
        /* <DEDUP_REMOVED lines=15> */
.L_x_41:
[----:B------:R-:W-:Y:S05]  /*22a0*/  BSYNC.RECONVERGENT B2 ;  /* 0x0000000000027941 */ /* 0x000fea0003800200 */
.L_x_40:
        /* <DEDUP_REMOVED lines=26> */
.L_x_43:
[----:B------:R-:W-:Y:S05]  /*2450*/  BSYNC.RECONVERGENT B2 ;  /* 0x0000000000027941 */ /* 0x000fea0003800200 */
.L_x_42:
[----:B------:R2:W-:Y:S01]  /*2460*/  STS [UR5+0x4], R0 ;  /* 0x00000400ff007988 */ /* 0x0005e20008000805 */
[----:B------:R-:W-:-:S12]  /*2470*/  UIADD3 UR4, UPT, UPT, UR4, 0x2, URZ ;  /* 0x0000000204047890 */ /* 0x000fd8000fffe0ff */
.L_x_39:
[----:B------:R-:W3:Y:S02]  /*2480*/  LDCU UR5, c[0x0][0x3ac] ;  /* 0x00007580ff0577ac */ /* 0x000ee40008000800 */
[----:B---3--:R-:W-:-:S04]  /*2490*/  ULOP3.LUT UR5, UR5, 0x1, URZ, 0xc0, !UPT ;  /* 0x0000000105057892 */ /* 0x008fc8000f8ec0ff */
[----:B------:R-:W-:-:S09]  /*24a0*/  UISETP.NE.U32.AND UP0, UPT, UR5, 0x1, UPT ;  /* 0x000000010500788c */ /* 0x000fd2000bf05070 */
[----:B------:R-:W-:Y:S05]  /*24b0*/  BRA.U UP0, `(.L_x_0) ;  /* 0x0000000100747547 */ /* 0x000fea000b800000 */
[----:B------:R-:W3:Y:S01]  /*24c0*/  LDC R5, c[0x0][0x3b4] ;  /* 0x0000ed00ff057b82 */ /* 0x000ee20000000800 */
[----:B-12---:R-:W-:-:S07]  /*24d0*/  IADD3 R0, PT, PT, RZ, -R24, RZ ;  /* 0x80000018ff007210 */ /* 0x006fce0007ffe0ff */
[----:B------:R-:W1:Y:S01]  /*24e0*/  LDC.64 R2, c[0x0][0x398] ;  /* 0x0000e600ff027b82 */ /* 0x000e620000000a00 */
[----:B---3--:R-:W-:Y:S02]  /*24f0*/  IADD3 R9, PT, PT, -R5, RZ, RZ ;  /* 0x000000ff05097210 */ /* 0x008fe40007ffe1ff */
[----:B------:R-:W-:-:S04]  /*2500*/  VIADDMNMX R0, R0, UR4, R5, PT ;  /* 0x0000000400007c46 */ /* 0x000fc8000b800105 */
[----:B------:R-:W-:-:S04]  /*2510*/  VIMNMX R0, PT, PT, R0, R9, !PT ;  /* 0x0000000900007248 */ /* 0x000fc80007fe0100 */
[----:B------:R-:W-:-:S05]  /*2520*/  IADD3 R5, PT, PT, R0, R5, RZ ;  /* 0x0000000500057210 */ /* 0x000fca0007ffe0ff */
[----:B-1----:R-:W-:-:S06]  /*2530*/  IMAD.WIDE R2, R5, 0x4, R2 ;  /* 0x0000000405027825 */ /* 0x002fcc00078e0202 */
        /* <DEDUP_REMOVED lines=15> */
.L_x_45:
[----:B------:R-:W-:Y:S05]  /*2630*/  BSYNC.RECONVERGENT B2 ;  /* 0x0000000000027941 */ /* 0x000fea0003800200 */
.L_x_44:
[----:B------:R-:W0:Y:S01]  /*2640*/  S2UR UR6, SR_CgaCtaId ;  /* 0x00000000000679c3 */ /* 0x000e220000008800 */
[----:B------:R-:W-:Y:S02]  /*2650*/  UMOV UR5, 0x400 ;  /* 0x0000040000057882 */ /* 0x000fe40000000000 */
[----:B0-----:R-:W-:-:S04]  /*2660*/  ULEA UR5, UR6, UR5, 0x18 ;  /* 0x0000000506057291 */ /* 0x001fc8000f8ec0ff */
[----:B------:R-:W-:-:S09]  /*2670*/  ULEA UR4, UR4, UR5, 0x2 ;  /* 0x0000000504047291 */ /* 0x000fd2000f8e10ff */
[----:B------:R3:W-:Y:S03]  /*2680*/  STS [UR4], R0 ;  /* 0x00000000ff007988 */ /* 0x0007e60008000804 */
.L_x_0:
[----:B------:R-:W4:Y:S01]  /*2690*/  LDCU UR5, c[0x0][0x3ac] ;  /* 0x00007580ff0577ac */ /* 0x000f220008000800 */
[----:B-123--:R-:W-:Y:S01]  /*26a0*/  MOV R0, 0xff800000 ;  /* 0xff80000000007802 */ /* 0x00efe20000000f00 */
[----:B----4-:R-:W-:Y:S01]  /*26b0*/  UISETP.GE.AND UP0, UPT, UR5, 0x1, UPT ;  /* 0x000000010500788c */ /* 0x010fe2000bf06270 */
[----:B------:R-:W-:Y:S08]  /*26c0*/  BAR.SYNC.DEFER_BLOCKING 0x0 ;  /* 0x0000000000007b1d */ /* 0x000ff00000010000 */
[----:B------:R-:W-:Y:S05]  /*26d0*/  BRA.U !UP0, `(.L_x_46) ;  /* 0x00000005083c7547 */ /* 0x000fea000b800000 */
[----:B------:R-:W-:Y:S01]  /*26e0*/  UISETP.GE.U32.AND UP1, UPT, UR5, 0x10, UPT ;  /* 0x000000100500788c */ /* 0x000fe2000bf26070 */
[----:B------:R-:W-:Y:S01]  /*26f0*/  MOV R0, 0xff800000 ;  /* 0xff80000000007802 */ /* 0x000fe20000000f00 */
[----:B------:R-:W-:Y:S01]  /*2700*/  ULOP3.LUT UR7, UR5, 0xf, URZ, 0xc0, !UPT ;  /* 0x0000000f05077892 */ /* 0x000fe2000f8ec0ff */
[----:B------:R-:W-:-:S03]  /*2710*/  UMOV UR4, URZ ;  /* 0x000000ff00047c82 */ /* 0x000fc60008000000 */
[----:B------:R-:W-:-:S03]  /*2720*/  UISETP.NE.AND UP0, UPT, UR7, URZ, UPT ;  /* 0x000000ff0700728c */ /* 0x000fc6000bf05270 */
[----:B------:R-:W-:Y:S08]  /*2730*/  BRA.U !UP1, `(.L_x_47) ;  /* 0x0000000109587547 */ /* 0x000ff0000b800000 */
[----:B------:R-:W1:Y:S01]  /*2740*/  S2UR UR6, SR_CgaCtaId ;  /* 0x00000000000679c3 */ /* 0x000e620000008800 */
[----:B------:R-:W-:Y:S01]  /*2750*/  ULOP3.LUT UR4, UR5, 0x7ffffff0, URZ, 0xc0, !UPT ;  /* 0x7ffffff005047892 */ /* 0x000fe2000f8ec0ff */
[----:B------:R-:W-:Y:S02]  /*2760*/  MOV R0, 0xff800000 ;  /* 0xff80000000007802 */ /* 0x000fe40000000f00 */
[----:B------:R-:W-:Y:S02]  /*2770*/  UMOV UR5, 0x400 ;  /* 0x0000040000057882 */ /* 0x000fe40000000000 */
[----:B-1----:R-:W-:-:S03]  /*2780*/  ULEA UR6, UR6, UR5, 0x18 ;  /* 0x0000000506067291 */ /* 0x002fc6000f8ec0ff */
[----:B------:R-:W-:-:S09]  /*2790*/  UMOV UR5, URZ ;  /* 0x000000ff00057c82 */ /* 0x000fd20008000000 */
.L_x_48:
[----:B------:R-:W-:Y:S02]  /*27a0*/  ULEA UR11, UR5, UR6, 0x2 ;  /* 0x00000006050b7291 */ /* 0x000fe4000f8e10ff */
[----:B------:R-:W-:-:S04]  /*27b0*/  UIADD3 UR5, UPT, UPT, UR5, 0x10, URZ ;  /* 0x0000001005057890 */ /* 0x000fc8000fffe0ff */
[----:B------:R-:W-:-:S03]  /*27c0*/  UISETP.NE.AND UP1, UPT, UR5, UR4, UPT ;  /* 0x000000040500728c */ /* 0x000fc6000bf25270 */
[----:B------:R-:W1:Y:S04]  /*27d0*/  LDS.128 R16, [UR11] ;  /* 0x0000000bff107984 */ /* 0x000e680008000c00 */
[----:B------:R-:W2:Y:S04]  /*27e0*/  LDS.128 R12, [UR11+0x10] ;  /* 0x0000100bff0c7984 */ /* 0x000ea80008000c00 */
[----:B------:R-:W3:Y:S04]  /*27f0*/  LDS.128 R8, [UR11+0x20] ;  /* 0x0000200bff087984 */ /* 0x000ee80008000c00 */
[----:B------:R-:W4:Y:S01]  /*2800*/  LDS.128 R4, [UR11+0x30] ;  /* 0x0000300bff047984 */ /* 0x000f220008000c00 */
[----:B-1----:R-:W-:-:S04]  /*2810*/  FMNMX3 R16, R0, R16, R17, !PT ;  /* 0x0000001000107276 */ /* 0x002fc80007800011 */
[----:B------:R-:W-:-:S04]  /*2820*/  FMNMX3 R16, R16, R18, R19, !PT ;  /* 0x0000001210107276 */ /* 0x000fc80007800013 */
[----:B--2---:R-:W-:-:S04]  /*2830*/  FMNMX3 R12, R16, R12, R13, !PT ;  /* 0x0000000c100c7276 */ /* 0x004fc8000780000d */
[----:B------:R-:W-:-:S04]  /*2840*/  FMNMX3 R12, R12, R14, R15, !PT ;  /* 0x0000000e0c0c7276 */ /* 0x000fc8000780000f */
[----:B---3--:R-:W-:-:S04]  /*2850*/  FMNMX3 R8, R12, R8, R9, !PT ;  /* 0x000000080c087276 */ /* 0x008fc80007800009 */
[----:B------:R-:W-:-:S04]  /*2860*/  FMNMX3 R8, R8, R10, R11, !PT ;  /* 0x0000000a08087276 */ /* 0x000fc8000780000b */
[----:B----4-:R-:W-:-:S04]  /*2870*/  FMNMX3 R4, R8, R4, R5, !PT ;  /* 0x0000000408047276 */ /* 0x010fc80007800005 */
[----:B------:R-:W-:Y:S01]  /*2880*/  FMNMX3 R0, R4, R6, R7, !PT ;  /* 0x0000000604007276 */ /* 0x000fe20007800007 */
[----:B------:R-:W-:Y:S06]  /*2890*/  BRA.U UP1, `(.L_x_48) ;  /* 0xfffffffd01c07547 */ /* 0x000fec000b83ffff */
.L_x_47:
[----:B------:R-:W-:Y:S05]  /*28a0*/  BRA.U !UP0, `(.L_x_46) ;  /* 0x0000000108c87547 */ /* 0x000fea000b800000 */
[----:B------:R-:W1:Y:S01]  /*28b0*/  LDCU UR6, c[0x0][0x3ac] ;  /* 0x00007580ff0677ac */ /* 0x000e620008000800 */
[----:B------:R-:W-:Y:S02]  /*28c0*/  UISETP.GE.U32.AND UP0, UPT, UR7, 0x8, UPT ;  /* 0x000000080700788c */ /* 0x000fe4000bf06070 */
[----:B-1----:R-:W-:-:S04]  /*28d0*/  ULOP3.LUT UR11, UR6, 0x7, URZ, 0xc0, !UPT ;  /* 0x00000007060b7892 */ /* 0x002fc8000f8ec0ff */
[----:B------:R-:W-:-:S03]  /*28e0*/  UISETP.NE.AND UP1, UPT, UR11, URZ, UPT ;  /* 0x000000ff0b00728c */ /* 0x000fc6000bf25270 */
[----:B------:R-:W-:Y:S08]  /*28f0*/  BRA.U !UP0, `(.L_x_49) ;  /* 0x0000000108447547 */ /* 0x000ff0000b800000 */
[----:B------:R-:W1:Y:S01]  /*2900*/  S2UR UR7, SR_CgaCtaId ;  /* 0x00000000000779c3 */ /* 0x000e620000008800 */
[----:B------:R-:W-:Y:S02]  /*2910*/  UMOV UR5, 0x400 ;  /* 0x0000040000057882 */ /* 0x000fe40000000000 */
[----:B-1----:R-:W-:-:S04]  /*2920*/  ULEA UR5, UR7, UR5, 0x18 ;  /* 0x0000000507057291 */ /* 0x002fc8000f8ec0ff */
[----:B------:R-:W-:Y:S02]  /*2930*/  ULEA UR5, UR4, UR5, 0x2 ;  /* 0x0000000504057291 */ /* 0x000fe4000f8e10ff */
[----:B------:R-:W-:-:S07]  /*2940*/  UIADD3 UR4, UPT, UPT, UR4, 0x8, URZ ;  /* 0x0000000804047890 */ /* 0x000fce000fffe0ff */
[----:B------:R-:W-:Y:S04]  /*2950*/  LDS R3, [UR5] ;  /* 0x00000005ff037984 */ /* 0x000fe80008000800 */
[----:B------:R-:W1:Y:S04]  /*2960*/  LDS R2, [UR5+0x4] ;  /* 0x00000405ff027984 */ /* 0x000e680008000800 */
[----:B------:R-:W-:Y:S04]  /*2970*/  LDS R5, [UR5+0x8] ;  /* 0x00000805ff057984 */ /* 0x000fe80008000800 */
[----:B------:R-:W2:Y:S04]  /*2980*/  LDS R4, [UR5+0xc] ;  /* 0x00000c05ff047984 */ /* 0x000ea80008000800 */
[----:B------:R-:W-:Y:S04]  /*2990*/  LDS R7, [UR5+0x10] ;  /* 0x00001005ff077984 */ /* 0x000fe80008000800 */
[----:B------:R-:W3:Y:S04]  /*29a0*/  LDS R6, [UR5+0x14] ;  /* 0x00001405ff067984 */ /* 0x000ee80008000800 */
[----:B------:R-:W-:Y:S04]  /*29b0*/  LDS R9, [UR5+0x18] ;  /* 0x00001805ff097984 */ /* 0x000fe80008000800 */
[----:B------:R-:W4:Y:S01]  /*29c0*/  LDS R8, [UR5+0x1c] ;  /* 0x00001c05ff087984 */ /* 0x000f220008000800 */
[----:B-1----:R-:W-:-:S04]  /*29d0*/  FMNMX3 R2, R0, R3, R2, !PT ;  /* 0x0000000300027276 */ /* 0x002fc80007800002 */
[----:B--2---:R-:W-:-:S04]  /*29e0*/  FMNMX3 R2, R2, R5, R4, !PT ;  /* 0x0000000502027276 */ /* 0x004fc80007800004 */
[----:B---3--:R-:W-:-:S04]  /*29f0*/  FMNMX3 R2, R2, R7, R6, !PT ;  /* 0x0000000702027276 */ /* 0x008fc80007800006 */
[----:B----4-:R-:W-:-:S07]  /*2a00*/  FMNMX3 R0, R2, R9, R8, !PT ;  /* 0x0000000902007276 */ /* 0x010fce0007800008 */
.L_x_49:
[----:B------:R-:W-:Y:S05]  /*2a10*/  BRA.U !UP1, `(.L_x_46) ;  /* 0x00000001096c7547 */ /* 0x000fea000b800000 */
[----:B------:R-:W-:Y:S02]  /*2a20*/  UISETP.GE.U32.AND UP0, UPT, UR11, 0x4, UPT ;  /* 0x000000040b00788c */ /* 0x000fe4000bf06070 */
[----:B------:R-:W-:-:S04]  /*2a30*/  ULOP3.LUT UR6, UR6, 0x3, URZ, 0xc0, !UPT ;  /* 0x0000000306067892 */ /* 0x000fc8000f8ec0ff */
        /* <DEDUP_REMOVED lines=10> */
[----:B------:R-:W2:Y:S01]  /*2ae0*/  LDS R4, [UR5+0xc] ;  /* 0x00000c05ff047984 */ /* 0x000ea20008000800 */
[----:B-1----:R-:W-:-:S04]  /*2af0*/  FMNMX3 R0, R0, R3, R2, !PT ;  /* 0x0000000300007276 */ /* 0x002fc80007800002 */
[----:B--2---:R-:W-:-:S07]  /*2b00*/  FMNMX3 R0, R0, R5, R4, !PT ;  /* 0x0000000500007276 */ /* 0x004fce0007800004 */
.L_x_50:
[----:B------:R-:W-:Y:S05]  /*2b10*/  BRA.U !UP1, `(.L_x_46) ;  /* 0x00000001092c7547 */ /* 0x000fea000b800000 */
[----:B------:R-:W1:Y:S01]  /*2b20*/  S2UR UR7, SR_CgaCtaId ;  /* 0x00000000000779c3 */ /* 0x000e620000008800 */
[----:B------:R-:W-:Y:S02]  /*2b30*/  UMOV UR5, 0x400 ;  /* 0x0000040000057882 */ /* 0x000fe40000000000 */
[----:B-1----:R-:W-:-:S03]  /*2b40*/  ULEA UR7, UR7, UR5, 0x18 ;  /* 0x0000000507077291 */ /* 0x002fc6000f8ec0ff */
[----:B------:R-:W-:-:S09]  /*2b50*/  UMOV UR5, URZ ;  /* 0x000000ff00057c82 */ /* 0x000fd20008000000 */
.L_x_51:
[----:B------:R-:W-:Y:S02]  /*2b60*/  ULEA UR11, UR4, UR7, 0x2 ;  /* 0x00000007040b7291 */ /* 0x000fe4000f8e10ff */
[----:B------:R-:W-:Y:S02]  /*2b70*/  UIADD3 UR5, UPT, UPT, UR5, 0x1, URZ ;  /* 0x0000000105057890 */ /* 0x000fe4000fffe0ff */
[----:B------:R-:W-:Y:S02]  /*2b80*/  UIADD3 UR4, UPT, UPT, UR4, 0x1, URZ ;  /* 0x0000000104047890 */ /* 0x000fe4000fffe0ff */
[----:B------:R-:W-:-:S03]  /*2b90*/  UISETP.NE.AND UP0, UPT, UR5, UR6, UPT ;  /* 0x000000060500728c */ /* 0x000fc6000bf05270 */
[----:B------:R-:W1:Y:S02]  /*2ba0*/  LDS R3, [UR11] ;  /* 0x0000000bff037984 */ /* 0x000e640008000800 */
[----:B-1----:R-:W-:-:S04]  /*2bb0*/  FMNMX R0, R3, R0, !PT ;  /* 0x0000000003007209 */ /* 0x002fc80007800000 */
[----:B------:R-:W-:Y:S05]  /*2bc0*/  BRA.U UP0, `(.L_x_51) ;  /* 0xfffffffd00e47547 */ /* 0x000fea000b83ffff */
.L_x_46:
[----:B------:R-:W1:Y:S01]  /*2bd0*/  LDCU UR5, c[0x0][0x3ac] ;  /* 0x00007580ff0577ac */ /* 0x000e620008000800 */
[----:B------:R-:W-:Y:S01]  /*2be0*/  HFMA2 R25, -RZ, RZ, 0, 0 ;  /* 0x00000000ff197431 */ /* 0x000fe200000001ff */
[----:B-1----:R-:W-:-:S09]  /*2bf0*/  UISETP.GE.AND UP0, UPT, UR5, 0x1, UPT ;  /* 0x000000010500788c */ /* 0x002fd2000bf06270 */
[----:B------:R-:W-:Y:S05]  /*2c00*/  BRA.U !UP0, `(.L_x_52) ;  /* 0x0000000508d47547 */ /* 0x000fea000b800000 */
[----:B------:R-:W-:Y:S01]  /*2c10*/  UIADD3 UR4, UPT, UPT, UR5, -0x1, URZ ;  /* 0xffffffff05047890 */ /* 0x000fe2000fffe0ff */
[----:B------:R-:W-:Y:S01]  /*2c20*/  MOV R25, RZ ;  /* 0x000000ff00197202 */ /* 0x000fe20000000f00 */
[----:B------:R-:W-:Y:S02]  /*2c30*/  ULOP3.LUT UR11, UR5, 0x3, URZ, 0xc0, !UPT ;  /* 0x00000003050b7892 */ /* 0x000fe4000f8ec0ff */
[----:B------:R-:W-:Y:S02]  /*2c40*/  UISETP.GE.U32.AND UP1, UPT, UR4, 0x3, UPT ;  /* 0x000000030400788c */ /* 0x000fe4000bf26070 */
[----:B------:R-:W-:Y:S01]  /*2c50*/  UISETP.NE.AND UP0, UPT, UR11, URZ, UPT ;  /* 0x000000ff0b00728c */ /* 0x000fe2000bf05270 */
[----:B------:R-:W-:-:S06]  /*2c60*/  UMOV UR4, URZ ;  /* 0x000000ff00047c82 */ /* 0x000fcc0008000000 */
[----:B------:R-:W-:Y:S05]  /*2c70*/  BRA.U !UP1, `(.L_x_53) ;  /* 0x0000000109d87547 */ /* 0x000fea000b800000 */
[----:B------:R-:W1:Y:S01]  /*2c80*/  S2UR UR6, SR_CgaCtaId ;  /* 0x00000000000679c3 */ /* 0x000e620000008800 */
[----:B------:R-:W-:Y:S01]  /*2c90*/  ULOP3.LUT UR4, UR5, 0x7ffffffc, URZ, 0xc0, !UPT ;  /* 0x7ffffffc05047892 */ /* 0x000fe2000f8ec0ff */
[----:B------:R-:W-:Y:S02]  /*2ca0*/  MOV R25, RZ ;  /* 0x000000ff00197202 */ /* 0x000fe40000000f00 */
[----:B------:R-:W-:Y:S02]  /*2cb0*/  UMOV UR5, 0x400 ;  /* 0x0000040000057882 */ /* 0x000fe40000000000 */
[----:B-1----:R-:W-:-:S03]  /*2cc0*/  ULEA UR6, UR6, UR5, 0x18 ;  /* 0x0000000506067291 */ /* 0x002fc6000f8ec0ff */
[----:B------:R-:W-:-:S09]  /*2cd0*/  UMOV UR5, URZ ;  /* 0x000000ff00057c82 */ /* 0x000fd20008000000 */
.L_x_54:
[----:B------:R-:W-:Y:S01]  /*2ce0*/  ULEA UR7, UR5, UR6, 0x2 ;  /* 0x0000000605077291 */ /* 0x000fe2000f8e10ff */
[----:B------:R-:W-:Y:S01]  /*2cf0*/  HFMA2 R12, -RZ, RZ, 0.96630859375, -0.0022525787353515625 ;  /* 0x3bbb989dff0c7431 */ /* 0x000fe200000001ff */
[----:B------:R-:W-:Y:S01]  /*2d00*/  MOV R13, 0x437c0000 ;  /* 0x437c0000000d7802 */ /* 0x000fe20000000f00 */
[----:B------:R-:W-:-:S04]  /*2d10*/  UIADD3 UR5, UPT, UPT, UR5, 0x4, URZ ;  /* 0x0000000405057890 */ /* 0x000fc8000fffe0ff */
[----:B------:R-:W-:Y:S02]  /*2d20*/  UISETP.NE.AND UP1, UPT, UR5, UR4, UPT ;  /* 0x000000040500728c */ /* 0x000fe4000bf25270 */
[----:B-1----:R-:W1:Y:S02]  /*2d30*/  LDS.128 R4, [UR7] ;  /* 0x00000007ff047984 */ /* 0x002e640008000c00 */
[--C-:B-1----:R-:W-:Y:S01]  /*2d40*/  FADD R4, R4, -R0.reuse ;  /* 0x8000000004047221 */ /* 0x102fe20000000000 */
[--C-:B------:R-:W-:Y:S01]  /*2d50*/  FADD R5, R5, -R0.reuse ;  /* 0x8000000005057221 */ /* 0x100fe20000000000 */
[--C-:B------:R-:W-:Y:S01]  /*2d60*/  FADD R9, R6, -R0.reuse ;  /* 0x8000000006097221 */ /* 0x100fe20000000000 */
[----:B------:R-:W-:Y:S01]  /*2d70*/  FADD R7, R7, -R0 ;  /* 0x8000000007077221 */ /* 0x000fe20000000000 */
[-C--:B------:R-:W-:Y:S01]  /*2d80*/  FFMA.SAT R2, R4, R12.reuse, 0.5 ;  /* 0x3f00000004027423 */ /* 0x080fe2000000200c */
[-C--:B------:R-:W-:Y:S01]  /*2d90*/  FFMA.SAT R8, R5, R12.reuse, 0.5 ;  /* 0x3f00000005087423 */ /* 0x080fe2000000200c */
[-C--:B------:R-:W-:Y:S01]  /*2da0*/  FFMA.SAT R10, R9, R12.reuse, 0.5 ;  /* 0x3f000000090a7423 */ /* 0x080fe2000000200c */
[----:B------:R-:W-:Y:S01]  /*2db0*/  FFMA.SAT R11, R7, R12, 0.5 ;  /* 0x3f000000070b7423 */ /* 0x000fe2000000200c */
[-C--:B------:R-:W-:Y:S01]  /*2dc0*/  FFMA.RM R2, R2, R13.reuse, 12582913 ;  /* 0x4b40000102027423 */ /* 0x080fe2000000400d */
[-C--:B------:R-:W-:Y:S01]  /*2dd0*/  FFMA.RM R8, R8, R13.reuse, 12582913 ;  /* 0x4b40000108087423 */ /* 0x080fe2000000400d */
[-C--:B------:R-:W-:Y:S01]  /*2de0*/  FFMA.RM R10, R10, R13.reuse, 12582913 ;  /* 0x4b4000010a0a7423 */ /* 0x080fe2000000400d */
[----:B------:R-:W-:Y:S01]  /*2df0*/  FFMA.RM R11, R11, R13, 12582913 ;  /* 0x4b4000010b0b7423 */ /* 0x000fe2000000400d */
[----:B------:R-:W-:Y:S01]  /*2e00*/  FADD R3, R2, -12583039 ;  /* 0xcb40007f02037421 */ /* 0x000fe20000000000 */
[----:B------:R-:W-:-:S02]  /*2e10*/  FADD R6, R8, -12583039 ;  /* 0xcb40007f08067421 */ /* 0x000fc40000000000 */
[----:B------:R-:W-:Y:S01]  /*2e20*/  FADD R12, R11, -12583039 ;  /* 0xcb40007f0b0c7421 */ /* 0x000fe20000000000 */
[C---:B------:R-:W-:Y:S01]  /*2e30*/  FFMA R3, R4.reuse, 1.4426950216293334961, -R3 ;  /* 0x3fb8aa3b04037823 */ /* 0x040fe20000000803 */
[----:B------:R-:W-:Y:S02]  /*2e40*/  FFMA R6, R5, 1.4426950216293334961, -R6 ;  /* 0x3fb8aa3b05067823 */ /* 0x000fe40000000806 */
[----:B------:R-:W-:Y:S01]  /*2e50*/  FFMA R12, R7, 1.4426950216293334961, -R12 ;  /* 0x3fb8aa3b070c7823 */ /* 0x000fe2000000080c */
[----:B------:R-:W-:Y:S01]  /*2e60*/  FFMA R3, R4, 1.925963033500011079e-08, R3 ;  /* 0x32a5706004037823 */ /* 0x000fe20000000003 */
[----:B------:R-:W-:Y:S01]  /*2e70*/  FADD R4, R10, -12583039 ;  /* 0xcb40007f0a047421 */ /* 0x000fe20000000000 */
[----:B------:R-:W-:Y:S01]  /*2e80*/  FFMA R6, R5, 1.925963033500011079e-08, R6 ;  /* 0x32a5706005067823 */ /* 0x000fe20000000006 */
[----:B------:R-:W-:Y:S01]  /*2e90*/  FFMA R12, R7, 1.925963033500011079e-08, R12 ;  /* 0x32a57060070c7823 */ /* 0x000fe2000000000c */
[----:B------:R-:W-:Y:S01]  /*2ea0*/  SHF.L.U32 R5, R8, 0x17, RZ ;  /* 0x0000001708057819 */ /* 0x000fe200000006ff */
[----:B------:R-:W-:Y:S01]  /*2eb0*/  FFMA R4, R9, 1.4426950216293334961, -R4 ;  /* 0x3fb8aa3b09047823 */ /* 0x000fe20000000804 */
[----:B------:R-:W1:Y:S01]  /*2ec0*/  MUFU.EX2 R3, R3 ;  /* 0x0000000300037308 */ /* 0x000e620000000800 */
[----:B------:R-:W-:-:S02]  /*2ed0*/  SHF.L.U32 R10, R10, 0x17, RZ ;  /* 0x000000170a0a7819 */ /* 0x000fc400000006ff */
[----:B------:R-:W-:Y:S01]  /*2ee0*/  FFMA R9, R9, 1.925963033500011079e-08, R4 ;  /* 0x32a5706009097823 */ /* 0x000fe20000000004 */
[----:B------:R-:W-:Y:S02]  /*2ef0*/  SHF.L.U32 R4, R2, 0x17, RZ ;  /* 0x0000001702047819 */ /* 0x000fe400000006ff */
[----:B------:R-:W-:Y:S02]  /*2f00*/  SHF.L.U32 R7, R11, 0x17, RZ ;  /* 0x000000170b077819 */ /* 0x000fe400000006ff */
[----:B------:R-:W2:Y:S08]  /*2f10*/  MUFU.EX2 R6, R6 ;  /* 0x0000000600067308 */ /* 0x000eb00000000800 */
[----:B------:R-:W3:Y:S01]  /*2f20*/  MUFU.EX2 R9, R9 ;  /* 0x0000000900097308 */ /* 0x000ee20000000800 */
[----:B-1----:R-:W-:-:S04]  /*2f30*/  FMUL R4, R4, R3 ;  /* 0x0000000304047220 */ /* 0x002fc80000400000 */
[----:B------:R-:W-:-:S03]  /*2f40*/  FADD R2, R4, R25 ;  /* 0x0000001904027221 */ /* 0x000fc60000000000 */
[----:B------:R-:W1:Y:S01]  /*2f50*/  MUFU.EX2 R12, R12 ;  /* 0x0000000c000c7308 */ /* 0x000e620000000800 */
[----:B--2---:R-:W-:-:S04]  /*2f60*/  FMUL R5, R5, R6 ;  /* 0x0000000605057220 */ /* 0x004fc80000400000 */
[----:B------:R-:W-:Y:S01]  /*2f70*/  FADD R3, R2, R5 ;  /* 0x0000000502037221 */ /* 0x000fe20000000000 */
[----:B---3--:R-:W-:-:S04]  /*2f80*/  FMUL R6, R10, R9 ;  /* 0x000000090a067220 */ /* 0x008fc80000400000 */
[----:B------:R-:W-:Y:S01]  /*2f90*/  FADD R2, R3, R6 ;  /* 0x0000000603027221 */ /* 0x000fe20000000000 */
[----:B-1----:R-:W-:-:S04]  /*2fa0*/  FMUL R7, R7, R12 ;  /* 0x0000000c07077220 */ /* 0x002fc80000400000 */
[----:B------:R-:W-:Y:S01]  /*2fb0*/  FADD R25, R2, R7 ;  /* 0x0000000702197221 */ /* 0x000fe20000000000 */
[----:B------:R1:W-:Y:S01]  /*2fc0*/  STS.128 [UR7], R4 ;  /* 0x00000004ff007988 */ /* 0x0003e20008000c07 */
[----:B------:R-:W-:Y:S05]  /*2fd0*/  BRA.U UP1, `(.L_x_54) ;  /* 0xfffffffd01407547 */ /* 0x000fea000b83ffff */
.L_x_53:
[----:B------:R-:W-:Y:S05]  /*2fe0*/  BRA.U !UP0, `(.L_x_52) ;  /* 0x0000000108dc7547 */ /* 0x000fea000b800000 */
[----:B------:R-:W2:Y:S01]  /*2ff0*/  LDCU UR5, c[0x0][0x3ac] ;  /* 0x00007580ff0577ac */ /* 0x000ea20008000800 */
[----:B------:R-:W-:Y:S02]  /*3000*/  UISETP.NE.AND UP0, UPT, UR11, 0x1, UPT ;  /* 0x000000010b00788c */ /* 0x000fe4000bf05270 */
[----:B--2---:R-:W-:-:S04]  /*3010*/  ULOP3.LUT UR5, UR5, 0x1, URZ, 0xc0, !UPT ;  /* 0x0000000105057892 */ /* 0x004fc8000f8ec0ff */
[----:B------:R-:W-:-:S03]  /*3020*/  UISETP.NE.U32.AND UP1, UPT, UR5, 0x1, UPT ;  /* 0x000000010500788c */ /* 0x000fc6000bf25070 */
[----:B------:R-:W-:Y:S08]  /*3030*/  BRA.U !UP0, `(.L_x_55) ;  /* 0x00000001087c7547 */ /* 0x000ff0000b800000 */
[----:B------:R-:W2:Y:S01]  /*3040*/  S2UR UR6, SR_CgaCtaId ;  /* 0x00000000000679c3 */ /* 0x000ea20000008800 */
[----:B------:R-:W-:Y:S01]  /*3050*/  UMOV UR5, 0x400 ;  /* 0x0000040000057882 */ /* 0x000fe20000000000 */
[----:B-1----:R-:W-:Y:S01]  /*3060*/  HFMA2 R6, -RZ, RZ, 0.96630859375, -0.0022525787353515625 ;  /* 0x3bbb989dff067431 */ /* 0x002fe200000001ff */
[----:B------:R-:W-:Y:S01]  /*3070*/  MOV R7, 0x437c0000 ;  /* 0x437c000000077802 */ /* 0x000fe20000000f00 */
[----:B--2---:R-:W-:-:S04]  /*3080*/  ULEA UR5, UR6, UR5, 0x18 ;  /* 0x0000000506057291 */ /* 0x004fc8000f8ec0ff */
[----:B------:R-:W-:Y:S02]  /*3090*/  ULEA UR5, UR4, UR5, 0x2 ;  /* 0x0000000504057291 */ /* 0x000fe4000f8e10ff */
[----:B------:R-:W-:-:S07]  /*30a0*/  UIADD3 UR4, UPT, UPT, UR4, 0x2, URZ ;  /* 0x0000000204047890 */ /* 0x000fce000fffe0ff */
[----:B------:R-:W1:Y:S04]  /*30b0*/  LDS R3, [UR5] ;  /* 0x00000005ff037984 */ /* 0x000e680008000800 */
[----:B------:R-:W2:Y:S01]  /*30c0*/  LDS R5, [UR5+0x4] ;  /* 0x00000405ff057984 */ /* 0x000ea20008000800 */
[----:B-1----:R-:W-:Y:S01]  /*30d0*/  FADD R3, R3, -R0 ;  /* 0x8000000003037221 */ /* 0x002fe20000000000 */
[----:B--2---:R-:W-:-:S03]  /*30e0*/  FADD R5, -R0, R5 ;  /* 0x0000000500057221 */ /* 0x004fc60000000100 */
[-C--:B------:R-:W-:Y:S01]  /*30f0*/  FFMA.SAT R2, R3, R6.reuse, 0.5 ;  /* 0x3f00000003027423 */ /* 0x080fe20000002006 */
[----:B------:R-:W-:-:S03]  /*3100*/  FFMA.SAT R6, R5, R6, 0.5 ;  /* 0x3f00000005067423 */ /* 0x000fc60000002006 */
[-C--:B------:R-:W-:Y:S01]  /*3110*/  FFMA.RM R2, R2, R7.reuse, 12582913 ;  /* 0x4b40000102027423 */ /* 0x080fe20000004007 */
[----:B------:R-:W-:-:S03]  /*3120*/  FFMA.RM R6, R6, R7, 12582913 ;  /* 0x4b40000106067423 */ /* 0x000fc60000004007 */
[C---:B------:R-:W-:Y:S01]  /*3130*/  FADD R4, R2.reuse, -12583039 ;  /* 0xcb40007f02047421 */ /* 0x040fe20000000000 */
[----:B------:R-:W-:Y:S01]  /*3140*/  SHF.L.U32 R2, R2, 0x17, RZ ;  /* 0x0000001702027819 */ /* 0x000fe200000006ff */
[C---:B------:R-:W-:Y:S02]  /*3150*/  FADD R8, R6.reuse, -12583039 ;  /* 0xcb40007f06087421 */ /* 0x040fe40000000000 */
[----:B------:R-:W-:Y:S01]  /*3160*/  FFMA R4, R3, 1.4426950216293334961, -R4 ;  /* 0x3fb8aa3b03047823 */ /* 0x000fe20000000804 */
[----:B------:R-:W-:Y:S01]  /*3170*/  SHF.L.U32 R6, R6, 0x17, RZ ;  /* 0x0000001706067819 */ /* 0x000fe200000006ff */
[----:B------:R-:W-:Y:S02]  /*3180*/  FFMA R8, R5, 1.4426950216293334961, -R8 ;  /* 0x3fb8aa3b05087823 */ /* 0x000fe40000000808 */
[----:B------:R-:W-:Y:S02]  /*3190*/  FFMA R4, R3, 1.925963033500011079e-08, R4 ;  /* 0x32a5706003047823 */ /* 0x000fe40000000004 */
[----:B------:R-:W-:-:S02]  /*31a0*/  FFMA R8, R5, 1.925963033500011079e-08, R8 ;  /* 0x32a5706005087823 */ /* 0x000fc40000000008 */
[----:B------:R-:W1:Y:S08]  /*31b0*/  MUFU.EX2 R3, R4 ;  /* 0x0000000400037308 */ /* 0x000e700000000800 */
[----:B------:R-:W2:Y:S01]  /*31c0*/  MUFU.EX2 R5, R8 ;  /* 0x0000000800057308 */ /* 0x000ea20000000800 */
[----:B-1----:R-:W-:-:S04]  /*31d0*/  FMUL R2, R2, R3 ;  /* 0x0000000302027220 */ /* 0x002fc80000400000 */
[----:B------:R-:W-:Y:S01]  /*31e0*/  FADD R25, R25, R2 ;  /* 0x0000000219197221 */ /* 0x000fe20000000000 */
[----:B------:R3:W-:Y:S01]  /*31f0*/  STS [UR5], R2 ;  /* 0x00000002ff007988 */ /* 0x0007e20008000805 */
[----:B--2---:R-:W-:-:S04]  /*3200*/  FMUL R6, R6, R5 ;  /* 0x0000000506067220 */ /* 0x004fc80000400000 */
[----:B------:R-:W-:Y:S01]  /*3210*/  FADD R25, R25, R6 ;  /* 0x0000000619197221 */ /* 0x000fe20000000000 */
[----:B------:R3:W-:Y:S06]  /*3220*/  STS [UR5+0x4], R6 ;  /* 0x00000406ff007988 */ /* 0x0007ec0008000805 */
.L_x_55:
[----:B------:R-:W-:Y:S05]  /*3230*/  BRA.U UP1, `(.L_x_52) ;  /* 0x0000000101487547 */ /* 0x000fea000b800000 */
[----:B------:R-:W2:Y:S01]  /*3240*/  S2UR UR6, SR_CgaCtaId ;  /* 0x00000000000679c3 */ /* 0x000ea20000008800 */
[----:B------:R-:W-:Y:S01]  /*3250*/  UMOV UR5, 0x400 ;  /* 0x0000040000057882 */ /* 0x000fe20000000000 */
[----:B---3--:R-:W-:Y:S01]  /*3260*/  HFMA2 R2, -RZ, RZ, 0.96630859375, -0.0022525787353515625 ;  /* 0x3bbb989dff027431 */ /* 0x008fe200000001ff */
[----:B-1----:R-:W-:Y:S01]  /*3270*/  MOV R5, 0x437c0000 ;  /* 0x437c000000057802 */ /* 0x002fe20000000f00 */
[----:B--2---:R-:W-:-:S04]  /*3280*/  ULEA UR5, UR6, UR5, 0x18 ;  /* 0x0000000506057291 */ /* 0x004fc8000f8ec0ff */
[----:B------:R-:W-:-:S09]  /*3290*/  ULEA UR4, UR4, UR5, 0x2 ;  /* 0x0000000504047291 */ /* 0x000fd2000f8e10ff */
[----:B------:R-:W1:Y:S02]  /*32a0*/  LDS R3, [UR4] ;  /* 0x00000004ff037984 */ /* 0x000e640008000800 */
[----:B-1----:R-:W-:-:S04]  /*32b0*/  FADD R3, R3, -R0 ;  /* 0x8000000003037221 */ /* 0x002fc80000000000 */
[----:B------:R-:W-:-:S04]  /*32c0*/  FFMA.SAT R0, R3, R2, 0.5 ;  /* 0x3f00000003007423 */ /* 0x000fc80000002002 */
[----:B------:R-:W-:-:S04]  /*32d0*/  FFMA.RM R0, R0, R5, 12582913 ;  /* 0x4b40000100007423 */ /* 0x000fc80000004005 */
[C---:B------:R-:W-:Y:S01]  /*32e0*/  FADD R2, R0.reuse, -12583039 ;  /* 0xcb40007f00027421 */ /* 0x040fe20000000000 */
[----:B------:R-:W-:-:S03]  /*32f0*/  SHF.L.U32 R0, R0, 0x17, RZ ;  /* 0x0000001700007819 */ /* 0x000fc600000006ff */
[----:B------:R-:W-:-:S04]  /*3300*/  FFMA R2, R3, 1.4426950216293334961, -R2 ;  /* 0x3fb8aa3b03027823 */ /* 0x000fc80000000802 */
[----:B------:R-:W-:-:S04]  /*3310*/  FFMA R2, R3, 1.925963033500011079e-08, R2 ;  /* 0x32a5706003027823 */ /* 0x000fc80000000002 */
[----:B------:R-:W1:Y:S02]  /*3320*/  MUFU.EX2 R3, R2 ;  /* 0x0000000200037308 */ /* 0x000e640000000800 */
[----:B-1----:R-:W-:-:S04]  /*3330*/  FMUL R0, R0, R3 ;  /* 0x0000000300007220 */ /* 0x002fc80000400000 */
[----:B------:R-:W-:Y:S01]  /*3340*/  FADD R25, R25, R0 ;  /* 0x0000000019197221 */ /* 0x000fe20000000000 */
[----:B------:R2:W-:Y:S06]  /*3350*/  STS [UR4], R0 ;  /* 0x00000000ff007988 */ /* 0x0005ec0008000804 */
.L_x_52:
[----:B------:R-:W4:Y:S02]  /*3360*/  LDC R23, c[0x0][0x3b0] ;  /* 0x0000ec00ff177b82 */ /* 0x000f240000000800 */
[----:B----4-:R-:W-:-:S13]  /*3370*/  ISETP.GE.AND P0, PT, R23, 0x1, PT ;  /* 0x000000011700780c */ /* 0x010fda0003f06270 */
[----:B0-----:R-:W-:Y:S05]  /*3380*/  @!P0 EXIT ;  /* 0x000000000000894d */ /* 0x001fea0003800000 */
[----:B------:R-:W0:Y:S02]  /*3390*/  LDC R19, c[0x0][0x3ac] ;  /* 0x0000eb00ff137b82 */ /* 0x000e240000000800 */
[C---:B0-----:R-:W-:Y:S01]  /*33a0*/  ISETP.GE.AND P0, PT, R19.reuse, 0x1, PT ;  /* 0x000000011300780c */ /* 0x041fe20003f06270 */
[----:B------:R-:W-:-:S12]  /*33b0*/  IMAD R24, R19, UR10, R24 ;  /* 0x0000000a13187c24 */ /* 0x000fd8000f8e0218 */
[----:B------:R-:W-:Y:S05]  /*33c0*/  @!P0 BRA `(.L_x_56) ;  /* 0x0000001000f08947 */ /* 0x000fea0003800000 */
[----:B------:R-:W-:Y:S01]  /*33d0*/  LOP3.LUT R22, R19, 0x7, RZ, 0xc0, !PT ;  /* 0x0000000713167812 */ /* 0x000fe200078ec0ff */
[----:B------:R-:W-:Y:S01]  /*33e0*/  IMAD R23, R23, UR10, RZ ;  /* 0x0000000a17177c24 */ /* 0x000fe2000f8e02ff */
[C---:B------:R-:W-:Y:S01]  /*33f0*/  LOP3.LUT R21, R19.reuse, 0x7ffffff8, RZ, 0xc0, !PT ;  /* 0x7ffffff813157812 */ /* 0x040fe200078ec0ff */
[----:B------:R-:W-:Y:S01]  /*3400*/  UMOV UR4, URZ ;  /* 0x000000ff00047c82 */ /* 0x000fe20008000000 */
[C---:B------:R-:W-:Y:S02]  /*3410*/  IADD3 R20, PT, PT, R19.reuse, -0x1, RZ ;  /* 0xffffffff13147810 */ /* 0x040fe40007ffe0ff */
[----:B------:R-:W-:Y:S02]  /*3420*/  LOP3.LUT R19, R19, 0x3, RZ, 0xc0, !PT ;  /* 0x0000000313137812 */ /* 0x000fe400078ec0ff */
[----:B------:R-:W-:Y:S02]  /*3430*/  IADD3 R18, PT, PT, R22, -0x1, RZ ;  /* 0xffffffff16127810 */ /* 0x000fe40007ffe0ff */
[----:B------:R-:W-:-:S07]  /*3440*/  IADD3 R14, PT, PT, -R21, RZ, RZ ;  /* 0x000000ff150e7210 */ /* 0x000fce0007ffe1ff */
.L_x_77:
[----:B------:R-:W-:Y:S01]  /*3450*/  ISETP.GE.U32.AND P0, PT, R20, 0x7, PT ;  /* 0x000000071400780c */ /* 0x000fe20003f06070 */
[----:B0-----:R-:W-:Y:S01]  /*3460*/  HFMA2 R26, -RZ, RZ, 0, 0 ;  /* 0x00000000ff1a7431 */ /* 0x001fe200000001ff */
[----:B-1-3--:R-:W-:-:S11]  /*3470*/  MOV R6, RZ ;  /* 0x000000ff00067202 */ /* 0x00afd60000000f00 */
[----:B------:R-:W-:Y:S05]  /*3480*/  @!P0 BRA `(.L_x_57) ;  /* 0x0000000800288947 */ /* 0x000fea0003800000 */
[----:B------:R-:W0:Y:S01]  /*3490*/  S2UR UR6, SR_CgaCtaId ;  /* 0x00000000000679c3 */ /* 0x000e220000008800 */
[----:B------:R-:W-:Y:S01]  /*34a0*/  UMOV UR5, 0x400 ;  /* 0x0000040000057882 */ /* 0x000fe20000000000 */
[----:B------:R-:W-:Y:S02]  /*34b0*/  MOV R26, RZ ;  /* 0x000000ff001a7202 */ /* 0x000fe40000000f00 */
[----:B------:R-:W-:-:S04]  /*34c0*/  MOV R13, R14 ;  /* 0x0000000e000d7202 */ /* 0x000fc80000000f00 */
[----:B------:R-:W1:Y:S08]  /*34d0*/  LDC R12, c[0x0][0x3ac] ;  /* 0x0000eb00ff0c7b82 */ /* 0x000e700000000800 */
[----:B------:R-:W3:Y:S08]  /*34e0*/  LDC R15, c[0x0][0x3b0] ;  /* 0x0000ec00ff0f7b82 */ /* 0x000ef00000000800 */
[----:B------:R-:W4:Y:S01]  /*34f0*/  LDC.64 R16, c[0x0][0x390] ;  /* 0x0000e400ff107b82 */ /* 0x000f220000000a00 */
[----:B0-----:R-:W-:-:S04]  /*3500*/  ULEA UR5, UR6, UR5, 0x18 ;  /* 0x0000000506057291 */ /* 0x001fc8000f8ec0ff */
[----:B------:R-:W-:Y:S01]  /*3510*/  UIADD3 UR5, UPT, UPT, UR5, 0x10, URZ ;  /* 0x0000001005057890 */ /* 0x000fe2000fffe0ff */
[----:B-1----:R-:W-:-:S11]  /*3520*/  IMAD R12, R23, R12, UR4 ;  /* 0x00000004170c7e24 */ /* 0x002fd6000f8e020c */
.L_x_66:
[----:B------:R-:W0:Y:S01]  /*3530*/  LDS.128 R4, [UR5+-0x10] ;  /* 0xfffff005ff047984 */ /* 0x000e220008000c00 */
[----:B--2---:R-:W1:Y:S02]  /*3540*/  MUFU.RCP R0, R25 ;  /* 0x0000001900007308 */ /* 0x004e640000001000 */
[----:B-1----:R-:W-:-:S04]  /*3550*/  FFMA R3, R0, -R25, 1 ;  /* 0x3f80000000037423 */ /* 0x002fc80000000819 */
[----:B------:R-:W-:Y:S02]  /*3560*/  FFMA R3, R0, R3, R0 ;  /* 0x0000000300037223 */ /* 0x000fe40000000000 */
[----:B0-----:R-:W0:Y:S02]  /*3570*/  FCHK P0, R4, R25 ;  /* 0x0000001904007302 */ /* 0x001e240000000000 */
[----:B------:R-:W-:-:S04]  /*3580*/  FFMA R0, R4, R3, RZ ;  /* 0x0000000304007223 */ /* 0x000fc800000000ff */
[----:B------:R-:W-:-:S04]  /*3590*/  FFMA R2, R0, -R25, R4 ;  /* 0x8000001900027223 */ /* 0x000fc80000000004 */
[----:B------:R-:W-:Y:S01]  /*35a0*/  FFMA R0, R3, R2, R0 ;  /* 0x0000000203007223 */ /* 0x000fe20000000000 */
[----:B0-----:R-:W-:Y:S06]  /*35b0*/  @!P0 BRA `(.L_x_58) ;  /* 0x00000000000c8947 */ /* 0x001fec0003800000 */
[----:B------:R-:W-:Y:S02]  /*35c0*/  MOV R3, R25 ;  /* 0x0000001900037202 */ /* 0x000fe40000000f00 */
[----:B------:R-:W-:-:S07]  /*35d0*/  MOV R2, 0x35f0 ;  /* 0x000035f000027802 */ /* 0x000fce0000000f00 */
[----:B---34-:R-:W-:Y:S05]  /*35e0*/  CALL.REL.NOINC `($__internal_1_$__cuda_sm3x_div_rn_noftz_f32_slowpath) ;  /* 0x0000001400947944 */ /* 0x018fea0003c00000 */
.L_x_58:
[----:B----4-:R-:W-:-:S05]  /*35f0*/  IMAD.WIDE R28, R12, 0x4, R16 ;  /* 0x000000040c1c7825 */ /* 0x010fca00078e0210 */
[----:B------:R-:W2:Y:S01]  /*3600*/  LDG.E R3, desc[UR8][R28.64] ;  /* 0x000000081c037981 */ /* 0x000ea2000c1e1900 */
[----:B------:R-:W0:Y:S08]  /*3610*/  MUFU.RCP R2, R25 ;  /* 0x0000001900027308 */ /* 0x000e300000001000 */
[----:B------:R-:W1:Y:S01]  /*3620*/  FCHK P0, R5, R25 ;  /* 0x0000001905007302 */ /* 0x000e620000000000 */
[----:B0-----:R-:W-:-:S04]  /*3630*/  FFMA R9, R2, -R25, 1 ;  /* 0x3f80000002097423 */ /* 0x001fc80000000819 */
[----:B------:R-:W-:-:S04]  /*3640*/  FFMA R11, R2, R9, R2 ;  /* 0x00000009020b7223 */ /* 0x000fc80000000002 */
[----:B------:R-:W-:-:S04]  /*3650*/  FFMA R2, R5, R11, RZ ;  /* 0x0000000b05027223 */ /* 0x000fc800000000ff */
[----:B------:R-:W-:Y:S01]  /*3660*/  FFMA R9, R2, -R25, R5 ;  /* 0x8000001902097223 */ /* 0x000fe20000000005 */
[----:B--2---:R-:W-:-:S03]  /*3670*/  FFMA R26, R3, R0, R26 ;  /* 0x00000000031a7223 */ /* 0x004fc6000000001a */
[----:B------:R-:W-:Y:S01]  /*3680*/  FFMA R0, R11, R9, R2 ;  /* 0x000000090b007223 */ /* 0x000fe20000000002 */
[----:B-1----:R-:W-:Y:S06]  /*3690*/  @!P0 BRA `(.L_x_59) ;  /* 0x0000000000108947 */ /* 0x002fec0003800000 */
[----:B------:R-:W-:Y:S02]  /*36a0*/  MOV R4, R5 ;  /* 0x0000000500047202 */ /* 0x000fe40000000f00 */
[----:B------:R-:W-:Y:S02]  /*36b0*/  MOV R3, R25 ;  /* 0x0000001900037202 */ /* 0x000fe40000000f00 */
[----:B------:R-:W-:-:S07]  /*36c0*/  MOV R2, 0x36e0 ;  /* 0x000036e000027802 */ /* 0x000fce0000000f00 */
[----:B---3--:R-:W-:Y:S05]  /*36d0*/  CALL.REL.NOINC `($__internal_1_$__cuda_sm3x_div_rn_noftz_f32_slowpath) ;  /* 0x0000001400587944 */ /* 0x008fea0003c00000 */
.L_x_59:
[----:B---3--:R-:W-:-:S05]  /*36e0*/  IMAD.WIDE.U32 R28, R15, 0x4, R28 ;  /* 0x000000040f1c7825 */ /* 0x008fca00078e001c */
        /* <DEDUP_REMOVED lines=13> */
[----:B------:R-:W-:Y:S05]  /*37c0*/  CALL.REL.NOINC `($__internal_1_$__cuda_sm3x_div_rn_noftz_f32_slowpath) ;  /* 0x00000014001c7944 */ /* 0x000fea0003c00000 */
.L_x_60:
[----:B------:R-:W-:-:S05]  /*37d0*/  IMAD.WIDE.U32 R28, R15, 0x4, R28 ;  /* 0x000000040f1c7825 */ /* 0x000fca00078e001c */
        /* <DEDUP_REMOVED lines=14> */
.L_x_61:
[----:B------:R-:W-:Y:S01]  /*38c0*/  IMAD.WIDE.U32 R28, R15, 0x4, R28 ;  /* 0x000000040f1c7825 */ /* 0x000fe200078e001c */
[----:B------:R-:W0:Y:S04]  /*38d0*/  LDS.128 R4, [UR5] ;  /* 0x00000005ff047984 */ /* 0x000e280008000c00 */
[----:B------:R-:W2:Y:S01]  /*38e0*/  LDG.E R9, desc[UR8][R28.64] ;  /* 0x000000081c097981 */ /* 0x000ea2000c1e1900 */
[----:B------:R-:W1:Y:S02]  /*38f0*/  MUFU.RCP R2, R25 ;  /* 0x0000001900027308 */ /* 0x000e640000001000 */
[----:B-1----:R-:W-:-:S04]  /*3900*/  FFMA R3, R2, -R25, 1 ;  /* 0x3f80000002037423 */ /* 0x002fc80000000819 */
[----:B------:R-:W-:Y:S02]  /*3910*/  FFMA R3, R2, R3, R2 ;  /* 0x0000000302037223 */ /* 0x000fe40000000002 */
[----:B0-----:R-:W0:Y:S02]  /*3920*/  FCHK P0, R4, R25 ;  /* 0x0000001904007302 */ /* 0x001e240000000000 */
[----:B------:R-:W-:Y:S01]  /*3930*/  FFMA R11, R3, R4, RZ ;  /* 0x00000004030b7223 */ /* 0x000fe200000000ff */
[----:B--2---:R-:W-:-:S03]  /*3940*/  FFMA R26, R9, R0, R26 ;  /* 0x00000000091a7223 */ /* 0x004fc6000000001a */
[----:B------:R-:W-:-:S04]  /*3950*/  FFMA R0, R11, -R25, R4 ;  /* 0x800000190b007223 */ /* 0x000fc80000000004 */
[----:B------:R-:W-:Y:S01]  /*3960*/  FFMA R3, R3, R0, R11 ;  /* 0x0000000003037223 */ /* 0x000fe2000000000b */
[----:B0-----:R-:W-:Y:S06]  /*3970*/  @!P0 BRA `(.L_x_62) ;  /* 0x0000000000108947 */ /* 0x001fec0003800000 */
[----:B------:R-:W-:Y:S02]  /*3980*/  MOV R3, R25 ;  /* 0x0000001900037202 */ /* 0x000fe40000000f00 */
[----:B------:R-:W-:-:S07]  /*3990*/  MOV R2, 0x39b0 ;  /* 0x000039b000027802 */ /* 0x000fce0000000f00 */
[----:B------:R-:W-:Y:S05]  /*39a0*/  CALL.REL.NOINC `($__internal_1_$__cuda_sm3x_div_rn_noftz_f32_slowpath) ;  /* 0x0000001000a47944 */ /* 0x000fea0003c00000 */
[----:B------:R-:W-:-:S07]  /*39b0*/  MOV R3, R0 ;  /* 0x0000000000037202 */ /* 0x000fce0000000f00 */
.L_x_62:
[----:B------:R-:W-:-:S05]  /*39c0*/  IMAD.WIDE.U32 R28, R15, 0x4, R28 ;  /* 0x000000040f1c7825 */ /* 0x000fca00078e001c */
[----:B------:R-:W2:Y:S01]  /*39d0*/  LDG.E R9, desc[UR8][R28.64] ;  /* 0x000000081c097981 */ /* 0x000ea2000c1e1900 */
[----:B------:R-:W0:Y:S08]  /*39e0*/  MUFU.RCP R0, R25 ;  /* 0x0000001900007308 */ /* 0x000e300000001000 */
[----:B------:R-:W1:Y:S01]  /*39f0*/  FCHK P0, R5, R25 ;  /* 0x0000001905007302 */ /* 0x000e620000000000 */
[----:B0-----:R-:W-:-:S04]  /*3a00*/  FFMA R11, R0, -R25, 1 ;  /* 0x3f800000000b7423 */ /* 0x001fc80000000819 */
[----:B------:R-:W-:-:S04]  /*3a10*/  FFMA R0, R0, R11, R0 ;  /* 0x0000000b00007223 */ /* 0x000fc80000000000 */
[----:B------:R-:W-:-:S04]  /*3a20*/  FFMA R2, R0, R5, RZ ;  /* 0x0000000500027223 */ /* 0x000fc800000000ff */
[----:B------:R-:W-:-:S04]  /*3a30*/  FFMA R11, R2, -R25, R5 ;  /* 0x80000019020b7223 */ /* 0x000fc80000000005 */
[----:B------:R-:W-:Y:S01]  /*3a40*/  FFMA R0, R0, R11, R2 ;  /* 0x0000000b00007223 */ /* 0x000fe20000000002 */
[----:B--2---:R-:W-:Y:S01]  /*3a50*/  FFMA R26, R9, R3, R26 ;  /* 0x00000003091a7223 */ /* 0x004fe2000000001a */
[----:B-1----:R-:W-:Y:S06]  /*3a60*/  @!P0 BRA `(.L_x_63) ;  /* 0x0000000000108947 */ /* 0x002fec0003800000 */
[----:B------:R-:W-:Y:S02]  /*3a70*/  MOV R4, R5 ;  /* 0x0000000500047202 */ /* 0x000fe40000000f00 */
[----:B------:R-:W-:Y:S02]  /*3a80*/  MOV R3, R25 ;  /* 0x0000001900037202 */ /* 0x000fe40000000f00 */
[----:B------:R-:W-:-:S07]  /*3a90*/  MOV R2, 0x3ab0 ;  /* 0x00003ab000027802 */ /* 0x000fce0000000f00 */
[----:B------:R-:W-:Y:S05]  /*3aa0*/  CALL.REL.NOINC `($__internal_1_$__cuda_sm3x_div_rn_noftz_f32_slowpath) ;  /* 0x0000001000647944 */ /* 0x000fea0003c00000 */
.L_x_63:
        /* <DEDUP_REMOVED lines=15> */
[----:B------:R-:W-:-:S07]  /*3ba0*/  MOV R3, R0 ;  /* 0x0000000000037202 */ /* 0x000fce0000000f00 */
.L_x_64:
        /* <DEDUP_REMOVED lines=15> */
.L_x_65:
[----:B------:R-:W-:-:S06]  /*3ca0*/  IMAD.WIDE.U32 R28, R15, 0x4, R28 ;  /* 0x000000040f1c7825 */ /* 0x000fcc00078e001c */
[----:B------:R-:W2:Y:S01]  /*3cb0*/  LDG.E R29, desc[UR8][R28.64] ;  /* 0x000000081c1d7981 */ /* 0x000ea2000c1e1900 */
[----:B------:R-:W-:Y:S01]  /*3cc0*/  IADD3 R13, PT, PT, R13, 0x8, RZ ;  /* 0x000000080d0d7810 */ /* 0x000fe20007ffe0ff */
[----:B------:R-:W-:Y:S01]  /*3cd0*/  UIADD3 UR5, UPT, UPT, UR5, 0x20, URZ ;  /* 0x0000002005057890 */ /* 0x000fe2000fffe0ff */
[----:B------:R-:W-:Y:S02]  /*3ce0*/  LEA R12, R15, R12, 0x3 ;  /* 0x0000000c0f0c7211 */ /* 0x000fe400078e18ff */
[----:B------:R-:W-:Y:S01]  /*3cf0*/  ISETP.NE.AND P0, PT, R13, RZ, PT ;  /* 0x000000ff0d00720c */ /* 0x000fe20003f05270 */
[----:B--2---:R-:W-:-:S12]  /*3d00*/  FFMA R26, R29, R0, R26 ;  /* 0x000000001d1a7223 */ /* 0x004fd8000000001a */
[----:B------:R-:W-:Y:S05]  /*3d10*/  @P0 BRA `(.L_x_66) ;  /* 0xfffffff800040947 */ /* 0x000fea000383ffff */
[----:B------:R-:W-:-:S07]  /*3d20*/  MOV R6, R21 ;  /* 0x0000001500067202 */ /* 0x000fce0000000f00 */
.L_x_57:
[----:B------:R-:W-:-:S13]  /*3d30*/  ISETP.NE.AND P0, PT, R22, RZ, PT ;  /* 0x000000ff1600720c */ /* 0x000fda0003f05270 */
[----:B------:R-:W-:Y:S05]  /*3d40*/  @!P0 BRA `(.L_x_67) ;  /* 0x0000000800688947 */ /* 0x000fea0003800000 */
[----:B------:R-:W-:-:S13]  /*3d50*/  ISETP.GE.U32.AND P0, PT, R18, 0x3, PT ;  /* 0x000000031200780c */ /* 0x000fda0003f06070 */
[----:B------:R-:W-:Y:S05]  /*3d60*/  @!P0 BRA `(.L_x_68) ;  /* 0x0000000400388947 */ /* 0x000fea0003800000 */
[----:B------:R-:W0:Y:S01]  /*3d70*/  S2R R3, SR_CgaCtaId ;  /* 0x0000000000037919 */ /* 0x000e220000008800 */
[----:B--2---:R-:W-:-:S04]  /*3d80*/  MOV R0, 0x400 ;  /* 0x0000040000007802 */ /* 0x004fc80000000f00 */
[----:B0-----:R-:W-:Y:S02]  /*3d90*/  LEA R3, R3, R0, 0x18 ;  /* 0x0000000003037211 */ /* 0x001fe400078ec0ff */
[----:B------:R-:W0:Y:S02]  /*3da0*/  MUFU.RCP R0, R25 ;  /* 0x0000001900007308 */ /* 0x000e240000001000 */
[----:B------:R-:W-:-:S05]  /*3db0*/  LEA R5, R6, R3, 0x2 ;  /* 0x0000000306057211 */ /* 0x000fca00078e10ff */
[----:B------:R-:W1:Y:S01]  /*3dc0*/  LDS R4, [R5] ;  /* 0x0000000005047984 */ /* 0x000e620000000800 */
[----:B0-----:R-:W-:-:S04]  /*3dd0*/  FFMA R3, R0, -R25, 1 ;  /* 0x3f80000000037423 */ /* 0x001fc80000000819 */
[----:B------:R-:W-:Y:S01]  /*3de0*/  FFMA R0, R0, R3, R0 ;  /* 0x0000000300007223 */ /* 0x000fe20000000000 */
[----:B-1----:R-:W0:Y:S03]  /*3df0*/  FCHK P0, R4, R25 ;  /* 0x0000001904007302 */ /* 0x002e260000000000 */
        /* <DEDUP_REMOVED lines=8> */
.L_x_69:
[----:B------:R-:W0:Y:S01]  /*3e80*/  LDC R3, c[0x0][0x3ac] ;  /* 0x0000eb00ff037b82 */ /* 0x000e220000000800 */
[----:B------:R-:W1:Y:S07]  /*3e90*/  LDS R4, [R5+0x4] ;  /* 0x0000040005047984 */ /* 0x000e6e0000000800 */
[----:B------:R-:W2:Y:S08]  /*3ea0*/  LDC R9, c[0x0][0x3b0] ;  /* 0x0000ec00ff097b82 */ /* 0x000eb00000000800 */
[----:B------:R-:W3:Y:S01]  /*3eb0*/  LDC.64 R12, c[0x0][0x390] ;  /* 0x0000e400ff0c7b82 */ /* 0x000ee20000000a00 */
[----:B0-----:R-:W-:-:S04]  /*3ec0*/  IMAD R0, R3, UR10, R6 ;  /* 0x0000000a03007c24 */ /* 0x001fc8000f8e0206 */
[----:B--2---:R-:W-:-:S04]  /*3ed0*/  IMAD R3, R0, R9, UR4 ;  /* 0x0000000400037e24 */ /* 0x004fc8000f8e0209 */
[----:B---3--:R-:W-:-:S05]  /*3ee0*/  IMAD.WIDE R12, R3, 0x4, R12 ;  /* 0x00000004030c7825 */ /* 0x008fca00078e020c */
[----:B------:R-:W2:Y:S01]  /*3ef0*/  LDG.E R3, desc[UR8][R12.64] ;  /* 0x000000080c037981 */ /* 0x000ea2000c1e1900 */
[----:B------:R-:W0:Y:S08]  /*3f00*/  MUFU.RCP R0, R25 ;  /* 0x0000001900007308 */ /* 0x000e300000001000 */
[----:B-1----:R-:W1:Y:S01]  /*3f10*/  FCHK P0, R4, R25 ;  /* 0x0000001904007302 */ /* 0x002e620000000000 */
        /* <DEDUP_REMOVED lines=8> */
[----:B------:R-:W-:-:S07]  /*3fa0*/  MOV R2, 0x3fc0 ;  /* 0x00003fc000027802 */ /* 0x000fce0000000f00 */
[----:B------:R-:W-:Y:S05]  /*3fb0*/  CALL.REL.NOINC `($__internal_1_$__cuda_sm3x_div_rn_noftz_f32_slowpath) ;  /* 0x0000000c00207944 */ /* 0x000fea0003c00000 */
[----:B------:R-:W-:-:S07]  /*3fc0*/  MOV R2, R0 ;  /* 0x0000000000027202 */ /* 0x000fce0000000f00 */
.L_x_70:
[----:B------:R-:W0:Y:S01]  /*3fd0*/  LDC R3, c[0x0][0x3b0] ;  /* 0x0000ec00ff037b82 */ /* 0x000e220000000800 */
[----:B------:R-:W1:Y:S01]  /*3fe0*/  LDS R10, [R5+0x8] ;  /* 0x00000800050a7984 */ /* 0x000e620000000800 */
[----:B0-----:R-:W-:-:S05]  /*3ff0*/  IMAD.WIDE.U32 R12, R3, 0x4, R12 ;  /* 0x00000004030c7825 */ /* 0x001fca00078e000c */
        /* <DEDUP_REMOVED lines=15> */
.L_x_71:
        /* <DEDUP_REMOVED lines=17> */
.L_x_72:
[----:B------:R-:W0:Y:S02]  /*4200*/  LDC R3, c[0x0][0x3b0] ;  /* 0x0000ec00ff037b82 */ /* 0x000e240000000800 */
[----:B0-----:R-:W-:-:S06]  /*4210*/  IMAD.WIDE.U32 R12, R3, 0x4, R12 ;  /* 0x00000004030c7825 */ /* 0x001fcc00078e000c */
[----:B------:R-:W2:Y:S01]  /*4220*/  LDG.E R12, desc[UR8][R12.64] ;  /* 0x000000080c0c7981 */ /* 0x000ea2000c1e1900 */
[----:B------:R-:W-:Y:S01]  /*4230*/  IADD3 R6, PT, PT, R6, 0x4, RZ ;  /* 0x0000000406067810 */ /* 0x000fe20007ffe0ff */
[----:B--2---:R-:W-:-:S07]  /*4240*/  FFMA R26, R12, R0, R7 ;  /* 0x000000000c1a7223 */ /* 0x004fce0000000007 */
.L_x_68:
[----:B------:R-:W-:-:S13]  /*4250*/  ISETP.NE.AND P0, PT, R19, RZ, PT ;  /* 0x000000ff1300720c */ /* 0x000fda0003f05270 */
[----:B------:R-:W-:Y:S05]  /*4260*/  @!P0 BRA `(.L_x_67) ;  /* 0x0000000400208947 */ /* 0x000fea0003800000 */
[----:B------:R-:W-:-:S13]  /*4270*/  ISETP.NE.AND P0, PT, R19, 0x1, PT ;  /* 0x000000011300780c */ /* 0x000fda0003f05270 */
        /* <DEDUP_REMOVED lines=18> */
.L_x_74:
        /* <DEDUP_REMOVED lines=20> */
.L_x_75:
[----:B------:R-:W0:Y:S02]  /*44e0*/  LDC R3, c[0x0][0x3b0] ;  /* 0x0000ec00ff037b82 */ /* 0x000e240000000800 */
[----:B0-----:R-:W-:-:S06]  /*44f0*/  IMAD.WIDE.U32 R12, R3, 0x4, R12 ;  /* 0x00000004030c7825 */ /* 0x001fcc00078e000c */
[----:B------:R-:W2:Y:S01]  /*4500*/  LDG.E R13, desc[UR8][R12.64] ;  /* 0x000000080c0d7981 */ /* 0x000ea2000c1e1900 */
[----:B------:R-:W-:Y:S01]  /*4510*/  IADD3 R6, PT, PT, R6, 0x2, RZ ;  /* 0x0000000206067810 */ /* 0x000fe20007ffe0ff */
[----:B--2---:R-:W-:-:S07]  /*4520*/  FFMA R26, R13, R0, R26 ;  /* 0x000000000d1a7223 */ /* 0x004fce000000001a */
.L_x_73:
[----:B------:R-:W0:Y:S02]  /*4530*/  LDCU UR5, c[0x0][0x3ac] ;  /* 0x00007580ff0577ac */ /* 0x000e240008000800 */
[----:B0-----:R-:W-:-:S09]  /*4540*/  ULOP3.LUT UP0, URZ, UR5, 0x1, URZ, 0xc0, !UPT ;  /* 0x0000000105ff7892 */ /* 0x001fd2000f80c0ff */
[----:B------:R-:W-:Y:S05]  /*4550*/  BRA.U !UP0, `(.L_x_67) ;  /* 0x0000000108647547 */ /* 0x000fea000b800000 */
[----:B------:R-:W0:Y:S01]  /*4560*/  S2R R3, SR_CgaCtaId ;  /* 0x0000000000037919 */ /* 0x000e220000008800 */
[----:B--2---:R-:W-:-:S04]  /*4570*/  MOV R0, 0x400 ;  /* 0x0000040000007802 */ /* 0x004fc80000000f00 */
[----:B0-----:R-:W-:Y:S02]  /*4580*/  LEA R3, R3, R0, 0x18 ;  /* 0x0000000003037211 */ /* 0x001fe400078ec0ff */
[----:B------:R-:W0:Y:S02]  /*4590*/  MUFU.RCP R0, R25 ;  /* 0x0000001900007308 */ /* 0x000e240000001000 */
[----:B------:R-:W-:-:S06]  /*45a0*/  LEA R2, R6, R3, 0x2 ;  /* 0x0000000306027211 */ /* 0x000fcc00078e10ff */
        /* <DEDUP_REMOVED lines=12> */
.L_x_76:
[----:B------:R-:W0:Y:S08]  /*4670*/  LDC R5, c[0x0][0x3ac] ;  /* 0x0000eb00ff057b82 */ /* 0x000e300000000800 */
[----:B------:R-:W1:Y:S08]  /*4680*/  LDC R7, c[0x0][0x3b0] ;  /* 0x0000ec00ff077b82 */ /* 0x000e700000000800 */
[----:B------:R-:W2:Y:S01]  /*4690*/  LDC.64 R2, c[0x0][0x390] ;  /* 0x0000e400ff027b82 */ /* 0x000ea20000000a00 */
[----:B0-----:R-:W-:-:S04]  /*46a0*/  IMAD R4, R5, UR10, R6 ;  /* 0x0000000a05047c24 */ /* 0x001fc8000f8e0206 */
[----:B-1----:R-:W-:-:S04]  /*46b0*/  IMAD R5, R4, R7, UR4 ;  /* 0x0000000404057e24 */ /* 0x002fc8000f8e0207 */
[----:B--2---:R-:W-:-:S06]  /*46c0*/  IMAD.WIDE R2, R5, 0x4, R2 ;  /* 0x0000000405027825 */ /* 0x004fcc00078e0202 */
[----:B------:R-:W2:Y:S02]  /*46d0*/  LDG.E R3, desc[UR8][R2.64] ;  /* 0x0000000802037981 */ /* 0x000ea4000c1e1900 */
[----:B--2---:R-:W-:-:S07]  /*46e0*/  FFMA R26, R3, R0, R26 ;  /* 0x00000000031a7223 */ /* 0x004fce000000001a */
.L_x_67:
[----:B------:R-:W0:Y:S01]  /*46f0*/  LDC R7, c[0x0][0x3b0] ;  /* 0x0000ec00ff077b82 */ /* 0x000e220000000800 */
[----:B------:R-:W-:-:S07]  /*4700*/  UIADD3 UR5, UPT, UPT, UR4, 0x1, URZ ;  /* 0x0000000104057890 */ /* 0x000fce000fffe0ff */
[----:B------:R-:W1:Y:S01]  /*4710*/  LDC.64 R2, c[0x0][0x3a0] ;  /* 0x0000e800ff027b82 */ /* 0x000e620000000a00 */
[----:B0-----:R-:W-:Y:S01]  /*4720*/  ISETP.NE.AND P0, PT, R7, UR5, PT ;  /* 0x0000000507007c0c */ /* 0x001fe2000bf05270 */
[----:B------:R-:W-:-:S04]  /*4730*/  IMAD R5, R24, R7, UR4 ;  /* 0x0000000418057e24 */ /* 0x000fc8000f8e0207 */
[----:B-1----:R-:W-:-:S05]  /*4740*/  IMAD.WIDE R2, R5, 0x4, R2 ;  /* 0x0000000405027825 */ /* 0x002fca00078e0202 */
[----:B------:R0:W-:Y:S03]  /*4750*/  STG.E desc[UR8][R2.64], R26 ;  /* 0x0000001a02007986 */ /* 0x0001e6000c101908 */
[----:B------:R-:W-:Y:S05]  /*4760*/  @!P0 EXIT ;  /* 0x000000000000894d */ /* 0x000fea0003800000 */
[----:B------:R-:W-:Y:S01]  /*4770*/  UMOV UR4, UR5 ;  /* 0x0000000500047c82 */ /* 0x000fe20008000000 */
[----:B------:R-:W-:Y:S05]  /*4780*/  BRA `(.L_x_77) ;  /* 0xffffffec00307947 */ /* 0x000fea000383ffff */
.L_x_56:
[C---:B--2---:R-:W-:Y:S01]  /*4790*/  IADD3 R0, PT, PT, R23.reuse, -0x1, RZ ;  /* 0xffffffff17007810 */ /* 0x044fe20007ffe0ff */
[----:B-1----:R-:W-:Y:S01]  /*47a0*/  HFMA2 R7, -RZ, RZ, 0, 0 ;  /* 0x00000000ff077431 */ /* 0x002fe200000001ff */
[----:B---3--:R-:W-:Y:S02]  /*47b0*/  LOP3.LUT R6, R23, 0x7, RZ, 0xc0, !PT ;  /* 0x0000000717067812 */ /* 0x008fe400078ec0ff */
[----:B------:R-:W-:Y:S02]  /*47c0*/  ISETP.GE.U32.AND P0, PT, R0, 0x7, PT ;  /* 0x000000070000780c */ /* 0x000fe40003f06070 */
[----:B------:R-:W-:-:S11]  /*47d0*/  ISETP.NE.AND P1, PT, R6, RZ, PT ;  /* 0x000000ff0600720c */ /* 0x000fd60003f25270 */
[----:B------:R-:W-:Y:S05]  /*47e0*/  @!P0 BRA `(.L_x_78) ;  /* 0x0000000000408947 */ /* 0x000fea0003800000 */
[----:B------:R-:W0:Y:S01]  /*47f0*/  LDC.64 R4, c[0x0][0x3a0] ;  /* 0x0000e800ff047b82 */ /* 0x000e220000000a00 */
[----:B------:R-:W-:Y:S01]  /*4800*/  LOP3.LUT R7, R23, 0x7ffffff8, RZ, 0xc0, !PT ;  /* 0x7ffffff817077812 */ /* 0x000fe200078ec0ff */
[----:B------:R-:W-:-:S06]  /*4810*/  UMOV UR4, URZ ;  /* 0x000000ff00047c82 */ /* 0x000fcc0008000000 */
.L_x_79:
[----:B-1----:R-:W-:Y:S01]  /*4820*/  IMAD R3, R24, R23, UR4 ;  /* 0x0000000418037e24 */ /* 0x002fe2000f8e0217 */
[----:B------:R-:W-:-:S03]  /*4830*/  UIADD3 UR4, UPT, UPT, UR4, 0x8, URZ ;  /* 0x0000000804047890 */ /* 0x000fc6000fffe0ff */
[----:B0-----:R-:W-:-:S03]  /*4840*/  IMAD.WIDE R2, R3, 0x4, R4 ;  /* 0x0000000403027825 */ /* 0x001fc600078e0204 */
[----:B------:R-:W-:Y:S02]  /*4850*/  ISETP.NE.AND P0, PT, R7, UR4, PT ;  /* 0x0000000407007c0c */ /* 0x000fe4000bf05270 */
[----:B------:R1:W-:Y:S04]  /*4860*/  STG.E desc[UR8][R2.64], RZ ;  /* 0x000000ff02007986 */ /* 0x0003e8000c101908 */
[----:B------:R1:W-:Y:S04]  /*4870*/  STG.E desc[UR8][R2.64+0x4], RZ ;  /* 0x000004ff02007986 */ /* 0x0003e8000c101908 */
[----:B------:R1:W-:Y:S04]  /*4880*/  STG.E desc[UR8][R2.64+0x8], RZ ;  /* 0x000008ff02007986 */ /* 0x0003e8000c101908 */
[----:B------:R1:W-:Y:S04]  /*4890*/  STG.E desc[UR8][R2.64+0xc], RZ ;  /* 0x00000cff02007986 */ /* 0x0003e8000c101908 */
[----:B------:R1:W-:Y:S04]  /*48a0*/  STG.E desc[UR8][R2.64+0x10], RZ ;  /* 0x000010ff02007986 */ /* 0x0003e8000c101908 */
[----:B------:R1:W-:Y:S04]  /*48b0*/  STG.E desc[UR8][R2.64+0x14], RZ ;  /* 0x000014ff02007986 */ /* 0x0003e8000c101908 */
[----:B------:R1:W-:Y:S04]  /*48c0*/  STG.E desc[UR8][R2.64+0x18], RZ ;  /* 0x000018ff02007986 */ /* 0x0003e8000c101908 */
[----:B------:R1:W-:Y:S01]  /*48d0*/  STG.E desc[UR8][R2.64+0x1c], RZ ;  /* 0x00001cff02007986 */ /* 0x0003e2000c101908 */
[----:B------:R-:W-:Y:S05]  /*48e0*/  @P0 BRA `(.L_x_79) ;  /* 0xfffffffc00cc0947 */ /* 0x000fea000383ffff */
.L_x_78:
[----:B------:R-:W-:Y:S05]  /*48f0*/  @!P1 EXIT ;  /* 0x000000000000994d */ /* 0x000fea0003800000 */
[----:B------:R-:W-:Y:S02]  /*4900*/  ISETP.GE.U32.AND P0, PT, R6, 0x4, PT ;  /* 0x000000040600780c */ /* 0x000fe40003f06070 */
[----:B------:R-:W-:-:S04]  /*4910*/  LOP3.LUT R0, R23, 0x3, RZ, 0xc0, !PT ;  /* 0x0000000317007812 */ /* 0x000fc800078ec0ff */
[----:B------:R-:W-:-:S07]  /*4920*/  ISETP.NE.AND P1, PT, R0, RZ, PT ;  /* 0x000000ff0000720c */ /* 0x000fce0003f25270 */
[----:B------:R-:W-:Y:S06]  /*4930*/  @!P0 BRA `(.L_x_80) ;  /* 0x0000000000208947 */ /* 0x000fec0003800000 */
[----:B-1----:R-:W0:Y:S01]  /*4940*/  LDC.64 R2, c[0x0][0x3a0] ;  /* 0x0000e800ff027b82 */ /* 0x002e220000000a00 */
[----:B------:R-:W-:Y:S01]  /*4950*/  IMAD R5, R24, R23, R7 ;  /* 0x0000001718057224 */ /* 0x000fe200078e0207 */
[----:B------:R-:W-:-:S03]  /*4960*/  IADD3 R7, PT, PT, R7, 0x4, RZ ;  /* 0x0000000407077810 */ /* 0x000fc60007ffe0ff */
[----:B0-----:R-:W-:-:S05]  /*4970*/  IMAD.WIDE R2, R5, 0x4, R2 ;  /* 0x0000000405027825 */ /* 0x001fca00078e0202 */
[----:B------:R0:W-:Y:S04]  /*4980*/  STG.E desc[UR8][R2.64], RZ ;  /* 0x000000ff02007986 */ /* 0x0001e8000c101908 */
[----:B------:R0:W-:Y:S04]  /*4990*/  STG.E desc[UR8][R2.64+0x4], RZ ;  /* 0x000004ff02007986 */ /* 0x0001e8000c101908 */
[----:B------:R0:W-:Y:S04]  /*49a0*/  STG.E desc[UR8][R2.64+0x8], RZ ;  /* 0x000008ff02007986 */ /* 0x0001e8000c101908 */
[----:B------:R0:W-:Y:S02]  /*49b0*/  STG.E desc[UR8][R2.64+0xc], RZ ;  /* 0x00000cff02007986 */ /* 0x0001e4000c101908 */
.L_x_80:
[----:B------:R-:W-:Y:S05]  /*49c0*/  @!P1 EXIT ;  /* 0x000000000000994d */ /* 0x000fea0003800000 */
[----:B------:R-:W-:Y:S02]  /*49d0*/  ISETP.NE.AND P0, PT, R0, 0x1, PT ;  /* 0x000000010000780c */ /* 0x000fe40003f05270 */
[----:B------:R-:W-:-:S04]  /*49e0*/  LOP3.LUT R0, R23, 0x1, RZ, 0xc0, !PT ;  /* 0x0000000117007812 */ /* 0x000fc800078ec0ff */
[----:B------:R-:W-:-:S07]  /*49f0*/  ISETP.NE.U32.AND P1, PT, R0, 0x1, PT ;  /* 0x000000010000780c */ /* 0x000fce0003f25070 */
[----:B01----:R-:W0:Y:S01]  /*4a00*/  @P0 LDC.64 R2, c[0x0][0x3a0] ;  /* 0x0000e800ff020b82 */ /* 0x003e220000000a00 */
[----:B------:R-:W-:-:S04]  /*4a10*/  @P0 IMAD R5, R24, R23, R7 ;  /* 0x0000001718050224 */ /* 0x000fc800078e0207 */
[----:B0-----:R-:W-:-:S05]  /*4a20*/  @P0 IMAD.WIDE R2, R5, 0x4, R2 ;  /* 0x0000000405020825 */ /* 0x001fca00078e0202 */
[----:B------:R0:W-:Y:S04]  /*4a30*/  @P0 STG.E desc[UR8][R2.64], RZ ;  /* 0x000000ff02000986 */ /* 0x0001e8000c101908 */
[----:B------:R0:W-:Y:S01]  /*4a40*/  @P0 STG.E desc[UR8][R2.64+0x4], RZ ;  /* 0x000004ff02000986 */ /* 0x0001e2000c101908 */
[----:B------:R-:W-:Y:S05]  /*4a50*/  @P1 EXIT ;  /* 0x000000000000194d */ /* 0x000fea0003800000 */
[----:B0-----:R-:W0:Y:S01]  /*4a60*/  LDC.64 R2, c[0x0][0x3a0] ;  /* 0x0000e800ff027b82 */ /* 0x001e220000000a00 */
[----:B------:R-:W-:-:S05]  /*4a70*/  @P0 IADD3 R7, PT, PT, R7, 0x2, RZ ;  /* 0x0000000207070810 */ /* 0x000fca0007ffe0ff */
[----:B------:R-:W-:-:S04]  /*4a80*/  IMAD R7, R24, R23, R7 ;  /* 0x0000001718077224 */ /* 0x000fc800078e0207 */
[----:B0-----:R-:W-:-:S05]  /*4a90*/  IMAD.WIDE R2, R7, 0x4, R2 ;  /* 0x0000000407027825 */ /* 0x001fca00078e0202 */
[----:B------:R-:W-:Y:S01]  /*4aa0*/  STG.E desc[UR8][R2.64], RZ ;  /* 0x000000ff02007986 */ /* 0x000fe2000c101908 */
[----:B------:R-:W-:Y:S05]  /*4ab0*/  EXIT ;  /* 0x000000000000794d */ /* 0x000fea0003800000 */
        .weak           $__internal_0_$__cuda_sm20_sqrt_rn_f32_slowpath
        .type           $__internal_0_$__cuda_sm20_sqrt_rn_f32_slowpath,@function
        .size           $__internal_0_$__cuda_sm20_sqrt_rn_f32_slowpath,($__internal_1_$__cuda_sm3x_div_rn_noftz_f32_slowpath - $__internal_0_$__cuda_sm20_sqrt_rn_f32_slowpath)
$__internal_0_$__cuda_sm20_sqrt_rn_f32_slowpath:
[----:B------:R-:W-:-:S13]  /*4ac0*/  LOP3.LUT P0, RZ, R0, 0x7fffffff, RZ, 0xc0, !PT ;  /* 0x7fffffff00ff7812 */ /* 0x000fda000780c0ff */
[----:B------:R-:W-:Y:S01]  /*4ad0*/  @!P0 MOV R2, R0 ;  /* 0x0000000000028202 */ /* 0x000fe20000000f00 */
[----:B------:R-:W-:Y:S06]  /*4ae0*/  @!P0 BRA `(.L_x_81) ;  /* 0x0000000000448947 */ /* 0x000fec0003800000 */
[----:B------:R-:W-:-:S13]  /*4af0*/  FSETP.GEU.FTZ.AND P0, PT, R0, RZ, PT ;  /* 0x000000ff0000720b */ /* 0x000fda0003f1e000 */
[----:B------:R-:W-:Y:S01]  /*4b00*/  @!P0 MOV R2, 0x7fffffff ;  /* 0x7fffffff00028802 */ /* 0x000fe20000000f00 */
[----:B------:R-:W-:Y:S06]  /*4b10*/  @!P0 BRA `(.L_x_81) ;  /* 0x0000000000388947 */ /* 0x000fec0003800000 */
[----:B------:R-:W-:-:S13]  /*4b20*/  FSETP.GTU.FTZ.AND P0, PT, |R0|, +INF , PT ;  /* 0x7f8000000000780b */ /* 0x000fda0003f1c200 */
[----:B------:R-:W-:Y:S01]  /*4b30*/  @P0 FADD.FTZ R2, R0, 1 ;  /* 0x3f80000000020421 */ /* 0x000fe20000010000 */
[----:B------:R-:W-:Y:S06]  /*4b40*/  @P0 BRA `(.L_x_81) ;  /* 0x00000000002c0947 */ /* 0x000fec0003800000 */
[----:B------:R-:W-:-:S13]  /*4b50*/  FSETP.NEU.FTZ.AND P0, PT, |R0|, +INF , PT ;  /* 0x7f8000000000780b */ /* 0x000fda0003f1d200 */
[----:B------:R-:W-:Y:S01]  /*4b60*/  @!P0 MOV R2, R0 ;  /* 0x0000000000028202 */ /* 0x000fe20000000f00 */
[----:B------:R-:W-:Y:S06]  /*4b70*/  @!P0 BRA `(.L_x_81) ;  /* 0x0000000000208947 */ /* 0x000fec0003800000 */
[----:B------:R-:W-:-:S04]  /*4b80*/  FFMA R0, R0, 1.84467440737095516160e+19, RZ ;  /* 0x5f80000000007823 */ /* 0x000fc800000000ff */
[----:B------:R-:W0:Y:S02]  /*4b90*/  MUFU.RSQ R3, R0 ;  /* 0x0000000000037308 */ /* 0x000e240000001400 */
[----:B0-----:R-:W-:Y:S01]  /*4ba0*/  FMUL.FTZ R7, R0, R3 ;  /* 0x0000000300077220 */ /* 0x001fe20000410000 */
[----:B------:R-:W-:-:S03]  /*4bb0*/  FMUL.FTZ R3, R3, 0.5 ;  /* 0x3f00000003037820 */ /* 0x000fc60000410000 */
[----:B------:R-:W-:-:S04]  /*4bc0*/  FADD.FTZ R2, -R7, -RZ ;  /* 0x800000ff07027221 */ /* 0x000fc80000010100 */
[----:B------:R-:W-:-:S04]  /*4bd0*/  FFMA R2, R7, R2, R0 ;  /* 0x0000000207027223 */ /* 0x000fc80000000000 */
[----:B------:R-:W-:-:S04]  /*4be0*/  FFMA R2, R2, R3, R7 ;  /* 0x0000000302027223 */ /* 0x000fc80000000007 */
[----:B------:R-:W-:-:S07]  /*4bf0*/  FMUL.FTZ R2, R2, 2.3283064365386962891e-10 ;  /* 0x2f80000002027820 */ /* 0x000fce0000410000 */
.L_x_81:
[----:B------:R-:W-:Y:S01]  /*4c00*/  HFMA2 R3, -RZ, RZ, 0, 0 ;  /* 0x00000000ff037431 */ /* 0x000fe200000001ff */
[----:B------:R-:W-:Y:S02]  /*4c10*/  MOV R7, R2 ;  /* 0x0000000200077202 */ /* 0x000fe40000000f00 */
[----:B------:R-:W-:-:S04]  /*4c20*/  MOV R2, R4 ;  /* 0x0000000400027202 */ /* 0x000fc80000000f00 */
[----:B------:R-:W-:Y:S05]  /*4c30*/  RET.REL.NODEC R2 `(_Z27relative_position_attentionPKfS0_S0_S0_Pfiiii) ;  /* 0xffffffb002f07950 */ /* 0x000fea0003c3ffff */
        .weak           $__internal_1_$__cuda_sm3x_div_rn_noftz_f32_slowpath
        .type           $__internal_1_$__cuda_sm3x_div_rn_noftz_f32_slowpath,@function
        .size           $__internal_1_$__cuda_sm3x_div_rn_noftz_f32_slowpath,(.L_x_295 - $__internal_1_$__cuda_sm3x_div_rn_noftz_f32_slowpath)
$__internal_1_$__cuda_sm3x_div_rn_noftz_f32_slowpath:
[----:B------:R-:W-:Y:S01]  /*4c40*/  SHF.R.U32.HI R8, RZ, 0x17, R3 ;  /* 0x00000017ff087819 */ /* 0x000fe20000011603 */
[----:B------:R-:W-:Y:S01]  /*4c50*/  BSSY.RECONVERGENT B0, `(.L_x_82) ;  /* 0x0000062000007945 */ /* 0x000fe20003800200 */
[----:B------:R-:W-:Y:S02]  /*4c60*/  SHF.R.U32.HI R10, RZ, 0x17, R4 ;  /* 0x00000017ff0a7819 */ /* 0x000fe40000011604 */
[----:B------:R-:W-:Y:S02]  /*4c70*/  LOP3.LUT R8, R8, 0xff, RZ, 0xc0, !PT ;  /* 0x000000ff08087812 */ /* 0x000fe400078ec0ff */
[----:B------:R-:W-:Y:S02]  /*4c80*/  LOP3.LUT R10, R10, 0xff, RZ, 0xc0, !PT ;  /* 0x000000ff0a0a7812 */ /* 0x000fe400078ec0ff */
[----:B------:R-:W-:Y:S02]  /*4c90*/  IADD3 R9, PT, PT, R8, -0x1, RZ ;  /* 0xffffffff08097810 */ /* 0x000fe40007ffe0ff */
[----:B------:R-:W-:-:S02]  /*4ca0*/  IADD3 R11, PT, PT, R10, -0x1, RZ ;  /* 0xffffffff0a0b7810 */ /* 0x000fc40007ffe0ff */
[----:B------:R-:W-:-:S04]  /*4cb0*/  ISETP.GT.U32.AND P0, PT, R9, 0xfd, PT ;  /* 0x000000fd0900780c */ /* 0x000fc80003f04070 */
[----:B------:R-:W-:-:S13]  /*4cc0*/  ISETP.GT.U32.OR P0, PT, R11, 0xfd, P0 ;  /* 0x000000fd0b00780c */ /* 0x000fda0000704470 */
[----:B------:R-:W-:Y:S01]  /*4cd0*/  @!P0 MOV R0, RZ ;  /* 0x000000ff00008202 */ /* 0x000fe20000000f00 */
[----:B------:R-:W-:Y:S06]  /*4ce0*/  @!P0 BRA `(.L_x_83) ;  /* 0x00000000005c8947 */ /* 0x000fec0003800000 */
[----:B------:R-:W-:Y:S02]  /*4cf0*/  FSETP.GTU.FTZ.AND P0, PT, |R4|, +INF , PT ;  /* 0x7f8000000400780b */ /* 0x000fe40003f1c200 */
[----:B------:R-:W-:-:S04]  /*4d00*/  FSETP.GTU.FTZ.AND P1, PT, |R3|, +INF , PT ;  /* 0x7f8000000300780b */ /* 0x000fc80003f3c200 */
[----:B------:R-:W-:-:S13]  /*4d10*/  PLOP3.LUT P0, PT, P0, P1, PT, 0xf8, 0x8f ;  /* 0x00000000008f781c */ /* 0x000fda0000703f70 */
[----:B------:R-:W-:Y:S05]  /*4d20*/  @P0 BRA `(.L_x_84) ;  /* 0x00000004004c0947 */ /* 0x000fea0003800000 */
[----:B------:R-:W-:-:S13]  /*4d30*/  LOP3.LUT P0, RZ, R3, 0x7fffffff, R4, 0xc8, !PT ;  /* 0x7fffffff03ff7812 */ /* 0x000fda000780c804 */
[----:B------:R-:W-:Y:S05]  /*4d40*/  @!P0 BRA `(.L_x_85) ;  /* 0x00000004003c8947 */ /* 0x000fea0003800000 */
[C---:B------:R-:W-:Y:S02]  /*4d50*/  FSETP.NEU.FTZ.AND P2, PT, |R4|.reuse, +INF , PT ;  /* 0x7f8000000400780b */ /* 0x040fe40003f5d200 */
[----:B------:R-:W-:Y:S02]  /*4d60*/  FSETP.NEU.FTZ.AND P1, PT, |R3|, +INF , PT ;  /* 0x7f8000000300780b */ /* 0x000fe40003f3d200 */
[----:B------:R-:W-:-:S11]  /*4d70*/  FSETP.NEU.FTZ.AND P0, PT, |R4|, +INF , PT ;  /* 0x7f8000000400780b */ /* 0x000fd60003f1d200 */
[----:B------:R-:W-:Y:S05]  /*4d80*/  @!P1 BRA !P2, `(.L_x_85) ;  /* 0x00000004002c9947 */ /* 0x000fea0005000000 */
[----:B------:R-:W-:-:S04]  /*4d90*/  LOP3.LUT P2, RZ, R4, 0x7fffffff, RZ, 0xc0, !PT ;  /* 0x7fffffff04ff7812 */ /* 0x000fc8000784c0ff */
[----:B------:R-:W-:-:S13]  /*4da0*/  PLOP3.LUT P1, PT, P1, P2, PT, 0x2f, 0xf2 ;  /* 0x0000000000f2781c */ /* 0x000fda0000f24577 */
[----:B------:R-:W-:Y:S05]  /*4db0*/  @P1 BRA `(.L_x_86) ;  /* 0x0000000400181947 */ /* 0x000fea0003800000 */
[----:B------:R-:W-:-:S04]  /*4dc0*/  LOP3.LUT P1, RZ, R3, 0x7fffffff, RZ, 0xc0, !PT ;  /* 0x7fffffff03ff7812 */ /* 0x000fc8000782c0ff */
[----:B------:R-:W-:-:S13]  /*4dd0*/  PLOP3.LUT P0, PT, P0, P1, PT, 0x2f, 0xf2 ;  /* 0x0000000000f2781c */ /* 0x000fda0000702577 */
[----:B------:R-:W-:Y:S05]  /*4de0*/  @P0 BRA `(.L_x_87) ;  /* 0x0000000400000947 */ /* 0x000fea0003800000 */
[----:B------:R-:W-:Y:S02]  /*4df0*/  ISETP.GE.AND P0, PT, R11, RZ, PT ;  /* 0x000000ff0b00720c */ /* 0x000fe40003f06270 */
[----:B------:R-:W-:-:S11]  /*4e00*/  ISETP.GE.AND P1, PT, R9, RZ, PT ;  /* 0x000000ff0900720c */ /* 0x000fd60003f26270 */
[----:B------:R-:W-:Y:S01]  /*4e10*/  @P0 MOV R0, RZ ;  /* 0x000000ff00000202 */ /* 0x000fe20000000f00 */
[----:B------:R-:W-:Y:S01]  /*4e20*/  @!P0 FFMA R4, R4, 1.84467440737095516160e+19, RZ ;  /* 0x5f80000004048823 */ /* 0x000fe200000000ff */
[----:B------:R-:W-:Y:S01]  /*4e30*/  @!P0 MOV R0, 0xffffffc0 ;  /* 0xffffffc000008802 */ /* 0x000fe20000000f00 */
[----:B------:R-:W-:-:S03]  /*4e40*/  @!P1 FFMA R3, R3, 1.84467440737095516160e+19, RZ ;  /* 0x5f80000003039823 */ /* 0x000fc600000000ff */
[----:B------:R-:W-:-:S07]  /*4e50*/  @!P1 IADD3 R0, PT, PT, R0, 0x40, RZ ;  /* 0x0000004000009810 */ /* 0x000fce0007ffe0ff */
.L_x_83:
[----:B------:R-:W-:Y:S01]  /*4e60*/  LEA R30, R8, 0xc0800000, 0x17 ;  /* 0xc0800000081e7811 */ /* 0x000fe200078eb8ff */
[----:B------:R-:W-:Y:S03]  /*4e70*/  BSSY.RECONVERGENT B1, `(.L_x_88) ;  /* 0x0000036000017945 */ /* 0x000fe60003800200 */
[----:B------:R-:W-:Y:S02]  /*4e80*/  IADD3 R27, PT, PT, -R30, R3, RZ ;  /* 0x000000031e1b7210 */ /* 0x000fe40007ffe1ff */
[----:B------:R-:W-:Y:S02]  /*4e90*/  IADD3 R3, PT, PT, R10, -0x7f, RZ ;  /* 0xffffff810a037810 */ /* 0x000fe40007ffe0ff */
[----:B------:R-:W0:Y:S01]  /*4ea0*/  MUFU.RCP R30, R27 ;  /* 0x0000001b001e7308 */ /* 0x000e220000001000 */
[----:B------:R-:W-:Y:S01]  /*4eb0*/  FADD.FTZ R9, -R27, -RZ ;  /* 0x800000ff1b097221 */ /* 0x000fe20000010100 */
[C---:B------:R-:W-:Y:S01]  /*4ec0*/  IADD3 R11, PT, PT, R3.reuse, 0x7f, -R8 ;  /* 0x0000007f030b7810 */ /* 0x040fe20007ffe808 */
[----:B------:R-:W-:-:S03]  /*4ed0*/  IMAD R4, R3, -0x800000, R4 ;  /* 0xff80000003047824 */ /* 0x000fc600078e0204 */
[----:B------:R-:W-:Y:S01]  /*4ee0*/  IADD3 R11, PT, PT, R11, R0, RZ ;  /* 0x000000000b0b7210 */ /* 0x000fe20007ffe0ff */
[----:B0-----:R-:W-:-:S04]  /*4ef0*/  FFMA R3, R30, R9, 1 ;  /* 0x3f8000001e037423 */ /* 0x001fc80000000009 */
[----:B------:R-:W-:-:S04]  /*4f00*/  FFMA R3, R30, R3, R30 ;  /* 0x000000031e037223 */ /* 0x000fc8000000001e */
[----:B------:R-:W-:-:S04]  /*4f10*/  FFMA R0, R4, R3, RZ ;  /* 0x0000000304007223 */ /* 0x000fc800000000ff */
[----:B------:R-:W-:-:S04]  /*4f20*/  FFMA R8, R9, R0, R4 ;  /* 0x0000000009087223 */ /* 0x000fc80000000004 */
[----:B------:R-:W-:-:S04]  /*4f30*/  FFMA R8, R3, R8, R0 ;  /* 0x0000000803087223 */ /* 0x000fc80000000000 */
[----:B------:R-:W-:-:S04]  /*4f40*/  FFMA R9, R9, R8, R4 ;  /* 0x0000000809097223 */ /* 0x000fc80000000004 */
[----:B------:R-:W-:-:S05]  /*4f50*/  FFMA R0, R3, R9, R8 ;  /* 0x0000000903007223 */ /* 0x000fca0000000008 */
[----:B------:R-:W-:-:S04]  /*4f60*/  SHF.R.U32.HI R4, RZ, 0x17, R0 ;  /* 0x00000017ff047819 */ /* 0x000fc80000011600 */
[----:B------:R-:W-:-:S04]  /*4f70*/  LOP3.LUT R4, R4, 0xff, RZ, 0xc0, !PT ;  /* 0x000000ff04047812 */ /* 0x000fc800078ec0ff */
[----:B------:R-:W-:-:S04]  /*4f80*/  IADD3 R4, PT, PT, R4, R11, RZ ;  /* 0x0000000b04047210 */ /* 0x000fc80007ffe0ff */
[----:B------:R-:W-:-:S04]  /*4f90*/  IADD3 R10, PT, PT, R4, -0x1, RZ ;  /* 0xffffffff040a7810 */ /* 0x000fc80007ffe0ff */
[----:B------:R-:W-:-:S13]  /*4fa0*/  ISETP.GE.U32.AND P0, PT, R10, 0xfe, PT ;  /* 0x000000fe0a00780c */ /* 0x000fda0003f06070 */
[----:B------:R-:W-:Y:S05]  /*4fb0*/  @!P0 BRA `(.L_x_89) ;  /* 0x0000000000808947 */ /* 0x000fea0003800000 */
[----:B------:R-:W-:-:S13]  /*4fc0*/  ISETP.GT.AND P0, PT, R4, 0xfe, PT ;  /* 0x000000fe0400780c */ /* 0x000fda0003f04270 */
[----:B------:R-:W-:Y:S05]  /*4fd0*/  @P0 BRA `(.L_x_90) ;  /* 0x00000000006c0947 */ /* 0x000fea0003800000 */
[----:B------:R-:W-:-:S13]  /*4fe0*/  ISETP.GE.AND P0, PT, R4, 0x1, PT ;  /* 0x000000010400780c */ /* 0x000fda0003f06270 */
[----:B------:R-:W-:Y:S05]  /*4ff0*/  @P0 BRA `(.L_x_91) ;  /* 0x0000000000740947 */ /* 0x000fea0003800000 */
[----:B------:R-:W-:Y:S02]  /*5000*/  ISETP.GE.AND P0, PT, R4, -0x18, PT ;  /* 0xffffffe80400780c */ /* 0x000fe40003f06270 */
[----:B------:R-:W-:-:S11]  /*5010*/  LOP3.LUT R0, R0, 0x80000000, RZ, 0xc0, !PT ;  /* 0x8000000000007812 */ /* 0x000fd600078ec0ff */
[----:B------:R-:W-:Y:S05]  /*5020*/  @!P0 BRA `(.L_x_91) ;  /* 0x0000000000688947 */ /* 0x000fea0003800000 */
[CCC-:B------:R-:W-:Y:S01]  /*5030*/  FFMA.RP R10, R3.reuse, R9.reuse, R8.reuse ;  /* 0x00000009030a7223 */ /* 0x1c0fe20000008008 */
[CCC-:B------:R-:W-:Y:S01]  /*5040*/  FFMA.RM R11, R3.reuse, R9.reuse, R8.reuse ;  /* 0x00000009030b7223 */ /* 0x1c0fe20000004008 */
[----:B------:R-:W-:Y:S01]  /*5050*/  FFMA.RZ R3, R3, R9, R8 ;  /* 0x0000000903037223 */ /* 0x000fe2000000c008 */
[C---:B------:R-:W-:Y:S02]  /*5060*/  IADD3 R8, PT, PT, R4.reuse, 0x20, RZ ;  /* 0x0000002004087810 */ /* 0x040fe40007ffe0ff */
[C---:B------:R-:W-:Y:S02]  /*5070*/  ISETP.NE.AND P2, PT, R4.reuse, RZ, PT ;  /* 0x000000ff0400720c */ /* 0x040fe40003f45270 */
[----:B------:R-:W-:Y:S02]  /*5080*/  LOP3.LUT R3, R3, 0x7fffff, RZ, 0xc0, !PT ;  /* 0x007fffff03037812 */ /* 0x000fe400078ec0ff */
[----:B------:R-:W-:Y:S02]  /*5090*/  ISETP.NE.AND P1, PT, R4, RZ, PT ;  /* 0x000000ff0400720c */ /* 0x000fe40003f25270 */
[----:B------:R-:W-:-:S02]  /*50a0*/  LOP3.LUT R3, R3, 0x800000, RZ, 0xfc, !PT ;  /* 0x0080000003037812 */ /* 0x000fc400078efcff */
[----:B------:R-:W-:Y:S02]  /*50b0*/  IADD3 R4, PT, PT, -R4, RZ, RZ ;  /* 0x000000ff04047210 */ /* 0x000fe40007ffe1ff */
[----:B------:R-:W-:Y:S02]  /*50c0*/  SHF.L.U32 R8, R3, R8, RZ ;  /* 0x0000000803087219 */ /* 0x000fe400000006ff */
[----:B------:R-:W-:Y:S02]  /*50d0*/  FSETP.NEU.FTZ.AND P0, PT, R10, R11, PT ;  /* 0x0000000b0a00720b */ /* 0x000fe40003f1d000 */
[----:B------:R-:W-:Y:S02]  /*50e0*/  SEL R4, R4, RZ, P2 ;  /* 0x000000ff04047207 */ /* 0x000fe40001000000 */
[----:B------:R-:W-:Y:S02]  /*50f0*/  ISETP.NE.AND P1, PT, R8, RZ, P1 ;  /* 0x000000ff0800720c */ /* 0x000fe40000f25270 */
[----:B------:R-:W-:-:S02]  /*5100*/  SHF.R.U32.HI R8, RZ, R4, R3 ;  /* 0x00000004ff087219 */ /* 0x000fc40000011603 */
[----:B------:R-:W-:Y:S02]  /*5110*/  PLOP3.LUT P0, PT, P0, P1, PT, 0xf8, 0x8f ;  /* 0x00000000008f781c */ /* 0x000fe40000703f70 */
[----:B------:R-:W-:Y:S02]  /*5120*/  SHF.R.U32.HI R4, RZ, 0x1, R8 ;  /* 0x00000001ff047819 */ /* 0x000fe40000011608 */
[----:B------:R-:W-:-:S04]  /*5130*/  SEL R3, RZ, 0x1, !P0 ;  /* 0x00000001ff037807 */ /* 0x000fc80004000000 */
[----:B------:R-:W-:-:S04]  /*5140*/  LOP3.LUT R3, R3, 0x1, R4, 0xf8, !PT ;  /* 0x0000000103037812 */ /* 0x000fc800078ef804 */
[----:B------:R-:W-:-:S04]  /*5150*/  LOP3.LUT R3, R3, R8, RZ, 0xc0, !PT ;  /* 0x0000000803037212 */ /* 0x000fc800078ec0ff */
[----:B------:R-:W-:-:S04]  /*5160*/  IADD3 R3, PT, PT, R4, R3, RZ ;  /* 0x0000000304037210 */ /* 0x000fc80007ffe0ff */
[----:B------:R-:W-:Y:S01]  /*5170*/  LOP3.LUT R0, R3, R0, RZ, 0xfc, !PT ;  /* 0x0000000003007212 */ /* 0x000fe200078efcff */
[----:B------:R-:W-:Y:S06]  /*5180*/  BRA `(.L_x_91) ;  /* 0x0000000000107947 */ /* 0x000fec0003800000 */
.L_x_90:
[----:B------:R-:W-:-:S04]  /*5190*/  LOP3.LUT R0, R0, 0x80000000, RZ, 0xc0, !PT ;  /* 0x8000000000007812 */ /* 0x000fc800078ec0ff */
[----:B------:R-:W-:Y:S01]  /*51a0*/  LOP3.LUT R0, R0, 0x7f800000, RZ, 0xfc, !PT ;  /* 0x7f80000000007812 */ /* 0x000fe200078efcff */
[----:B------:R-:W-:Y:S06]  /*51b0*/  BRA `(.L_x_91) ;  /* 0x0000000000047947 */ /* 0x000fec0003800000 */
.L_x_89:
[----:B------:R-:W-:-:S07]  /*51c0*/  LEA R0, R11, R0, 0x17 ;  /* 0x000000000b007211 */ /* 0x000fce00078eb8ff */
.L_x_91:
[----:B------:R-:W-:Y:S05]  /*51d0*/  BSYNC.RECONVERGENT B1 ;  /* 0x0000000000017941 */ /* 0x000fea0003800200 */
.L_x_88:
[----:B------:R-:W-:Y:S05]  /*51e0*/  BRA `(.L_x_92) ;  /* 0x0000000000207947 */ /* 0x000fea0003800000 */
.L_x_87:
[----:B------:R-:W-:-:S04]  /*51f0*/  LOP3.LUT R3, R3, 0x80000000, R4, 0x48, !PT ;  /* 0x8000000003037812 */ /* 0x000fc800078e4804 */
[----:B------:R-:W-:Y:S01]  /*5200*/  LOP3.LUT R0, R3, 0x7f800000, RZ, 0xfc, !PT ;  /* 0x7f80000003007812 */ /* 0x000fe200078efcff */
[----:B------:R-:W-:Y:S06]  /*5210*/  BRA `(.L_x_92) ;  /* 0x0000000000147947 */ /* 0x000fec0003800000 */
.L_x_86:
[----:B------:R-:W-:Y:S01]  /*5220*/  LOP3.LUT R0, R3, 0x80000000, R4, 0x48, !PT ;  /* 0x8000000003007812 */ /* 0x000fe200078e4804 */
[----:B------:R-:W-:Y:S06]  /*5230*/  BRA `(.L_x_92) ;  /* 0x00000000000c7947 */ /* 0x000fec0003800000 */
.L_x_85:
[----:B------:R-:W0:Y:S01]  /*5240*/  MUFU.RSQ R0, -QNAN ;  /* 0xffc0000000007908 */ /* 0x000e220000001400 */
[----:B------:R-:W-:Y:S05]  /*5250*/  BRA `(.L_x_92) ;  /* 0x0000000000047947 */ /* 0x000fea0003800000 */
.L_x_84:
[----:B------:R-:W-:-:S07]  /*5260*/  FADD.FTZ R0, R4, R3 ;  /* 0x0000000304007221 */ /* 0x000fce0000010000 */
.L_x_92:
[----:B------:R-:W-:Y:S05]  /*5270*/  BSYNC.RECONVERGENT B0 ;  /* 0x0000000000007941 */ /* 0x000fea0003800200 */
.L_x_82:
[----:B------:R-:W-:-:S04]  /*5280*/  HFMA2 R3, -RZ, RZ, 0, 0 ;  /* 0x00000000ff037431 */ /* 0x000fc800000001ff */
[----:B0-----:R-:W-:Y:S05]  /*5290*/  RET.REL.NODEC R2 `(_Z27relative_position_attentionPKfS0_S0_S0_Pfiiii) ;  /* 0xffffffac02587950 */ /* 0x001fea0003c3ffff */
.L_x_93:
[----:B------:R-:W-:-:S00]  /*52a0*/  BRA `(.L_x_93) ;  /* 0xfffffffc00fc7947 */ /* 0x000fc0000383ffff */
[----:B------:R-:W-:-:S00]  /*52b0*/  NOP ;  /* 0x0000000000007918 */ /* 0x000fc00000000000 */
        /* <DEDUP_REMOVED lines=12> */
.L_x_295:


//--------------------- .text._Z23flash_attention_forwardPKfS0_S0_PfS1_S1_iiiiii --------------------------
	.section	.text._Z23flash_attention_forwardPKfS0_S0_PfS1_S1_iiiiii,"ax",@progbits
	.align	128
        .global         _Z23flash_attention_forwardPKfS0_S0_PfS1_S1_iiiiii
        .type           _Z23flash_attention_forwardPKfS0_S0_PfS1_S1_iiiiii,@function
        .size           _Z23flash_attention_forwardPKfS0_S0_PfS1_S1_iiiiii,(.L_x_298 - _Z23flash_attention_forwardPKfS0_S0_PfS1_S1_iiiiii)
        .other          _Z23flash_attention_forwardPKfS0_S0_PfS1_S1_iiiiii,@"STO_CUDA_ENTRY STV_DEFAULT"
_Z23flash_attention_forwardPKfS0_S0_PfS1_S1_iiiiii:
.text._Z23flash_attention_forwardPKfS0_S0_PfS1_S1_iiiiii:
[----:B------:R-:W-:Y:S08]  /*0000*/  LDC R1, c[0x0][0x37c] ;  /* 0x0000df00ff017b82 */ /* 0x000ff00000000800 */
[----:B------:R-:W0:Y:S08]  /*0010*/  S2UR UR7, SR_CTAID.Y ;  /* 0x00000000000779c3 */ /* 0x000e300000002600 */
[----:B------:R-:W0:Y:S08]  /*0020*/  LDC.64 R2, c[0x0][0x3b0] ;  /* 0x0000ec00ff027b82 */ /* 0x000e300000000a00 */
[----:B------:R-:W1:Y:S01]  /*0030*/  S2UR UR6, SR_CTAID.Z ;  /* 0x00000000000679c3 */ /* 0x000e620000002700 */
[----:B0-----:R-:W-:-:S04]  /*0040*/  ISETP.LE.AND P0, PT, R3, UR7, PT ;  /* 0x0000000703007c0c */ /* 0x001fc8000bf03270 */
[----:B-1----:R-:W-:-:S13]  /*0050*/  ISETP.LE.OR P0, PT, R2, UR6, P0 ;  /* 0x0000000602007c0c */ /* 0x002fda0008703670 */
[----:B------:R-:W-:Y:S05]  /*0060*/  @P0 EXIT ;  /* 0x000000000000094d */ /* 0x000fea0003800000 */
[----:B------:R-:W0:Y:S01]  /*0070*/  LDCU.64 UR8, c[0x0][0x3b8] ;  /* 0x00007700ff0877ac */ /* 0x000e220008000a00 */
[----:B------:R-:W1:Y:S01]  /*0080*/  S2UR UR24, SR_CTAID.X ;  /* 0x00000000001879c3 */ /* 0x000e620000002500 */
[----:B------:R-:W1:Y:S01]  /*0090*/  LDCU UR4, c[0x0][0x3c0] ;  /* 0x00007800ff0477ac */ /* 0x000e620008000800 */
[----:B0-----:R-:W-:-:S04]  /*00a0*/  I2FP.F32.S32 R0, UR9 ;  /* 0x0000000900007c45 */ /* 0x001fc80008201400 */
[----:B------:R-:W-:Y:S01]  /*00b0*/  IADD3 R2, PT, PT, R0, -0xd000000, RZ ;  /* 0xf300000000027810 */ /* 0x000fe20007ffe0ff */
[----:B------:R0:W2:Y:S01]  /*00c0*/  MUFU.RSQ R3, R0 ;  /* 0x0000000000037308 */ /* 0x0000a20000001400 */
[----:B-1----:R-:W-:Y:S02]  /*00d0*/  UIMAD UR4, UR24, UR4, UR4 ;  /* 0x00000004180472a4 */ /* 0x002fe4000f8e0204 */
[----:B------:R-:W-:Y:S02]  /*00e0*/  ISETP.GT.U32.AND P0, PT, R2, 0x727fffff, PT ;  /* 0x727fffff0200780c */ /* 0x000fe40003f04070 */
[----:B------:R-:W-:-:S04]  /*00f0*/  UISETP.LT.AND UP0, UPT, UR4, UR8, UPT ;  /* 0x000000080400728c */ /* 0x000fc8000bf01270 */
[----:B------:R-:W-:-:S07]  /*0100*/  USEL UR8, UR4, UR8, UP0 ;  /* 0x0000000804087287 */ /* 0x000fce0008000000 */
[----:B0-----:R-:W-:Y:S05]  /*0110*/  @!P0 BRA `(.L_x_94) ;  /* 0x00000000000c8947 */ /* 0x001fea0003800000 */
[----:B------:R-:W-:-:S07]  /*0120*/  MOV R4, 0x140 ;  /* 0x0000014000047802 */ /* 0x000fce0000000f00 */
[----:B--2---:R-:W-:Y:S05]  /*0130*/  CALL.REL.NOINC `($__internal_3_$__cuda_sm20_sqrt_rn_f32_slowpath) ;  /* 0x0000003c00987944 */ /* 0x004fea0003c00000 */
[----:B------:R-:W-:Y:S05]  /*0140*/  BRA `(.L_x_95) ;  /* 0x0000000000107947 */ /* 0x000fea0003800000 */
.L_x_94:
[----:B--2---:R-:W-:Y:S01]  /*0150*/  FMUL.FTZ R5, R0, R3 ;  /* 0x0000000300057220 */ /* 0x004fe20000410000 */
[----:B------:R-:W-:-:S03]  /*0160*/  FMUL.FTZ R3, R3, 0.5 ;  /* 0x3f00000003037820 */ /* 0x000fc60000410000 */
[----:B------:R-:W-:-:S04]  /*0170*/  FFMA R0, -R5, R5, R0 ;  /* 0x0000000505007223 */ /* 0x000fc80000000100 */
[----:B------:R-:W-:-:S07]  /*0180*/  FFMA R0, R0, R3, R5 ;  /* 0x0000000300007223 */ /* 0x000fce0000000005 */
.L_x_95:
[----:B------:R-:W-:-:S05]  /*0190*/  VIADD R2, R0, 0x1800000 ;  /* 0x0180000000027836 */ /* 0x000fca0000000000 */
[----:B------:R-:W-:-:S04]  /*01a0*/  LOP3.LUT R2, R2, 0x7f800000, RZ, 0xc0, !PT ;  /* 0x7f80000002027812 */ /* 0x000fc800078ec0ff */
[----:B------:R-:W-:-:S13]  /*01b0*/  ISETP.GT.U32.AND P0, PT, R2, 0x1ffffff, PT ;  /* 0x01ffffff0200780c */ /* 0x000fda0003f04070 */
[----:B------:R-:W-:Y:S05]  /*01c0*/  @P0 BRA `(.L_x_96) ;  /* 0x00000000000c0947 */ /* 0x000fea0003800000 */
[----:B------:R-:W-:-:S07]  /*01d0*/  MOV R7, 0x1f0 ;  /* 0x000001f000077802 */ /* 0x000fce0000000f00 */
[----:B------:R-:W-:Y:S05]  /*01e0*/  CALL.REL.NOINC `($__internal_2_$__cuda_sm20_rcp_rn_f32_slowpath) ;  /* 0x0000003800987944 */ /* 0x000fea0003c00000 */
[----:B------:R-:W-:Y:S05]  /*01f0*/  BRA `(.L_x_97) ;  /* 0x0000000000107947 */ /* 0x000fea0003800000 */
.L_x_96:
[----:B------:R-:W0:Y:S02]  /*0200*/  MUFU.RCP R3, R0 ;  /* 0x0000000000037308 */ /* 0x000e240000001000 */
[----:B0-----:R-:W-:-:S04]  /*0210*/  FFMA R2, R3, R0, -1 ;  /* 0xbf80000003027423 */ /* 0x001fc80000000000 */
[----:B------:R-:W-:-:S04]  /*0220*/  FADD.FTZ R2, -R2, -RZ ;  /* 0x800000ff02027221 */ /* 0x000fc80000010100 */
[----:B------:R-:W-:-:S07]  /*0230*/  FFMA R12, R3, R2, R3 ;  /* 0x00000002030c7223 */ /* 0x000fce0000000003 */
.L_x_97:
[----:B------:R-:W0:Y:S01]  /*0240*/  LDCU UR4, c[0x0][0x3c0] ;  /* 0x00007800ff0477ac */ /* 0x000e220008000800 */
[----:B------:R-:W1:Y:S01]  /*0250*/  S2R R11, SR_TID.X ;  /* 0x00000000000b7919 */ /* 0x000e620000002100 */
[----:B------:R-:W-:Y:S01]  /*0260*/  BSSY.RECONVERGENT B0, `(.L_x_98) ;  /* 0x000009d000007945 */ /* 0x000fe20003800200 */
[----:B------:R-:W2:Y:S01]  /*0270*/  LDCU UR9, c[0x0][0x3bc] ;  /* 0x00007780ff0977ac */ /* 0x000ea20008000800 */
[----:B------:R-:W3:Y:S01]  /*0280*/  LDCU.64 UR18, c[0x0][0x358] ;  /* 0x00006b00ff1277ac */ /* 0x000ee20008000a00 */
[----:B0-----:R-:W-:Y:S01]  /*0290*/  MOV R5, UR4 ;  /* 0x0000000400057c02 */ /* 0x001fe20008000f00 */
[----:B------:R-:W-:-:S03]  /*02a0*/  UIADD3 UR4, UPT, UPT, -UR24, URZ, URZ ;  /* 0x000000ff18047290 */ /* 0x000fc6000fffe1ff */
[----:B------:R-:W-:Y:S01]  /*02b0*/  R2UR UR5, R5 ;  /* 0x00000000050572ca */ /* 0x000fe200000e0000 */
[----:B--2---:R-:W-:-:S12]  /*02c0*/  IMAD.U32 R4, RZ, RZ, UR9 ;  /* 0x00000009ff047e24 */ /* 0x004fd8000f8e00ff */
[----:B------:R-:W-:-:S06]  /*02d0*/  UIMAD UR8, UR5, UR4, UR8 ;  /* 0x00000004050872a4 */ /* 0x000fcc000f8e0208 */
[----:B------:R-:W-:-:S05]  /*02e0*/  IMAD R0, R4, UR8, RZ ;  /* 0x0000000804007c24 */ /* 0x000fca000f8e02ff */
[----:B-1----:R-:W-:-:S13]  /*02f0*/  ISETP.GE.AND P0, PT, R11, R0, PT ;  /* 0x000000000b00720c */ /* 0x002fda0003f06270 */
[----:B---3--:R-:W-:Y:S05]  /*0300*/  @P0 BRA `(.L_x_99) ;  /* 0x0000000800480947 */ /* 0x008fea0003800000 */
[----:B------:R-:W-:Y:S01]  /*0310*/  IABS R13, R4 ;  /* 0x00000004000d7213 */ /* 0x000fe20000000000 */
[----:B------:R-:W0:Y:S01]  /*0320*/  S2R R19, SR_CTAID.Y ;  /* 0x0000000000137919 */ /* 0x000e220000002600 */
[----:B------:R-:W0:Y:S01]  /*0330*/  LDC R10, c[0x0][0x3b4] ;  /* 0x0000ed00ff0a7b82 */ /* 0x000e220000000800 */
[----:B------:R-:W-:Y:S01]  /*0340*/  BSSY.RECONVERGENT B1, `(.L_x_100) ;  /* 0x0000051000017945 */ /* 0x000fe20003800200 */
[----:B------:R-:W1:Y:S06]  /*0350*/  I2F.RP R6, R13 ;  /* 0x0000000d00067306 */ /* 0x000e6c0000209400 */
[----:B------:R-:W2:Y:S08]  /*0360*/  LDC R8, c[0x0][0x360] ;  /* 0x0000d800ff087b82 */ /* 0x000eb00000000800 */
[----:B------:R-:W3:Y:S01]  /*0370*/  LDC R16, c[0x0][0x3bc] ;  /* 0x0000ef00ff107b82 */ /* 0x000ee20000000800 */
[----:B-1----:R-:W1:Y:S07]  /*0380*/  MUFU.RCP R6, R6 ;  /* 0x0000000600067308 */ /* 0x002e6e0000001000 */
[----:B------:R-:W4:Y:S08]  /*0390*/  LDC R17, c[0x0][0x3c0] ;  /* 0x0000f000ff117b82 */ /* 0x000f300000000800 */
[----:B------:R-:W2:Y:S01]  /*03a0*/  LDC R18, c[0x0][0x3b8] ;  /* 0x0000ee00ff127b82 */ /* 0x000ea20000000800 */
[----:B-1----:R-:W-:-:S04]  /*03b0*/  IADD3 R14, PT, PT, R6, 0xffffffe, RZ ;  /* 0x0ffffffe060e7810 */ /* 0x002fc80007ffe0ff */
[----:B------:R1:W5:Y:S03]  /*03c0*/  F2I.FTZ.U32.TRUNC.NTZ R15, R14 ;  /* 0x0000000e000f7305 */ /* 0x000366000021f000 */
[----:B------:R-:W2:Y:S01]  /*03d0*/  LDC.64 R2, c[0x0][0x398] ;  /* 0x0000e600ff027b82 */ /* 0x000ea20000000a00 */
[----:B-1----:R-:W-:-:S07]  /*03e0*/  HFMA2 R14, -RZ, RZ, 0, 0 ;  /* 0x00000000ff0e7431 */ /* 0x002fce00000001ff */
[----:B------:R-:W1:Y:S01]  /*03f0*/  LDC.64 R4, c[0x0][0x3a0] ;  /* 0x0000e800ff047b82 */ /* 0x000e620000000a00 */
[----:B-----5:R-:W-:-:S07]  /*0400*/  IMAD.MOV R20, RZ, RZ, -R15 ;  /* 0x000000ffff147224 */ /* 0x020fce00078e0a0f */
[----:B------:R-:W1:Y:S01]  /*0410*/  LDC.64 R6, c[0x0][0x3a8] ;  /* 0x0000ea00ff067b82 */ /* 0x000e620000000a00 */
[----:B------:R-:W-:-:S04]  /*0420*/  IMAD R9, R20, R13, RZ ;  /* 0x0000000d14097224 */ /* 0x000fc800078e02ff */
[----:B------:R-:W-:-:S04]  /*0430*/  IMAD.HI.U32 R14, R15, R9, R14 ;  /* 0x000000090f0e7227 */ /* 0x000fc800078e000e */
[----:B0-----:R-:W-:Y:S02]  /*0440*/  IMAD R9, R10, UR6, R19 ;  /* 0x000000060a097c24 */ /* 0x001fe4000f8e0213 */
[----:B---34-:R-:W-:-:S07]  /*0450*/  IMAD.MOV.U32 R19, RZ, RZ, R11 ;  /* 0x000000ffff137224 */ /* 0x018fce00078e000b */
.L_x_103:
[----:B0-----:R-:W-:Y:S01]  /*0460*/  IABS R21, R19 ;  /* 0x0000001300157213 */ /* 0x001fe20000000000 */
[----:B------:R-:W-:Y:S01]  /*0470*/  BSSY.RECONVERGENT B2, `(.L_x_101) ;  /* 0x000003a000027945 */ /* 0x000fe20003800200 */
[-C--:B------:R-:W-:Y:S02]  /*0480*/  IABS R10, R16.reuse ;  /* 0x00000010000a7213 */ /* 0x080fe40000000000 */
[----:B------:R-:W-:Y:S01]  /*0490*/  LOP3.LUT R20, R19, R16, RZ, 0x3c, !PT ;  /* 0x0000001013147212 */ /* 0x000fe200078e3cff */
[----:B------:R-:W-:-:S03]  /*04a0*/  IMAD.HI.U32 R15, R14, R21, RZ ;  /* 0x000000150e0f7227 */ /* 0x000fc600078e00ff */
[----:B------:R-:W-:Y:S02]  /*04b0*/  ISETP.GE.AND P2, PT, R20, RZ, PT ;  /* 0x000000ff1400720c */ /* 0x000fe40003f46270 */
[----:B------:R-:W-:Y:S02]  /*04c0*/  IADD3 R22, PT, PT, -R15, RZ, RZ ;  /* 0x000000ff0f167210 */ /* 0x000fe40007ffe1ff */
[----:B------:R-:W-:-:S03]  /*04d0*/  LOP3.LUT R20, RZ, R16, RZ, 0x33, !PT ;  /* 0x00000010ff147212 */ /* 0x000fc600078e33ff */
[----:B------:R-:W-:-:S05]  /*04e0*/  IMAD R22, R10, R22, R21 ;  /* 0x000000160a167224 */ /* 0x000fca00078e0215 */
[----:B------:R-:W-:-:S13]  /*04f0*/  ISETP.GT.U32.AND P1, PT, R13, R22, PT ;  /* 0x000000160d00720c */ /* 0x000fda0003f24070 */
[----:B------:R-:W-:Y:S01]  /*0500*/  @!P1 IMAD.IADD R22, R22, 0x1, -R10 ;  /* 0x0000000116169824 */ /* 0x000fe200078e0a0a */
[----:B------:R-:W-:-:S04]  /*0510*/  @!P1 IADD3 R15, PT, PT, R15, 0x1, RZ ;  /* 0x000000010f0f9810 */ /* 0x000fc80007ffe0ff */
[----:B------:R-:W-:-:S13]  /*0520*/  ISETP.GE.U32.AND P0, PT, R22, R13, PT ;  /* 0x0000000d1600720c */ /* 0x000fda0003f06070 */
[----:B------:R-:W-:Y:S01]  /*0530*/  @P0 VIADD R15, R15, 0x1 ;  /* 0x000000010f0f0836 */ /* 0x000fe20000000000 */
[----:B------:R-:W-:-:S04]  /*0540*/  ISETP.NE.AND P0, PT, R16, RZ, PT ;  /* 0x000000ff1000720c */ /* 0x000fc80003f05270 */
[----:B------:R-:W-:-:S04]  /*0550*/  @!P2 IADD3 R15, PT, PT, -R15, RZ, RZ ;  /* 0x000000ff0f0fa210 */ /* 0x000fc80007ffe1ff */
[----:B------:R-:W-:-:S05]  /*0560*/  SEL R24, R20, R15, !P0 ;  /* 0x0000000f14187207 */ /* 0x000fca0004000000 */
[----:B------:R-:W-:-:S05]  /*0570*/  IMAD R23, R17, UR24, R24 ;  /* 0x0000001811177c24 */ /* 0x000fca000f8e0218 */
[----:B--2---:R-:W-:-:S13]  /*0580*/  ISETP.GE.AND P1, PT, R23, R18, PT ;  /* 0x000000121700720c */ /* 0x004fda0003f26270 */
[----:B------:R-:W-:Y:S05]  /*0590*/  @P1 BRA `(.L_x_102) ;  /* 0x00000000009c1947 */ /* 0x000fea0003800000 */
[----:B------:R-:W0:Y:S01]  /*05a0*/  I2F.RP R24, R10 ;  /* 0x0000000a00187306 */ /* 0x000e220000209400 */
[----:B------:R-:W-:Y:S01]  /*05b0*/  IMAD.MOV.U32 R13, RZ, RZ, R10 ;  /* 0x000000ffff0d7224 */ /* 0x000fe200078e000a */
[----:B------:R-:W-:Y:S01]  /*05c0*/  ISETP.GE.AND P2, PT, R19, RZ, PT ;  /* 0x000000ff1300720c */ /* 0x000fe20003f46270 */
[----:B------:R-:W-:Y:S01]  /*05d0*/  IMAD R14, R9, R18, R23 ;  /* 0x00000012090e7224 */ /* 0x000fe200078e0217 */
[----:B------:R-:W-:Y:S02]  /*05e0*/  IADD3 R15, PT, PT, R22, -R10, RZ ;  /* 0x8000000a160f7210 */ /* 0x000fe40007ffe0ff */
[----:B------:R-:W-:-:S04]  /*05f0*/  ISETP.GT.U32.AND P1, PT, R13, R22, PT ;  /* 0x000000160d00720c */ /* 0x000fc80003f24070 */
[----:B------:R-:W-:Y:S01]  /*0600*/  SEL R15, R15, R22, !P1 ;  /* 0x000000160f0f7207 */ /* 0x000fe20004800000 */
[----:B0-----:R-:W0:Y:S04]  /*0610*/  MUFU.RCP R24, R24 ;  /* 0x0000001800187308 */ /* 0x001e280000001000 */
[----:B------:R-:W-:-:S05]  /*0620*/  @!P2 IMAD.MOV R15, RZ, RZ, -R15 ;  /* 0x000000ffff0fa224 */ /* 0x000fca00078e0a0f */
[----:B------:R-:W-:-:S04]  /*0630*/  SEL R21, R20, R15, !P0 ;  /* 0x0000000f14157207 */ /* 0x000fc80004000000 */
[----:B------:R-:W-:Y:S01]  /*0640*/  ISETP.NE.AND P1, PT, R21, RZ, PT ;  /* 0x000000ff1500720c */ /* 0x000fe20003f25270 */
[----:B------:R-:W-:Y:S01]  /*0650*/  IMAD R25, R14, R16, R21 ;  /* 0x000000100e197224 */ /* 0x000fe200078e0215 */
[----:B------:R-:W-:-:S03]  /*0660*/  MOV R14, RZ ;  /* 0x000000ff000e7202 */ /* 0x000fc60000000f00 */
[----:B------:R-:W-:Y:S01]  /*0670*/  IMAD.WIDE R22, R25, 0x4, R2 ;  /* 0x0000000419167825 */ /* 0x000fe200078e0202 */
[----:B0-----:R-:W-:-:S04]  /*0680*/  IADD3 R26, PT, PT, R24, 0xffffffe, RZ ;  /* 0x0ffffffe181a7810 */ /* 0x001fc80007ffe0ff */
[----:B------:R0:W-:Y:S01]  /*0690*/  STG.E desc[UR18][R22.64], RZ ;  /* 0x000000ff16007986 */ /* 0x0001e2000c101912 */
[----:B------:R-:W2:Y:S02]  /*06a0*/  F2I.FTZ.U32.TRUNC.NTZ R15, R26 ;  /* 0x0000001a000f7305 */ /* 0x000ea4000021f000 */
[----:B--2---:R-:W-:-:S04]  /*06b0*/  IMAD.MOV R27, RZ, RZ, -R15 ;  /* 0x000000ffff1b7224 */ /* 0x004fc800078e0a0f */
[----:B------:R-:W-:-:S04]  /*06c0*/  IMAD R21, R27, R10, RZ ;  /* 0x0000000a1b157224 */ /* 0x000fc800078e02ff */
[----:B------:R-:W-:Y:S01]  /*06d0*/  IMAD.HI.U32 R14, R15, R21, R14 ;  /* 0x000000150f0e7227 */ /* 0x000fe200078e000e */
[----:B0-----:R-:W-:Y:S06]  /*06e0*/  @P1 BRA `(.L_x_102) ;  /* 0x0000000000481947 */ /* 0x001fec0003800000 */
[----:B------:R-:W-:-:S05]  /*06f0*/  IABS R21, R25 ;  /* 0x0000001900157213 */ /* 0x000fca0000000000 */
[----:B------:R-:W-:-:S04]  /*0700*/  IMAD.HI.U32 R15, R14, R21, RZ ;  /* 0x000000150e0f7227 */ /* 0x000fc800078e00ff */
[----:B------:R-:W-:-:S04]  /*0710*/  IMAD.MOV R22, RZ, RZ, -R15 ;  /* 0x000000ffff167224 */ /* 0x000fc800078e0a0f */
[----:B------:R-:W-:Y:S01]  /*0720*/  IMAD R22, R10, R22, R21 ;  /* 0x000000160a167224 */ /* 0x000fe200078e0215 */
[----:B------:R-:W-:Y:S02]  /*0730*/  LOP3.LUT R21, R25, R16, RZ, 0x3c, !PT ;  /* 0x0000001019157212 */ /* 0x000fe400078e3cff */
[----:B------:R-:W-:Y:S02]  /*0740*/  MOV R25, 0xff800000 ;  /* 0xff80000000197802 */ /* 0x000fe40000000f00 */
[----:B------:R-:W-:Y:S02]  /*0750*/  ISETP.GT.U32.AND P2, PT, R13, R22, PT ;  /* 0x000000160d00720c */ /* 0x000fe40003f44070 */
[----:B------:R-:W-:-:S11]  /*0760*/  ISETP.GE.AND P3, PT, R21, RZ, PT ;  /* 0x000000ff1500720c */ /* 0x000fd60003f66270 */
[----:B------:R-:W-:Y:S01]  /*0770*/  @!P2 IADD3 R22, PT, PT, R22, -R10, RZ ;  /* 0x8000000a1616a210 */ /* 0x000fe20007ffe0ff */
[----:B------:R-:W-:-:S03]  /*0780*/  @!P2 VIADD R15, R15, 0x1 ;  /* 0x000000010f0fa836 */ /* 0x000fc60000000000 */
[----:B------:R-:W-:-:S13]  /*0790*/  ISETP.GE.U32.AND P1, PT, R22, R13, PT ;  /* 0x0000000d1600720c */ /* 0x000fda0003f26070 */
[----:B------:R-:W-:-:S05]  /*07a0*/  @P1 IADD3 R15, PT, PT, R15, 0x1, RZ ;  /* 0x000000010f0f1810 */ /* 0x000fca0007ffe0ff */
[----:B------:R-:W-:-:S05]  /*07b0*/  @!P3 IMAD.MOV R15, RZ, RZ, -R15 ;  /* 0x000000ffff0fb224 */ /* 0x000fca00078e0a0f */
[----:B------:R-:W-:-:S05]  /*07c0*/  SEL R15, R20, R15, !P0 ;  /* 0x0000000f140f7207 */ /* 0x000fca0004000000 */
[----:B-1----:R-:W-:-:S04]  /*07d0*/  IMAD.WIDE R22, R15, 0x4, R4 ;  /* 0x000000040f167825 */ /* 0x002fc800078e0204 */
[----:B------:R-:W-:Y:S01]  /*07e0*/  IMAD.WIDE R20, R15, 0x4, R6 ;  /* 0x000000040f147825 */ /* 0x000fe200078e0206 */
[----:B------:R0:W-:Y:S04]  /*07f0*/  STG.E desc[UR18][R22.64], RZ ;  /* 0x000000ff16007986 */ /* 0x0001e8000c101912 */
[----:B------:R0:W-:Y:S02]  /*0800*/  STG.E desc[UR18][R20.64], R25 ;  /* 0x0000001914007986 */ /* 0x0001e4000c101912 */
.L_x_102:
[----:B------:R-:W-:Y:S05]  /*0810*/  BSYNC.RECONVERGENT B2 ;  /* 0x0000000000027941 */ /* 0x000fea0003800200 */
.L_x_101:
[----:B------:R-:W-:-:S05]  /*0820*/  IMAD.IADD R19, R8, 0x1, R19 ;  /* 0x0000000108137824 */ /* 0x000fca00078e0213 */
[----:B------:R-:W-:-:S13]  /*0830*/  ISETP.GE.AND P0, PT, R19, R0, PT ;  /* 0x000000001300720c */ /* 0x000fda0003f06270 */
[----:B------:R-:W-:Y:S05]  /*0840*/  @!P0 BRA `(.L_x_103) ;  /* 0xfffffffc00048947 */ /* 0x000fea000383ffff */
[----:B------:R-:W-:Y:S05]  /*0850*/  BSYNC.RECONVERGENT B1 ;  /* 0x0000000000017941 */ /* 0x000fea0003800200 */
.L_x_100:
[----:B------:R-:W2:Y:S01]  /*0860*/  I2F.RP R13, R10 ;  /* 0x0000000a000d7306 */ /* 0x000ea20000209400 */
[----:B-1----:R-:W1:Y:S08]  /*0870*/  LDC R4, c[0x0][0x3bc] ;  /* 0x0000ef00ff047b82 */ /* 0x002e700000000800 */
[----:B------:R-:W3:Y:S01]  /*0880*/  LDC R5, c[0x0][0x3c0] ;  /* 0x0000f000ff057b82 */ /* 0x000ee20000000800 */
[----:B--2---:R-:W2:Y:S07]  /*0890*/  MUFU.RCP R13, R13 ;  /* 0x0000000d000d7308 */ /* 0x004eae0000001000 */
[----:B------:R-:W4:Y:S08]  /*08a0*/  LDC R14, c[0x0][0x3b8] ;  /* 0x0000ee00ff0e7b82 */ /* 0x000f300000000800 */
[----:B------:R-:W0:Y:S01]  /*08b0*/  LDC.64 R2, c[0x0][0x380] ;  /* 0x0000e000ff027b82 */ /* 0x000e220000000a00 */
[----:B--2---:R-:W-:-:S04]  /*08c0*/  IADD3 R6, PT, PT, R13, 0xffffffe, RZ ;  /* 0x0ffffffe0d067810 */ /* 0x004fc80007ffe0ff */
[----:B------:R2:W5:Y:S02]  /*08d0*/  F2I.FTZ.U32.TRUNC.NTZ R7, R6 ;  /* 0x0000000600077305 */ /* 0x000564000021f000 */
[----:B--2---:R-:W-:Y:S02]  /*08e0*/  HFMA2 R6, -RZ, RZ, 0, 0 ;  /* 0x00000000ff067431 */ /* 0x004fe400000001ff */
[----:B-----5:R-:W-:-:S04]  /*08f0*/  IMAD.MOV R15, RZ, RZ, -R7 ;  /* 0x000000ffff0f7224 */ /* 0x020fc800078e0a07 */
[----:B------:R-:W-:-:S04]  /*0900*/  IMAD R15, R15, R10, RZ ;  /* 0x0000000a0f0f7224 */ /* 0x000fc800078e02ff */
[----:B-1-3--:R-:W-:-:S07]  /*0910*/  IMAD.HI.U32 R19, R7, R15, R6 ;  /* 0x0000000f07137227 */ /* 0x00afce00078e0006 */
.L_x_106:
[----:B-1----:R-:W-:Y:S01]  /*0920*/  IABS R16, R11 ;  /* 0x0000000b00107213 */ /* 0x002fe20000000000 */
[----:B------:R-:W-:Y:S01]  /*0930*/  BSSY.RECONVERGENT B1, `(.L_x_104) ;  /* 0x000002c000017945 */ /* 0x000fe20003800200 */
[-C--:B------:R-:W-:Y:S02]  /*0940*/  IABS R13, R4.reuse ;  /* 0x00000004000d7213 */ /* 0x080fe40000000000 */
[----:B------:R-:W-:Y:S01]  /*0950*/  LOP3.LUT R15, R11, R4, RZ, 0x3c, !PT ;  /* 0x000000040b0f7212 */ /* 0x000fe200078e3cff */
[----:B------:R-:W-:Y:S01]  /*0960*/  IMAD.HI.U32 R6, R19, R16, RZ ;  /* 0x0000001013067227 */ /* 0x000fe200078e00ff */
[----:B------:R-:W-:Y:S02]  /*0970*/  ISETP.NE.AND P3, PT, R4, RZ, PT ;  /* 0x000000ff0400720c */ /* 0x000fe40003f65270 */
[----:B------:R-:W-:Y:S01]  /*0980*/  ISETP.GE.AND P2, PT, R15, RZ, PT ;  /* 0x000000ff0f00720c */ /* 0x000fe20003f46270 */
[----:B------:R-:W-:Y:S01]  /*0990*/  IMAD.MOV R7, RZ, RZ, -R6 ;  /* 0x000000ffff077224 */ /* 0x000fe200078e0a06 */
[----:B------:R-:W-:-:S03]  /*09a0*/  LOP3.LUT R15, RZ, R4, RZ, 0x33, !PT ;  /* 0x00000004ff0f7212 */ /* 0x000fc600078e33ff */
[----:B------:R-:W-:-:S05]  /*09b0*/  IMAD R7, R13, R7, R16 ;  /* 0x000000070d077224 */ /* 0x000fca00078e0210 */
[----:B------:R-:W-:-:S13]  /*09c0*/  ISETP.GT.U32.AND P1, PT, R10, R7, PT ;  /* 0x000000070a00720c */ /* 0x000fda0003f24070 */
[----:B------:R-:W-:Y:S01]  /*09d0*/  @!P1 IADD3 R7, PT, PT, R7, -R13, RZ ;  /* 0x8000000d07079210 */ /* 0x000fe20007ffe0ff */
[----:B------:R-:W-:-:S03]  /*09e0*/  @!P1 VIADD R6, R6, 0x1 ;  /* 0x0000000106069836 */ /* 0x000fc60000000000 */
[----:B------:R-:W-:-:S13]  /*09f0*/  ISETP.GE.U32.AND P0, PT, R7, R10, PT ;  /* 0x0000000a0700720c */ /* 0x000fda0003f06070 */
[----:B------:R-:W-:-:S05]  /*0a00*/  @P0 IADD3 R6, PT, PT, R6, 0x1, RZ ;  /* 0x0000000106060810 */ /* 0x000fca0007ffe0ff */
[----:B------:R-:W-:-:S05]  /*0a10*/  @!P2 IMAD.MOV R6, RZ, RZ, -R6 ;  /* 0x000000ffff06a224 */ /* 0x000fca00078e0a06 */
[----:B------:R-:W-:-:S05]  /*0a20*/  SEL R18, R15, R6, !P3 ;  /* 0x000000060f127207 */ /* 0x000fca0005800000 */
[----:B------:R-:W-:-:S05]  /*0a30*/  IMAD R17, R5, UR24, R18 ;  /* 0x0000001805117c24 */ /* 0x000fca000f8e0212 */
[----:B----4-:R-:W-:-:S13]  /*0a40*/  ISETP.GE.AND P0, PT, R17, R14, PT ;  /* 0x0000000e1100720c */ /* 0x010fda0003f06270 */
[----:B------:R-:W-:Y:S05]  /*0a50*/  @P0 BRA `(.L_x_105) ;  /* 0x0000000000640947 */ /* 0x000fea0003800000 */
[----:B------:R-:W-:Y:S01]  /*0a60*/  ISETP.GE.AND P1, PT, R11, RZ, PT ;  /* 0x000000ff0b00720c */ /* 0x000fe20003f26270 */
[----:B------:R-:W-:Y:S01]  /*0a70*/  IMAD.IADD R6, R7, 0x1, -R13 ;  /* 0x0000000107067824 */ /* 0x000fe200078e0a0d */
[----:B------:R-:W-:-:S04]  /*0a80*/  MOV R10, R13 ;  /* 0x0000000d000a7202 */ /* 0x000fc80000000f00 */
[----:B------:R-:W-:-:S04]  /*0a90*/  ISETP.GT.U32.AND P0, PT, R10, R7, PT ;  /* 0x000000070a00720c */ /* 0x000fc80003f04070 */
[----:B------:R-:W-:-:S04]  /*0aa0*/  SEL R6, R6, R7, !P0 ;  /* 0x0000000706067207 */ /* 0x000fc80004000000 */
[----:B------:R-:W-:-:S04]  /*0ab0*/  @!P1 IADD3 R6, PT, PT, -R6, RZ, RZ ;  /* 0x000000ff06069210 */ /* 0x000fc80007ffe1ff */
[----:B------:R-:W-:Y:S01]  /*0ac0*/  SEL R15, R15, R6, !P3 ;  /* 0x000000060f0f7207 */ /* 0x000fe20005800000 */
[----:B------:R-:W-:-:S04]  /*0ad0*/  IMAD R6, R9, R14, R17 ;  /* 0x0000000e09067224 */ /* 0x000fc800078e0211 */
[----:B------:R-:W-:-:S04]  /*0ae0*/  IMAD R17, R6, R4, R15 ;  /* 0x0000000406117224 */ /* 0x000fc800078e020f */
[----:B0-----:R-:W-:-:S06]  /*0af0*/  IMAD.WIDE R16, R17, 0x4, R2 ;  /* 0x0000000411107825 */ /* 0x001fcc00078e0202 */
[----:B------:R-:W2:Y:S01]  /*0b00*/  LDG.E R16, desc[UR18][R16.64] ;  /* 0x0000001210107981 */ /* 0x000ea2000c1e1900 */
[----:B------:R-:W0:Y:S01]  /*0b10*/  I2F.RP R19, R13 ;  /* 0x0000000d00137306 */ /* 0x000e220000209400 */
[----:B------:R-:W1:Y:S01]  /*0b20*/  S2UR UR5, SR_CgaCtaId ;  /* 0x00000000000579c3 */ /* 0x000e620000008800 */
[----:B------:R-:W-:Y:S01]  /*0b30*/  UMOV UR4, 0x400 ;  /* 0x0000040000047882 */ /* 0x000fe20000000000 */
[----:B------:R-:W-:-:S05]  /*0b40*/  IMAD R15, R18, R4, R15 ;  /* 0x00000004120f7224 */ /* 0x000fca00078e020f */
[----:B0-----:R-:W0:Y:S01]  /*0b50*/  MUFU.RCP R19, R19 ;  /* 0x0000001300137308 */ /* 0x001e220000001000 */
[----:B-1----:R-:W-:-:S06]  /*0b60*/  ULEA UR4, UR5, UR4, 0x18 ;  /* 0x0000000405047291 */ /* 0x002fcc000f8ec0ff */
[----:B------:R-:W-:Y:S01]  /*0b70*/  LEA R15, R15, UR4, 0x2 ;  /* 0x000000040f0f7c11 */ /* 0x000fe2000f8e10ff */
[----:B0-----:R-:W-:-:S04]  /*0b80*/  VIADD R6, R19, 0xffffffe ;  /* 0x0ffffffe13067836 */ /* 0x001fc80000000000 */
[----:B------:R0:W1:Y:S02]  /*0b90*/  F2I.FTZ.U32.TRUNC.NTZ R7, R6 ;  /* 0x0000000600077305 */ /* 0x000064000021f000 */
[----:B0-----:R-:W-:Y:S01]  /*0ba0*/  IMAD.MOV.U32 R6, RZ, RZ, RZ ;  /* 0x000000ffff067224 */ /* 0x001fe200078e00ff */
[----:B-1----:R-:W-:-:S05]  /*0bb0*/  IADD3 R18, PT, PT, RZ, -R7, RZ ;  /* 0x80000007ff127210 */ /* 0x002fca0007ffe0ff */
[----:B------:R-:W-:-:S04]  /*0bc0*/  IMAD R13, R18, R13, RZ ;  /* 0x0000000d120d7224 */ /* 0x000fc800078e02ff */
[----:B------:R-:W-:Y:S01]  /*0bd0*/  IMAD.HI.U32 R19, R7, R13, R6 ;  /* 0x0000000d07137227 */ /* 0x000fe200078e0006 */
[----:B--2---:R1:W-:Y:S06]  /*0be0*/  STS [R15], R16 ;  /* 0x000000100f007388 */ /* 0x0043ec0000000800 */
.L_x_105:
[----:B------:R-:W-:Y:S05]  /*0bf0*/  BSYNC.RECONVERGENT B1 ;  /* 0x0000000000017941 */ /* 0x000fea0003800200 */
.L_x_104:
[----:B------:R-:W-:-:S04]  /*0c00*/  IADD3 R11, PT, PT, R8, R11, RZ ;  /* 0x0000000b080b7210 */ /* 0x000fc80007ffe0ff */
[----:B------:R-:W-:-:S13]  /*0c10*/  ISETP.GE.AND P0, PT, R11, R0, PT ;  /* 0x000000000b00720c */ /* 0x000fda0003f06270 */
[----:B------:R-:W-:Y:S05]  /*0c20*/  @!P0 BRA `(.L_x_106) ;  /* 0xfffffffc003c8947 */ /* 0x000fea000383ffff */
.L_x_99:
[----:B------:R-:W-:Y:S05]  /*0c30*/  BSYNC.RECONVERGENT B0 ;  /* 0x0000000000007941 */ /* 0x000fea0003800200 */
.L_x_98:
[----:B------:R-:W2:Y:S08]  /*0c40*/  LDC R7, c[0x0][0x3c4] ;  /* 0x0000f100ff077b82 */ /* 0x000eb00000000800 */
[----:B------:R-:W3:Y:S01]  /*0c50*/  LDC R0, c[0x0][0x3b8] ;  /* 0x0000ee00ff007b82 */ /* 0x000ee20000000800 */
[----:B--2---:R-:W-:-:S04]  /*0c60*/  IABS R9, R7 ;  /* 0x0000000700097213 */ /* 0x004fc80000000000 */
[----:B------:R-:W2:Y:S01]  /*0c70*/  I2F.RP R6, R9 ;  /* 0x0000000900067306 */ /* 0x000ea20000209400 */
[----:B---3--:R-:W-:-:S07]  /*0c80*/  IADD3 R0, PT, PT, R0, -0x1, R7 ;  /* 0xffffffff00007810 */ /* 0x008fce0007ffe007 */
[----:B--2---:R-:W0:Y:S02]  /*0c90*/  MUFU.RCP R6, R6 ;  /* 0x0000000600067308 */ /* 0x004e240000001000 */
[----:B0-----:R-:W-:Y:S01]  /*0ca0*/  VIADD R2, R6, 0xffffffe ;  /* 0x0ffffffe06027836 */ /* 0x001fe20000000000 */
[----:B------:R-:W-:Y:S02]  /*0cb0*/  IABS R6, R0 ;  /* 0x0000000000067213 */ /* 0x000fe40000000000 */
[----:B------:R-:W-:-:S03]  /*0cc0*/  LOP3.LUT R0, R0, R7, RZ, 0x3c, !PT ;  /* 0x0000000700007212 */ /* 0x000fc600078e3cff */
[----:B------:R0:W2:Y:S01]  /*0cd0*/  F2I.FTZ.U32.TRUNC.NTZ R3, R2 ;  /* 0x0000000200037305 */ /* 0x0000a2000021f000 */
[----:B------:R-:W-:Y:S01]  /*0ce0*/  BAR.SYNC.DEFER_BLOCKING 0x0 ;  /* 0x0000000000007b1d */ /* 0x000fe20000010000 */
[----:B------:R-:W-:Y:S01]  /*0cf0*/  ISETP.GE.AND P2, PT, R0, RZ, PT ;  /* 0x000000ff0000720c */ /* 0x000fe20003f46270 */
[----:B0-----:R-:W-:Y:S01]  /*0d00*/  IMAD.MOV.U32 R2, RZ, RZ, RZ ;  /* 0x000000ffff027224 */ /* 0x001fe200078e00ff */
[----:B--2---:R-:W-:-:S05]  /*0d10*/  IADD3 R8, PT, PT, RZ, -R3, RZ ;  /* 0x80000003ff087210 */ /* 0x004fca0007ffe0ff */
[----:B------:R-:W-:-:S04]  /*0d20*/  IMAD R11, R8, R9, RZ ;  /* 0x00000009080b7224 */ /* 0x000fc800078e02ff */
[----:B------:R-:W-:-:S06]  /*0d30*/  IMAD.HI.U32 R3, R3, R11, R2 ;  /* 0x0000000b03037227 */ /* 0x000fcc00078e0002 */
[----:B------:R-:W-:-:S05]  /*0d40*/  IMAD.HI.U32 R11, R3, R6, RZ ;  /* 0x00000006030b7227 */ /* 0x000fca00078e00ff */
[----:B------:R-:W-:-:S05]  /*0d50*/  IADD3 R3, PT, PT, -R11, RZ, RZ ;  /* 0x000000ff0b037210 */ /* 0x000fca0007ffe1ff */
[----:B------:R-:W-:-:S05]  /*0d60*/  IMAD R2, R9, R3, R6 ;  /* 0x0000000309027224 */ /* 0x000fca00078e0206 */
[----:B------:R-:W-:-:S13]  /*0d70*/  ISETP.GT.U32.AND P1, PT, R9, R2, PT ;  /* 0x000000020900720c */ /* 0x000fda0003f24070 */
[----:B------:R-:W-:Y:S01]  /*0d80*/  @!P1 IMAD.IADD R2, R2, 0x1, -R9 ;  /* 0x0000000102029824 */ /* 0x000fe200078e0a09 */
[----:B------:R-:W-:Y:S02]  /*0d90*/  @!P1 IADD3 R11, PT, PT, R11, 0x1, RZ ;  /* 0x000000010b0b9810 */ /* 0x000fe40007ffe0ff */
[----:B------:R-:W-:Y:S02]  /*0da0*/  ISETP.NE.AND P1, PT, R7, RZ, PT ;  /* 0x000000ff0700720c */ /* 0x000fe40003f25270 */
[----:B------:R-:W-:-:S13]  /*0db0*/  ISETP.GE.U32.AND P0, PT, R2, R9, PT ;  /* 0x000000090200720c */ /* 0x000fda0003f06070 */
[----:B------:R-:W-:-:S05]  /*0dc0*/  @P0 VIADD R11, R11, 0x1 ;  /* 0x000000010b0b0836 */ /* 0x000fca0000000000 */
[----:B------:R-:W-:Y:S02]  /*0dd0*/  @!P2 IADD3 R11, PT, PT, -R11, RZ, RZ ;  /* 0x000000ff0b0ba210 */ /* 0x000fe40007ffe1ff */
[----:B------:R-:W-:-:S04]  /*0de0*/  @!P1 LOP3.LUT R11, RZ, R7, RZ, 0x33, !PT ;  /* 0x00000007ff0b9212 */ /* 0x000fc800078e33ff */
[----:B------:R-:W-:-:S13]  /*0df0*/  ISETP.GE.AND P0, PT, R11, 0x1, PT ;  /* 0x000000010b00780c */ /* 0x000fda0003f06270 */
[----:B------:R-:W-:Y:S05]  /*0e00*/  @!P0 EXIT ;  /* 0x000000000000894d */ /* 0x000fea0003800000 */
[----:B------:R-:W0:Y:S01]  /*0e10*/  S2UR UR5, SR_CgaCtaId ;  /* 0x00000000000579c3 */ /* 0x000e220000008800 */
[----:B------:R-:W-:Y:S01]  /*0e20*/  UMOV UR4, 0x400 ;  /* 0x0000040000047882 */ /* 0x000fe20000000000 */
[----:B------:R-:W2:Y:S01]  /*0e30*/  LDCU UR9, c[0x0][0x3b4] ;  /* 0x00007680ff0977ac */ /* 0x000ea20008000800 */
[----:B------:R-:W-:Y:S01]  /*0e40*/  IMAD R10, R5, R4, RZ ;  /* 0x00000004050a7224 */ /* 0x000fe200078e02ff */
[C---:B------:R-:W-:Y:S01]  /*0e50*/  LOP3.LUT R21, R4.reuse, 0x7, RZ, 0xc0, !PT ;  /* 0x0000000704157812 */ /* 0x040fe200078ec0ff */
[C---:B------:R-:W-:Y:S01]  /*0e60*/  IMAD R2, R4.reuse, R7, RZ ;  /* 0x0000000704027224 */ /* 0x040fe200078e02ff */
[C---:B------:R-:W-:Y:S01]  /*0e70*/  LOP3.LUT R20, R4.reuse, 0x3, RZ, 0xc0, !PT ;  /* 0x0000000304147812 */ /* 0x040fe200078ec0ff */
[C---:B------:R-:W-:Y:S01]  /*0e80*/  VIADD R22, R4.reuse, 0xffffffff ;  /* 0xffffffff04167836 */ /* 0x040fe20000000000 */
[C---:B------:R-:W-:Y:S01]  /*0e90*/  LOP3.LUT R9, R4.reuse, 0x7ffffff8, RZ, 0xc0, !PT ;  /* 0x7ffffff804097812 */ /* 0x040fe200078ec0ff */
[----:B------:R-:W3:Y:S01]  /*0ea0*/  LDCU UR25, c[0x0][0x360] ;  /* 0x00006c00ff1977ac */ /* 0x000ee20008000800 */
[----:B------:R-:W-:-:S02]  /*0eb0*/  SHF.L.U32 R8, R4, 0x2, RZ ;  /* 0x0000000204087819 */ /* 0x000fc400000006ff */
[----:B------:R-:W-:Y:S02]  /*0ec0*/  PRMT R6, RZ, 0x7610, R6 ;  /* 0x00007610ff067816 */ /* 0x000fe40000000006 */
[----:B------:R-:W-:Y:S02]  /*0ed0*/  PRMT R5, RZ, 0x7610, R5 ;  /* 0x00007610ff057816 */ /* 0x000fe40000000005 */
[----:B------:R-:W-:Y:S01]  /*0ee0*/  PRMT R4, RZ, 0x7610, R4 ;  /* 0x00007610ff047816 */ /* 0x000fe20000000004 */
[----:B--2---:R-:W-:Y:S02]  /*0ef0*/  UIMAD UR9, UR6, UR9, UR7 ;  /* 0x00000009060972a4 */ /* 0x004fe4000f8e0207 */
[----:B0-----:R-:W-:-:S06]  /*0f00*/  ULEA UR4, UR5, UR4, 0x18 ;  /* 0x0000000405047291 */ /* 0x001fcc000f8ec0ff */
[----:B------:R-:W-:Y:S01]  /*0f10*/  LEA R10, R10, UR4, 0x2 ;  /* 0x000000040a0a7c11 */ /* 0x000fe2000f8e10ff */
[----:B------:R-:W-:-:S04]  /*0f20*/  UMOV UR4, URZ ;  /* 0x000000ff00047c82 */ /* 0x000fc80008000000 */
[----:B------:R-:W-:-:S05]  /*0f30*/  IMAD R7, R2, 0x4, R10 ;  /* 0x0000000402077824 */ /* 0x000fca00078e020a */
[----:B---3--:R-:W-:-:S07]  /*0f40*/  LEA R2, R2, R7, 0x2 ;  /* 0x0000000702027211 */ /* 0x008fce00078e10ff */
.L_x_151:
[----:B0-----:R-:W0:Y:S01]  /*0f50*/  LDCU UR5, c[0x0][0x3c4] ;  /* 0x00007880ff0577ac */ /* 0x001e220008000800 */
[----:B------:R-:W-:Y:S01]  /*0f60*/  PRMT R0, R5, 0x9910, RZ ;  /* 0x0000991005007816 */ /* 0x000fe200000000ff */
[----:B------:R-:W-:Y:S01]  /*0f70*/  BSSY.RECONVERGENT B0, `(.L_x_107) ;  /* 0x0000062000007945 */ /* 0x000fe20003800200 */
[----:B---3--:R-:W-:Y:S01]  /*0f80*/  PRMT R3, R6, 0x9910, RZ ;  /* 0x0000991006037816 */ /* 0x008fe200000000ff */
[----:B--2---:R-:W2:Y:S01]  /*0f90*/  LDCU.64 UR14, c[0x0][0x3b8] ;  /* 0x00007700ff0e77ac */ /* 0x004ea20008000a00 */
[----:B------:R-:W-:Y:S02]  /*0fa0*/  R2UR UR6, R0 ;  /* 0x00000000000672ca */ /* 0x000fe400000e0000 */
[----:B------:R-:W3:Y:S01]  /*0fb0*/  S2R R0, SR_TID.X ;  /* 0x0000000000007919 */ /* 0x000ee20000002100 */
[----:B------:R-:W4:Y:S01]  /*0fc0*/  LDCU.U16 UR7, c[0x0][0x3c4] ;  /* 0x00007880ff0777ac */ /* 0x000f220008000400 */
[----:B------:R-:W-:Y:S01]  /*0fd0*/  R2UR UR10, R3 ;  /* 0x00000000030a72ca */ /* 0x000fe200000e0000 */
[----:B------:R-:W-:-:S02]  /*0fe0*/  UIADD3 UR11, UPT, UPT, -UR4, URZ, URZ ;  /* 0x000000ff040b7290 */ /* 0x000fc4000fffe1ff */
[----:B------:R-:W-:Y:S01]  /*0ff0*/  UMOV UR12, UR4 ;  /* 0x00000004000c7c82 */ /* 0x000fe20008000000 */
[----:B0-----:R-:W-:-:S04]  /*1000*/  IMAD.U32 R13, RZ, RZ, UR5 ;  /* 0x00000005ff0d7e24 */ /* 0x001fc8000f8e00ff */
[C---:B------:R-:W-:Y:S01]  /*1010*/  IMAD R14, R13.reuse, UR4, R13 ;  /* 0x000000040d0e7c24 */ /* 0x040fe2000f8e020d */
[----:B------:R-:W-:Y:S01]  /*1020*/  R2UR UR16, R13 ;  /* 0x000000000d1072ca */ /* 0x000fe200000e0000 */
[----:B------:R-:W-:Y:S01]  /*1030*/  UIADD3 UR4, UPT, UPT, UR4, 0x1, URZ ;  /* 0x0000000104047890 */ /* 0x000fe2000fffe0ff */
[----:B--2---:R-:W-:Y:S01]  /*1040*/  MOV R24, UR15 ;  /* 0x0000000f00187c02 */ /* 0x004fe20008000f00 */
[----:B----4-:R-:W-:Y:S01]  /*1050*/  UPRMT UR7, UR7, 0x9910, URZ ;  /* 0x0000991007077896 */ /* 0x010fe200080000ff */
[----:B------:R-:W-:-:S03]  /*1060*/  R2UR UR5, R14 ;  /* 0x000000000e0572ca */ /* 0x000fc600000e0000 */
[----:B------:R-:W-:Y:S01]  /*1070*/  UIMAD UR6, UR7, UR6, URZ ;  /* 0x00000006070672a4 */ /* 0x000fe2000f8e02ff */
[----:B------:R-:W-:-:S03]  /*1080*/  ISETP.NE.AND P1, PT, R11, UR4, PT ;  /* 0x000000040b007c0c */ /* 0x000fc6000bf25270 */
[----:B------:R-:W-:-:S04]  /*1090*/  UIADD3 UR6, UPT, UPT, URZ, -UR6, URZ ;  /* 0x80000006ff067290 */ /* 0x000fc8000fffe0ff */
[----:B------:R-:W-:Y:S02]  /*10a0*/  UPRMT UR6, UR6, 0x7710, URZ ;  /* 0x0000771006067896 */ /* 0x000fe400080000ff */
[----:B------:R-:W-:-:S04]  /*10b0*/  UISETP.LT.AND UP0, UPT, UR5, UR14, UPT ;  /* 0x0000000e0500728c */ /* 0x000fc8000bf01270 */
[----:B------:R-:W-:Y:S02]  /*10c0*/  USEL UR13, UR5, UR14, UP0 ;  /* 0x0000000e050d7287 */ /* 0x000fe40008000000 */
[----:B------:R-:W-:Y:S02]  /*10d0*/  UIMAD UR5, UR7, UR10, URZ ;  /* 0x0000000a070572a4 */ /* 0x000fe4000f8e02ff */
[----:B------:R-:W-:Y:S02]  /*10e0*/  UIMAD UR10, UR16, UR11, UR13 ;  /* 0x0000000b100a72a4 */ /* 0x000fe4000f8e020d */
[----:B------:R-:W-:Y:S02]  /*10f0*/  UIADD3 UR11, UPT, UPT, URZ, -UR5, URZ ;  /* 0x80000005ff0b7290 */ /* 0x000fe4000fffe0ff */
[----:B------:R-:W-:Y:S02]  /*1100*/  UIADD3 UR5, UPT, UPT, UR13, UR6, URZ ;  /* 0x000000060d057290 */ /* 0x000fe4000fffe0ff */
[----:B------:R-:W-:Y:S01]  /*1110*/  IMAD R25, R24, UR10, RZ ;  /* 0x0000000a18197c24 */ /* 0x000fe2000f8e02ff */
[----:B------:R-:W-:-:S02]  /*1120*/  UPRMT UR11, UR11, 0x7710, URZ ;  /* 0x000077100b0b7896 */ /* 0x000fc400080000ff */
[----:B------:R-:W-:Y:S02]  /*1130*/  ULOP3.LUT UR6, UR5, 0x7, URZ, 0xc0, !UPT ;  /* 0x0000000705067892 */ /* 0x000fe4000f8ec0ff */
[----:B---3--:R-:W-:Y:S01]  /*1140*/  ISETP.GE.AND P0, PT, R0, R25, PT ;  /* 0x000000190000720c */ /* 0x008fe20003f06270 */
[----:B------:R-:W-:Y:S02]  /*1150*/  UIADD3 UR11, UPT, UPT, UR13, UR11, URZ ;  /* 0x0000000b0d0b7290 */ /* 0x000fe4000fffe0ff */
[----:B------:R-:W-:-:S10]  /*1160*/  UIADD3 UR26, UPT, UPT, UR6, -0x1, URZ ;  /* 0xffffffff061a7890 */ /* 0x000fd4000fffe0ff */
[----:B------:R-:W-:Y:S05]  /*1170*/  @P0 BRA `(.L_x_108) ;  /* 0x0000000400040947 */ /* 0x000fea0003800000 */
[----:B------:R-:W-:Y:S01]  /*1180*/  IABS R23, R24 ;  /* 0x0000001800177213 */ /* 0x000fe20000000000 */
[----:B------:R-:W0:Y:S01]  /*1190*/  LDC R13, c[0x0][0x3c4] ;  /* 0x0000f100ff0d7b82 */ /* 0x000e220000000800 */
[----:B------:R-:W-:Y:S02]  /*11a0*/  MOV R26, R0 ;  /* 0x00000000001a7202 */ /* 0x000fe40000000f00 */
[----:B-1----:R-:W1:Y:S05]  /*11b0*/  I2F.RP R16, R23 ;  /* 0x0000001700107306 */ /* 0x002e6a0000209400 */
[----:B------:R-:W2:Y:S08]  /*11c0*/  LDC R24, c[0x0][0x3bc] ;  /* 0x0000ef00ff187b82 */ /* 0x000eb00000000800 */
[----:B------:R-:W3:Y:S01]  /*11d0*/  LDC R3, c[0x0][0x3b8] ;  /* 0x0000ee00ff037b82 */ /* 0x000ee20000000800 */
[----:B-1----:R-:W1:Y:S02]  /*11e0*/  MUFU.RCP R16, R16 ;  /* 0x0000001000107308 */ /* 0x002e640000001000 */
[----:B-1----:R-:W-:-:S06]  /*11f0*/  VIADD R14, R16, 0xffffffe ;  /* 0x0ffffffe100e7836 */ /* 0x002fcc0000000000 */
[----:B------:R1:W4:Y:S02]  /*1200*/  F2I.FTZ.U32.TRUNC.NTZ R15, R14 ;  /* 0x0000000e000f7305 */ /* 0x000324000021f000 */
[----:B-1----:R-:W-:Y:S01]  /*1210*/  IMAD.MOV.U32 R14, RZ, RZ, RZ ;  /* 0x000000ffff0e7224 */ /* 0x002fe200078e00ff */
[----:B----4-:R-:W-:-:S05]  /*1220*/  IADD3 R18, PT, PT, RZ, -R15, RZ ;  /* 0x8000000fff127210 */ /* 0x010fca0007ffe0ff */
[----:B------:R-:W-:-:S04]  /*1230*/  IMAD R17, R18, R23, RZ ;  /* 0x0000001712117224 */ /* 0x000fc800078e02ff */
[----:B0-23--:R-:W-:-:S07]  /*1240*/  IMAD.HI.U32 R17, R15, R17, R14 ;  /* 0x000000110f117227 */ /* 0x00dfce00078e000e */
.L_x_111:
[----:B------:R-:W-:Y:S01]  /*1250*/  IABS R28, R26 ;  /* 0x0000001a001c7213 */ /* 0x000fe20000000000 */
[----:B------:R-:W-:Y:S01]  /*1260*/  BSSY.RECONVERGENT B1, `(.L_x_109) ;  /* 0x000002f000017945 */ /* 0x000fe20003800200 */
[-C--:B------:R-:W-:Y:S02]  /*1270*/  IABS R27, R24.reuse ;  /* 0x00000018001b7213 */ /* 0x080fe40000000000 */
[----:B0-----:R-:W-:Y:S01]  /*1280*/  LOP3.LUT R29, RZ, R24, RZ, 0x33, !PT ;  /* 0x00000018ff1d7212 */ /* 0x001fe200078e33ff */
[----:B------:R-:W-:-:S04]  /*1290*/  IMAD.HI.U32 R14, R17, R28, RZ ;  /* 0x0000001c110e7227 */ /* 0x000fc800078e00ff */
[----:B------:R-:W-:-:S04]  /*12a0*/  IMAD.MOV R15, RZ, RZ, -R14 ;  /* 0x000000ffff0f7224 */ /* 0x000fc800078e0a0e */
[----:B------:R-:W-:Y:S01]  /*12b0*/  IMAD R28, R27, R15, R28 ;  /* 0x0000000f1b1c7224 */ /* 0x000fe200078e021c */
[----:B------:R-:W-:-:S04]  /*12c0*/  LOP3.LUT R15, R26, R24, RZ, 0x3c, !PT ;  /* 0x000000181a0f7212 */ /* 0x000fc800078e3cff */
[----:B------:R-:W-:Y:S02]  /*12d0*/  ISETP.GT.U32.AND P2, PT, R23, R28, PT ;  /* 0x0000001c1700720c */ /* 0x000fe40003f44070 */
[----:B------:R-:W-:-:S11]  /*12e0*/  ISETP.GE.AND P3, PT, R15, RZ, PT ;  /* 0x000000ff0f00720c */ /* 0x000fd60003f66270 */
[----:B------:R-:W-:Y:S01]  /*12f0*/  @!P2 IADD3 R28, PT, PT, R28, -R27, RZ ;  /* 0x8000001b1c1ca210 */ /* 0x000fe20007ffe0ff */
[----:B------:R-:W-:-:S03]  /*1300*/  @!P2 VIADD R14, R14, 0x1 ;  /* 0x000000010e0ea836 */ /* 0x000fc60000000000 */
[----:B------:R-:W-:-:S13]  /*1310*/  ISETP.GE.U32.AND P0, PT, R28, R23, PT ;  /* 0x000000171c00720c */ /* 0x000fda0003f06070 */
[----:B------:R-:W-:Y:S02]  /*1320*/  @P0 IADD3 R14, PT, PT, R14, 0x1, RZ ;  /* 0x000000010e0e0810 */ /* 0x000fe40007ffe0ff */
[----:B------:R-:W-:-:S03]  /*1330*/  ISETP.NE.AND P0, PT, R24, RZ, PT ;  /* 0x000000ff1800720c */ /* 0x000fc60003f05270 */
[----:B------:R-:W-:-:S05]  /*1340*/  @!P3 IMAD.MOV R14, RZ, RZ, -R14 ;  /* 0x000000ffff0eb224 */ /* 0x000fca00078e0a0e */
[----:B------:R-:W-:-:S05]  /*1350*/  SEL R18, R29, R14, !P0 ;  /* 0x0000000e1d127207 */ /* 0x000fca0004000000 */
[----:B------:R-:W-:-:S05]  /*1360*/  IMAD R30, R13, UR12, R18 ;  /* 0x0000000c0d1e7c24 */ /* 0x000fca000f8e0212 */
[----:B------:R-:W-:-:S13]  /*1370*/  ISETP.GE.AND P2, PT, R30, R3, PT ;  /* 0x000000031e00720c */ /* 0x000fda0003f46270 */
[----:B------:R-:W-:Y:S05]  /*1380*/  @P2 BRA `(.L_x_110) ;  /* 0x0000000000702947 */ /* 0x000fea0003800000 */
[----:B------:R-:W-:Y:S01]  /*1390*/  ISETP.GE.AND P3, PT, R26, RZ, PT ;  /* 0x000000ff1a00720c */ /* 0x000fe20003f66270 */
[----:B------:R-:W0:Y:S01]  /*13a0*/  LDC.64 R16, c[0x0][0x388] ;  /* 0x0000e200ff107b82 */ /* 0x000e220000000a00 */
[----:B------:R-:W-:Y:S01]  /*13b0*/  MOV R23, R27 ;  /* 0x0000001b00177202 */ /* 0x000fe20000000f00 */
[----:B------:R-:W-:-:S03]  /*13c0*/  IMAD.IADD R19, R28, 0x1, -R27 ;  /* 0x000000011c137824 */ /* 0x000fc600078e0a1b */
[----:B------:R-:W-:-:S03]  /*13d0*/  ISETP.GT.U32.AND P2, PT, R23, R28, PT ;  /* 0x0000001c1700720c */ /* 0x000fc60003f44070 */
[----:B------:R-:W1:Y:S01]  /*13e0*/  LDC.64 R14, c[0x0][0x390] ;  /* 0x0000e400ff0e7b82 */ /* 0x000e620000000a00 */
[----:B------:R-:W-:Y:S01]  /*13f0*/  SEL R19, R19, R28, !P2 ;  /* 0x0000001c13137207 */ /* 0x000fe20005000000 */
[----:B------:R-:W-:-:S03]  /*1400*/  IMAD R28, R3, UR9, R30 ;  /* 0x00000009031c7c24 */ /* 0x000fc6000f8e021e */
[----:B------:R-:W-:-:S04]  /*1410*/  @!P3 IADD3 R19, PT, PT, -R19, RZ, RZ ;  /* 0x000000ff1313b210 */ /* 0x000fc80007ffe1ff */
[----:B------:R-:W-:-:S05]  /*1420*/  SEL R19, R29, R19, !P0 ;  /* 0x000000131d137207 */ /* 0x000fca0004000000 */
[----:B------:R-:W-:-:S04]  /*1430*/  IMAD R29, R28, R24, R19 ;  /* 0x000000181c1d7224 */ /* 0x000fc800078e0213 */
[----:B0-----:R-:W-:-:S04]  /*1440*/  IMAD.WIDE R16, R29, 0x4, R16 ;  /* 0x000000041d107825 */ /* 0x001fc800078e0210 */
[----:B-1----:R-:W-:Y:S02]  /*1450*/  IMAD.WIDE R14, R29, 0x4, R14 ;  /* 0x000000041d0e7825 */ /* 0x002fe400078e020e */
[----:B------:R0:W2:Y:S04]  /*1460*/  LDG.E R16, desc[UR18][R16.64] ;  /* 0x0000001210107981 */ /* 0x0000a8000c1e1900 */
[----:B------:R-:W3:Y:S01]  /*1470*/  LDG.E R14, desc[UR18][R14.64] ;  /* 0x000000120e0e7981 */ /* 0x000ee2000c1e1900 */
[----:B------:R-:W1:Y:S01]  /*1480*/  I2F.RP R28, R27 ;  /* 0x0000001b001c7306 */ /* 0x000e620000209400 */
[----:B------:R-:W-:-:S04]  /*1490*/  IMAD R18, R18, R24, R19 ;  /* 0x0000001812127224 */ /* 0x000fc800078e0213 */
[C---:B------:R-:W-:Y:S01]  /*14a0*/  IMAD R31, R18.reuse, 0x4, R7 ;  /* 0x00000004121f7824 */ /* 0x040fe200078e0207 */
[----:B------:R-:W-:Y:S02]  /*14b0*/  LEA R29, R18, R10, 0x2 ;  /* 0x0000000a121d7211 */ /* 0x000fe400078e10ff */
[----:B-1----:R-:W1:Y:S02]  /*14c0*/  MUFU.RCP R28, R28 ;  /* 0x0000001c001c7308 */ /* 0x002e640000001000 */
[----:B-1----:R-:W-:-:S06]  /*14d0*/  VIADD R30, R28, 0xffffffe ;  /* 0x0ffffffe1c1e7836 */ /* 0x002fcc0000000000 */
[----:B------:R-:W1:Y:S02]  /*14e0*/  F2I.FTZ.U32.TRUNC.NTZ R19, R30 ;  /* 0x0000001e00137305 */ /* 0x000e64000021f000 */
[----:B-1----:R-:W-:-:S05]  /*14f0*/  IADD3 R18, PT, PT, RZ, -R19, RZ ;  /* 0x80000013ff127210 */ /* 0x002fca0007ffe0ff */
[----:B0-----:R-:W-:Y:S02]  /*1500*/  IMAD R17, R18, R27, RZ ;  /* 0x0000001b12117224 */ /* 0x001fe400078e02ff */
[----:B------:R-:W-:-:S04]  /*1510*/  IMAD.MOV.U32 R18, RZ, RZ, RZ ;  /* 0x000000ffff127224 */ /* 0x000fc800078e00ff */
[----:B------:R-:W-:Y:S01]  /*1520*/  IMAD.HI.U32 R17, R19, R17, R18 ;  /* 0x0000001113117227 */ /* 0x000fe200078e0012 */
[----:B--2---:R0:W-:Y:S04]  /*1530*/  STS [R29], R16 ;  /* 0x000000101d007388 */ /* 0x0041e80000000800 */
[----:B---3--:R0:W-:Y:S02]  /*1540*/  STS [R31], R14 ;  /* 0x0000000e1f007388 */ /* 0x0081e40000000800 */
.L_x_110:
[----:B------:R-:W-:Y:S05]  /*1550*/  BSYNC.RECONVERGENT B1 ;  /* 0x0000000000017941 */ /* 0x000fea0003800200 */
.L_x_109:
[----:B------:R-:W-:-:S04]  /*1560*/  IADD3 R26, PT, PT, R26, UR25, RZ ;  /* 0x000000191a1a7c10 */ /* 0x000fc8000fffe0ff */
[----:B------:R-:W-:-:S13]  /*1570*/  ISETP.GE.AND P0, PT, R26, R25, PT ;  /* 0x000000191a00720c */ /* 0x000fda0003f06270 */
[----:B------:R-:W-:Y:S05]  /*1580*/  @!P0 BRA `(.L_x_111) ;  /* 0xfffffffc00308947 */ /* 0x000fea000383ffff */
.L_x_108:
[----:B------:R-:W-:Y:S05]  /*1590*/  BSYNC.RECONVERGENT B0 ;  /* 0x0000000000007941 */ /* 0x000fea0003800200 */
.L_x_107:
[----:B------:R-:W-:Y:S01]  /*15a0*/  UIMAD UR14, UR8, UR10, URZ ;  /* 0x0000000a080e72a4 */ /* 0x000fe2000f8e02ff */
[----:B------:R-:W-:Y:S05]  /*15b0*/  BAR.SYNC.DEFER_BLOCKING 0x0 ;  /* 0x0000000000007b1d */ /* 0x000fea0000010000 */
[----:B------:R-:W-:Y:S01]  /*15c0*/  ISETP.GE.AND P0, PT, R0, UR14, PT ;  /* 0x0000000e00007c0c */ /* 0x000fe2000bf06270 */
[----:B------:R-:W-:-:S12]  /*15d0*/  BSSY.RECONVERGENT B0, `(.L_x_112) ;  /* 0x00000c1000007945 */ /* 0x000fd80003800200 */
[----:B------:R-:W-:Y:S05]  /*15e0*/  @P0 BRA `(.L_x_113) ;  /* 0x0000000800fc0947 */ /* 0x000fea0003800000 */
[----:B------:R-:W-:-:S13]  /*15f0*/  ISETP.GT.AND P0, PT, R24, RZ, PT ;  /* 0x000000ff1800720c */ /* 0x000fda0003f04270 */
[----:B------:R-:W-:Y:S05]  /*1600*/  @P0 BRA `(.L_x_114) ;  /* 0x00000000009c0947 */ /* 0x000fea0003800000 */
[----:B------:R-:W-:Y:S01]  /*1610*/  IABS R3, UR10 ;  /* 0x0000000a00037c13 */ /* 0x000fe20008000000 */
[----:B------:R-:W2:Y:S01]  /*1620*/  LDC R13, c[0x0][0x3c4] ;  /* 0x0000f100ff0d7b82 */ /* 0x000ea20000000800 */
[----:B------:R-:W-:Y:S01]  /*1630*/  IABS R19, UR10 ;  /* 0x0000000a00137c13 */ /* 0x000fe20008000000 */
[----:B------:R-:W-:Y:S01]  /*1640*/  BSSY.RECONVERGENT B1, `(.L_x_115) ;  /* 0x0000022000017945 */ /* 0x000fe20003800200 */
[----:B01----:R-:W0:Y:S01]  /*1650*/  I2F.RP R16, R3 ;  /* 0x0000000300107306 */ /* 0x003e220000209400 */
[----:B------:R-:W-:Y:S01]  /*1660*/  ISETP.NE.AND P0, PT, RZ, UR10, PT ;  /* 0x0000000aff007c0c */ /* 0x000fe2000bf05270 */
[----:B------:R-:W-:Y:S01]  /*1670*/  FMUL R24, RZ, R12 ;  /* 0x0000000cff187220 */ /* 0x000fe20000400000 */
[----:B------:R-:W-:-:S05]  /*1680*/  IABS R23, UR10 ;  /* 0x0000000a00177c13 */ /* 0x000fca0008000000 */
[----:B0-----:R-:W0:Y:S02]  /*1690*/  MUFU.RCP R16, R16 ;  /* 0x0000001000107308 */ /* 0x001e240000001000 */
[----:B0-----:R-:W-:-:S06]  /*16a0*/  VIADD R14, R16, 0xffffffe ;  /* 0x0ffffffe100e7836 */ /* 0x001fcc0000000000 */
[----:B------:R0:W1:Y:S02]  /*16b0*/  F2I.FTZ.U32.TRUNC.NTZ R15, R14 ;  /* 0x0000000e000f7305 */ /* 0x000064000021f000 */
[----:B0-----:R-:W-:Y:S01]  /*16c0*/  IMAD.MOV.U32 R14, RZ, RZ, RZ ;  /* 0x000000ffff0e7224 */ /* 0x001fe200078e00ff */
[----:B-1----:R-:W-:-:S05]  /*16d0*/  IADD3 R18, PT, PT, RZ, -R15, RZ ;  /* 0x8000000fff127210 */ /* 0x002fca0007ffe0ff */
[----:B------:R-:W-:-:S04]  /*16e0*/  IMAD R17, R18, R3, RZ ;  /* 0x0000000312117224 */ /* 0x000fc800078e02ff */
[----:B------:R-:W-:Y:S01]  /*16f0*/  IMAD.HI.U32 R18, R15, R17, R14 ;  /* 0x000000110f127227 */ /* 0x000fe200078e000e */
[----:B------:R-:W-:Y:S02]  /*1700*/  IADD3 R17, PT, PT, RZ, -R19, RZ ;  /* 0x80000013ff117210 */ /* 0x000fe40007ffe0ff */
[----:B--2---:R-:W-:-:S07]  /*1710*/  LOP3.LUT R19, RZ, UR10, RZ, 0x33, !PT ;  /* 0x0000000aff137c12 */ /* 0x004fce000f8e33ff */
.L_x_116:
[----:B0-----:R-:W-:-:S05]  /*1720*/  IABS R15, R0 ;  /* 0x00000000000f7213 */ /* 0x001fca0000000000 */
[----:B------:R-:W-:-:S04]  /*1730*/  IMAD.HI.U32 R14, R18, R15, RZ ;  /* 0x0000000f120e7227 */ /* 0x000fc800078e00ff */
[----:B------:R-:W-:Y:S01]  /*1740*/  IMAD R16, R14, R17, R15 ;  /* 0x000000110e107224 */ /* 0x000fe200078e020f */
[----:B------:R-:W-:-:S04]  /*1750*/  LOP3.LUT R15, R0, UR10, RZ, 0x3c, !PT ;  /* 0x0000000a000f7c12 */ /* 0x000fc8000f8e3cff */
[----:B------:R-:W-:Y:S02]  /*1760*/  ISETP.GT.U32.AND P3, PT, R3, R16, PT ;  /* 0x000000100300720c */ /* 0x000fe40003f64070 */
[----:B------:R-:W-:-:S11]  /*1770*/  ISETP.GE.AND P4, PT, R15, RZ, PT ;  /* 0x000000ff0f00720c */ /* 0x000fd60003f86270 */
[----:B------:R-:W-:Y:S01]  /*1780*/  @!P3 IMAD.IADD R16, R16, 0x1, -R23 ;  /* 0x000000011010b824 */ /* 0x000fe200078e0a17 */
[----:B------:R-:W-:-:S04]  /*1790*/  @!P3 IADD3 R14, PT, PT, R14, 0x1, RZ ;  /* 0x000000010e0eb810 */ /* 0x000fc80007ffe0ff */
[----:B------:R-:W-:-:S13]  /*17a0*/  ISETP.GE.U32.AND P2, PT, R16, R3, PT ;  /* 0x000000031000720c */ /* 0x000fda0003f46070 */
[----:B------:R-:W-:-:S05]  /*17b0*/  @P2 VIADD R14, R14, 0x1 ;  /* 0x000000010e0e2836 */ /* 0x000fca0000000000 */
[----:B------:R-:W-:-:S04]  /*17c0*/  @!P4 IADD3 R14, PT, PT, -R14, RZ, RZ ;  /* 0x000000ff0e0ec210 */ /* 0x000fc80007ffe1ff */
[----:B------:R-:W-:-:S05]  /*17d0*/  SEL R14, R19, R14, !P0 ;  /* 0x0000000e130e7207 */ /* 0x000fca0004000000 */
[----:B------:R-:W-:-:S04]  /*17e0*/  IMAD.MOV R15, RZ, RZ, -R14 ;  /* 0x000000ffff0f7224 */ /* 0x000fc800078e0a0e */
[----:B------:R-:W-:Y:S02]  /*17f0*/  IMAD R15, R15, UR10, R0 ;  /* 0x0000000a0f0f7c24 */ /* 0x000fe4000f8e0200 */
[----:B------:R-:W-:Y:S02]  /*1800*/  VIADD R0, R0, UR25 ;  /* 0x0000001900007c36 */ /* 0x000fe40008000000 */
[----:B------:R-:W-:-:S03]  /*1810*/  IMAD R15, R14, R13, R15 ;  /* 0x0000000d0e0f7224 */ /* 0x000fc600078e020f */
[----:B------:R-:W-:Y:S02]  /*1820*/  ISETP.GE.AND P2, PT, R0, UR14, PT ;  /* 0x0000000e00007c0c */ /* 0x000fe4000bf46270 */
[----:B------:R-:W-:-:S05]  /*1830*/  LEA R15, R15, R2, 0x2 ;  /* 0x000000020f0f7211 */ /* 0x000fca00078e10ff */
[----:B------:R0:W-:Y:S06]  /*1840*/  STS [R15], R24 ;  /* 0x000000180f007388 */ /* 0x0001ec0000000800 */
[----:B------:R-:W-:Y:S05]  /*1850*/  @!P2 BRA `(.L_x_116) ;  /* 0xfffffffc00b0a947 */ /* 0x000fea000383ffff */
[----:B------:R-:W-:Y:S05]  /*1860*/  BSYNC.RECONVERGENT B1 ;  /* 0x0000000000017941 */ /* 0x000fea0003800200 */
.L_x_115:
[----:B------:R-:W-:Y:S05]  /*1870*/  BRA `(.L_x_113) ;  /* 0x0000000800587947 */ /* 0x000fea0003800000 */
.L_x_114:
[----:B------:R-:W-:-:S13]  /*1880*/  ISETP.GE.U32.AND P0, PT, R22, 0x7, PT ;  /* 0x000000071600780c */ /* 0x000fda0003f06070 */
.L_x_127:
[----:B------:R-:W-:Y:S01]  /*1890*/  IABS R18, UR10 ;  /* 0x0000000a00127c13 */ /* 0x000fe20008000000 */
[----:B------:R-:W-:Y:S01]  /*18a0*/  BSSY.RECONVERGENT B1, `(.L_x_117) ;  /* 0x0000049000017945 */ /* 0x000fe20003800200 */
[----:B01----:R-:W-:Y:S01]  /*18b0*/  IABS R16, R0 ;  /* 0x0000000000107213 */ /* 0x003fe20000000000 */
[----:B--2---:R-:W-:Y:S01]  /*18c0*/  IMAD.MOV.U32 R27, RZ, RZ, RZ ;  /* 0x000000ffff1b7224 */ /* 0x004fe200078e00ff */
[----:B------:R-:W0:Y:S01]  /*18d0*/  I2F.RP R3, R18 ;  /* 0x0000001200037306 */ /* 0x000e220000209400 */
[----:B------:R-:W-:-:S07]  /*18e0*/  IABS R17, UR10 ;  /* 0x0000000a00117c13 */ /* 0x000fce0008000000 */
[----:B0-----:R-:W0:Y:S02]  /*18f0*/  MUFU.RCP R3, R3 ;  /* 0x0000000300037308 */ /* 0x001e240000001000 */
[----:B0-----:R-:W-:-:S06]  /*1900*/  IADD3 R14, PT, PT, R3, 0xffffffe, RZ ;  /* 0x0ffffffe030e7810 */ /* 0x001fcc0007ffe0ff */
[----:B------:R0:W1:Y:S02]  /*1910*/  F2I.FTZ.U32.TRUNC.NTZ R15, R14 ;  /* 0x0000000e000f7305 */ /* 0x000064000021f000 */
[----:B0-----:R-:W-:Y:S02]  /*1920*/  HFMA2 R14, -RZ, RZ, 0, 0 ;  /* 0x00000000ff0e7431 */ /* 0x001fe400000001ff */
[----:B-1----:R-:W-:-:S04]  /*1930*/  IMAD.MOV R13, RZ, RZ, -R15 ;  /* 0x000000ffff0d7224 */ /* 0x002fc800078e0a0f */
[----:B------:R-:W-:-:S04]  /*1940*/  IMAD R13, R13, R18, RZ ;  /* 0x000000120d0d7224 */ /* 0x000fc800078e02ff */
[----:B------:R-:W-:-:S04]  /*1950*/  IMAD.HI.U32 R13, R15, R13, R14 ;  /* 0x0000000d0f0d7227 */ /* 0x000fc800078e000e */
[----:B------:R-:W-:Y:S02]  /*1960*/  IMAD.MOV R15, RZ, RZ, -R17 ;  /* 0x000000ffff0f7224 */ /* 0x000fe400078e0a11 */
[----:B------:R-:W-:-:S04]  /*1970*/  IMAD.HI.U32 R3, R13, R16, RZ ;  /* 0x000000100d037227 */ /* 0x000fc800078e00ff */
[----:B------:R-:W-:-:S05]  /*1980*/  IMAD R13, R3, R15, R16 ;  /* 0x0000000f030d7224 */ /* 0x000fca00078e0210 */
[----:B------:R-:W-:-:S13]  /*1990*/  ISETP.GT.U32.AND P4, PT, R18, R13, PT ;  /* 0x0000000d1200720c */ /* 0x000fda0003f84070 */
[-C--:B------:R-:W-:Y:S01]  /*19a0*/  @!P4 IADD3 R13, PT, PT, R13, -R18.reuse, RZ ;  /* 0x800000120d0dc210 */ /* 0x080fe20007ffe0ff */
[----:B------:R-:W-:Y:S01]  /*19b0*/  @!P4 VIADD R3, R3, 0x1 ;  /* 0x000000010303c836 */ /* 0x000fe20000000000 */
[----:B------:R-:W-:Y:S02]  /*19c0*/  ISETP.NE.AND P4, PT, RZ, UR10, PT ;  /* 0x0000000aff007c0c */ /* 0x000fe4000bf85270 */
[----:B------:R-:W-:Y:S02]  /*19d0*/  ISETP.GE.U32.AND P3, PT, R13, R18, PT ;  /* 0x000000120d00720c */ /* 0x000fe40003f66070 */
[----:B------:R-:W-:-:S04]  /*19e0*/  LOP3.LUT R13, R0, UR10, RZ, 0x3c, !PT ;  /* 0x0000000a000d7c12 */ /* 0x000fc8000f8e3cff */
[----:B------:R-:W-:Y:S02]  /*19f0*/  ISETP.GE.AND P2, PT, R13, RZ, PT ;  /* 0x000000ff0d00720c */ /* 0x000fe40003f46270 */
[----:B------:R-:W-:-:S05]  /*1a00*/  MOV R13, RZ ;  /* 0x000000ff000d7202 */ /* 0x000fca0000000f00 */
[----:B------:R-:W-:-:S06]  /*1a10*/  @P3 IADD3 R3, PT, PT, R3, 0x1, RZ ;  /* 0x0000000103033810 */ /* 0x000fcc0007ffe0ff */
[----:B------:R-:W-:Y:S01]  /*1a20*/  @!P2 IMAD.MOV R3, RZ, RZ, -R3 ;  /* 0x000000ffff03a224 */ /* 0x000fe200078e0a03 */
[----:B------:R-:W-:-:S04]  /*1a30*/  @!P4 LOP3.LUT R3, RZ, UR10, RZ, 0x33, !PT ;  /* 0x0000000aff03cc12 */ /* 0x000fc8000f8e33ff */
[----:B------:R-:W-:-:S05]  /*1a40*/  IADD3 R15, PT, PT, -R3, RZ, RZ ;  /* 0x000000ff030f7210 */ /* 0x000fca0007ffe1ff */
[----:B------:R-:W-:Y:S01]  /*1a50*/  IMAD R14, R15, UR10, R0 ;  /* 0x0000000a0f0e7c24 */ /* 0x000fe2000f8e0200 */
[----:B------:R-:W-:Y:S06]  /*1a60*/  @!P0 BRA `(.L_x_118) ;  /* 0x0000000000b08947 */ /* 0x000fec0003800000 */
[----:B------:R-:W0:Y:S01]  /*1a70*/  S2UR UR7, SR_CgaCtaId ;  /* 0x00000000000779c3 */ /* 0x000e220000008800 */
[----:B------:R-:W1:Y:S01]  /*1a80*/  LDCU UR15, c[0x0][0x3c0] ;  /* 0x00007800ff0f77ac */ /* 0x000e620008000800 */
[----:B------:R-:W-:Y:S01]  /*1a90*/  BSSY.RECONVERGENT B2, `(.L_x_119) ;  /* 0x0000028000027945 */ /* 0x000fe20003800200 */
[----:B------:R-:W-:Y:S01]  /*1aa0*/  IMAD.MOV R13, RZ, RZ, -R9 ;  /* 0x000000ffff0d7224 */ /* 0x000fe200078e0a09 */
[----:B------:R-:W-:Y:S01]  /*1ab0*/  MOV R27, RZ ;  /* 0x000000ff001b7202 */ /* 0x000fe20000000f00 */
[----:B------:R-:W-:-:S03]  /*1ac0*/  UMOV UR5, 0x400 ;  /* 0x0000040000057882 */ /* 0x000fc60000000000 */
[----:B------:R-:W2:Y:S01]  /*1ad0*/  LDC R16, c[0x0][0x3bc] ;  /* 0x0000ef00ff107b82 */ /* 0x000ea20000000800 */
[----:B-1----:R-:W-:Y:S01]  /*1ae0*/  VIADD R15, R14, UR15 ;  /* 0x0000000f0e0f7c36 */ /* 0x002fe20008000000 */
[----:B0-----:R-:W-:-:S04]  /*1af0*/  ULEA UR5, UR7, UR5, 0x18 ;  /* 0x0000000507057291 */ /* 0x001fc8000f8ec0ff */
[----:B------:R-:W-:Y:S01]  /*1b00*/  SHF.L.U32 R15, R15, 0x2, RZ ;  /* 0x000000020f0f7819 */ /* 0x000fe200000006ff */
[----:B------:R-:W-:-:S06]  /*1b10*/  UIADD3 UR5, UPT, UPT, UR5, 0x10, URZ ;  /* 0x0000001005057890 */ /* 0x000fcc000fffe0ff */
[----:B--2---:R-:W-:Y:S02]  /*1b20*/  IMAD R15, R15, R16, UR5 ;  /* 0x000000050f0f7e24 */ /* 0x004fe4000f8e0210 */
[----:B------:R-:W-:-:S07]  /*1b30*/  IMAD R16, R8, R3, UR5 ;  /* 0x0000000508107e24 */ /* 0x000fce000f8e0203 */
.L_x_120:
[----:B------:R-:W-:Y:S01]  /*1b40*/  LDS R30, [R16+-0x10] ;  /* 0xfffff000101e7984 */ /* 0x000fe20000000800 */
[----:B------:R-:W-:-:S03]  /*1b50*/  VIADD R13, R13, 0x8 ;  /* 0x000000080d0d7836 */ /* 0x000fc60000000000 */
[----:B------:R-:W0:Y:S02]  /*1b60*/  LDS R29, [R15+-0x10] ;  /* 0xfffff0000f1d7984 */ /* 0x000e240000000800 */
[----:B------:R-:W-:Y:S02]  /*1b70*/  ISETP.NE.AND P2, PT, R13, RZ, PT ;  /* 0x000000ff0d00720c */ /* 0x000fe40003f45270 */
[----:B------:R-:W-:Y:S04]  /*1b80*/  LDS R34, [R16+-0xc] ;  /* 0xfffff40010227984 */ /* 0x000fe80000000800 */
[----:B------:R-:W1:Y:S04]  /*1b90*/  LDS R33, [R15+-0xc] ;  /* 0xfffff4000f217984 */ /* 0x000e680000000800 */
[----:B------:R-:W-:Y:S04]  /*1ba0*/  LDS R25, [R16+-0x8] ;  /* 0xfffff80010197984 */ /* 0x000fe80000000800 */
[----:B------:R-:W2:Y:S04]  /*1bb0*/  LDS R28, [R15+-0x8] ;  /* 0xfffff8000f1c7984 */ /* 0x000ea80000000800 */
[----:B------:R-:W-:Y:S04]  /*1bc0*/  LDS R23, [R16+-0x4] ;  /* 0xfffffc0010177984 */ /* 0x000fe80000000800 */
[----:B------:R-:W3:Y:S04]  /*1bd0*/  LDS R26, [R15+-0x4] ;  /* 0xfffffc000f1a7984 */ /* 0x000ee80000000800 */
[----:B------:R-:W-:Y:S04]  /*1be0*/  LDS R19, [R16] ;  /* 0x0000000010137984 */ /* 0x000fe80000000800 */
[----:B------:R-:W4:Y:S04]  /*1bf0*/  LDS R24, [R15] ;  /* 0x000000000f187984 */ /* 0x000f280000000800 */
[----:B------:R-:W-:Y:S04]  /*1c00*/  LDS R17, [R16+0x4] ;  /* 0x0000040010117984 */ /* 0x000fe80000000800 */
[----:B------:R-:W5:Y:S01]  /*1c10*/  LDS R18, [R15+0x4] ;  /* 0x000004000f127984 */ /* 0x000f620000000800 */
[----:B0-----:R-:W-:-:S03]  /*1c20*/  FFMA R31, R30, R29, R27 ;  /* 0x0000001d1e1f7223 */ /* 0x001fc6000000001b */
[----:B------:R-:W-:Y:S04]  /*1c30*/  LDS R29, [R16+0x8] ;  /* 0x00000800101d7984 */ /* 0x000fe80000000800 */
[----:B------:R-:W0:Y:S01]  /*1c40*/  LDS R32, [R15+0x8] ;  /* 0x000008000f207984 */ /* 0x000e220000000800 */
[----:B-1----:R-:W-:-:S03]  /*1c50*/  FFMA R34, R34, R33, R31 ;  /* 0x0000002122227223 */ /* 0x002fc6000000001f */
[----:B------:R1:W-:Y:S04]  /*1c60*/  LDS R27, [R16+0xc] ;  /* 0x00000c00101b7984 */ /* 0x0003e80000000800 */
[----:B------:R3:W0:Y:S01]  /*1c70*/  LDS R30, [R15+0xc] ;  /* 0x00000c000f1e7984 */ /* 0x0006220000000800 */
[----:B--2---:R-:W-:Y:S01]  /*1c80*/  FFMA R28, R25, R28, R34 ;  /* 0x0000001c191c7223 */ /* 0x004fe20000000022 */
[----:B-1----:R-:W-:-:S03]  /*1c90*/  IADD3 R16, PT, PT, R16, 0x20, RZ ;  /* 0x0000002010107810 */ /* 0x002fc60007ffe0ff */
[----:B---3--:R-:W-:Y:S01]  /*1ca0*/  FFMA R26, R23, R26, R28 ;  /* 0x0000001a171a7223 */ /* 0x008fe2000000001c */
[----:B------:R-:W-:-:S03]  /*1cb0*/  VIADD R15, R15, 0x20 ;  /* 0x000000200f0f7836 */ /* 0x000fc60000000000 */
[----:B----4-:R-:W-:-:S04]  /*1cc0*/  FFMA R24, R19, R24, R26 ;  /* 0x0000001813187223 */ /* 0x010fc8000000001a */
[----:B-----5:R-:W-:-:S04]  /*1cd0*/  FFMA R18, R17, R18, R24 ;  /* 0x0000001211127223 */ /* 0x020fc80000000018 */
[----:B0-----:R-:W-:-:S04]  /*1ce0*/  FFMA R18, R29, R32, R18 ;  /* 0x000000201d127223 */ /* 0x001fc80000000012 */
[----:B------:R-:W-:Y:S01]  /*1cf0*/  FFMA R27, R27, R30, R18 ;  /* 0x0000001e1b1b7223 */ /* 0x000fe20000000012 */
[----:B------:R-:W-:Y:S06]  /*1d00*/  @P2 BRA `(.L_x_120) ;  /* 0xfffffffc008c2947 */ /* 0x000fec000383ffff */
[----:B------:R-:W-:Y:S05]  /*1d10*/  BSYNC.RECONVERGENT B2 ;  /* 0x0000000000027941 */ /* 0x000fea0003800200 */
.L_x_119:
[----:B------:R-:W-:-:S07]  /*1d20*/  MOV R13, R9 ;  /* 0x00000009000d7202 */ /* 0x000fce0000000f00 */
.L_x_118:
[----:B------:R-:W-:Y:S05]  /*1d30*/  BSYNC.RECONVERGENT B1 ;  /* 0x0000000000017941 */ /* 0x000fea0003800200 */
.L_x_117:
[----:B------:R-:W-:Y:S01]  /*1d40*/  ISETP.NE.AND P2, PT, R21, RZ, PT ;  /* 0x000000ff1500720c */ /* 0x000fe20003f45270 */
[----:B------:R-:W-:-:S12]  /*1d50*/  BSSY.RECONVERGENT B1, `(.L_x_121) ;  /* 0x000003f000017945 */ /* 0x000fd80003800200 */
[----:B------:R-:W-:Y:S05]  /*1d60*/  @!P2 BRA `(.L_x_122) ;  /* 0x0000000000f4a947 */ /* 0x000fea0003800000 */
[----:B------:R-:W-:Y:S01]  /*1d70*/  VIADD R15, R21, 0xffffffff ;  /* 0xffffffff150f7836 */ /* 0x000fe20000000000 */
[----:B------:R-:W-:Y:S01]  /*1d80*/  BSSY.RECONVERGENT B2, `(.L_x_123) ;  /* 0x0000019000027945 */ /* 0x000fe20003800200 */
[----:B------:R-:W-:-:S03]  /*1d90*/  ISETP.NE.AND P3, PT, R20, RZ, PT ;  /* 0x000000ff1400720c */ /* 0x000fc60003f65270 */
[----:B------:R-:W-:-:S13]  /*1da0*/  ISETP.GE.U32.AND P2, PT, R15, 0x3, PT ;  /* 0x000000030f00780c */ /* 0x000fda0003f46070 */
[----:B------:R-:W-:Y:S05]  /*1db0*/  @!P2 BRA `(.L_x_124) ;  /* 0x000000000054a947 */ /* 0x000fea0003800000 */
[----:B------:R-:W0:Y:S01]  /*1dc0*/  S2UR UR7, SR_CgaCtaId ;  /* 0x00000000000779c3 */ /* 0x000e220000008800 */
[----:B------:R-:W1:Y:S01]  /*1dd0*/  LDCU UR15, c[0x0][0x3bc] ;  /* 0x00007780ff0f77ac */ /* 0x000e620008000800 */
[----:B------:R-:W-:Y:S01]  /*1de0*/  UMOV UR5, 0x400 ;  /* 0x0000040000057882 */ /* 0x000fe20000000000 */
[--C-:B-1----:R-:W-:Y:S02]  /*1df0*/  IMAD R15, R3, UR15, R13.reuse ;  /* 0x0000000f030f7c24 */ /* 0x102fe4000f8e020d */
[----:B------:R-:W-:Y:S02]  /*1e00*/  IMAD R17, R14, UR15, R13 ;  /* 0x0000000f0e117c24 */ /* 0x000fe4000f8e020d */
[----:B------:R-:W-:Y:S01]  /*1e10*/  VIADD R13, R13, 0x4 ;  /* 0x000000040d0d7836 */ /* 0x000fe20000000000 */
[----:B0-----:R-:W-:Y:S02]  /*1e20*/  ULEA UR5, UR7, UR5, 0x18 ;  /* 0x0000000507057291 */ /* 0x001fe4000f8ec0ff */
[----:B------:R-:W-:-:S04]  /*1e30*/  LEA R17, R17, R10, 0x2 ;  /* 0x0000000a11117211 */ /* 0x000fc800078e10ff */
[----:B------:R-:W-:Y:S01]  /*1e40*/  LEA R15, R15, UR5, 0x2 ;  /* 0x000000050f0f7c11 */ /* 0x000fe2000f8e10ff */
[----:B------:R-:W-:Y:S04]  /*1e50*/  LDS R18, [R17] ;  /* 0x0000000011127984 */ /* 0x000fe80000000800 */
[----:B------:R-:W0:Y:S04]  /*1e60*/  LDS R16, [R15] ;  /* 0x000000000f107984 */ /* 0x000e280000000800 */
[----:B------:R-:W-:Y:S04]  /*1e70*/  LDS R19, [R15+0x4] ;  /* 0x000004000f137984 */ /* 0x000fe80000000800 */
[----:B------:R-:W1:Y:S04]  /*1e80*/  LDS R23, [R17+0x4] ;  /* 0x0000040011177984 */ /* 0x000e680000000800 */
[----:B------:R-:W-:Y:S04]  /*1e90*/  LDS R25, [R15+0x8] ;  /* 0x000008000f197984 */ /* 0x000fe80000000800 */
[----:B------:R-:W2:Y:S04]  /*1ea0*/  LDS R24, [R17+0x8] ;  /* 0x0000080011187984 */ /* 0x000ea80000000800 */
[----:B------:R-:W-:Y:S04]  /*1eb0*/  LDS R29, [R15+0xc] ;  /* 0x00000c000f1d7984 */ /* 0x000fe80000000800 */
[----:B------:R-:W3:Y:S01]  /*1ec0*/  LDS R26, [R17+0xc] ;  /* 0x00000c00111a7984 */ /* 0x000ee20000000800 */
[----:B0-----:R-:W-:-:S04]  /*1ed0*/  FFMA R16, R16, R18, R27 ;  /* 0x0000001210107223 */ /* 0x001fc8000000001b */
[----:B-1----:R-:W-:-:S04]  /*1ee0*/  FFMA R16, R19, R23, R16 ;  /* 0x0000001713107223 */ /* 0x002fc80000000010 */
[----:B--2---:R-:W-:-:S04]  /*1ef0*/  FFMA R16, R25, R24, R16 ;  /* 0x0000001819107223 */ /* 0x004fc80000000010 */
[----:B---3--:R-:W-:-:S07]  /*1f00*/  FFMA R27, R29, R26, R16 ;  /* 0x0000001a1d1b7223 */ /* 0x008fce0000000010 */
.L_x_124:
[----:B------:R-:W-:Y:S05]  /*1f10*/  BSYNC.RECONVERGENT B2 ;  /* 0x0000000000027941 */ /* 0x000fea0003800200 */
.L_x_123:
[----:B------:R-:W-:Y:S05]  /*1f20*/  @!P3 BRA `(.L_x_122) ;  /* 0x000000000084b947 */ /* 0x000fea0003800000 */
[----:B------:R-:W-:Y:S01]  /*1f30*/  ISETP.NE.AND P2, PT, R20, 0x1, PT ;  /* 0x000000011400780c */ /* 0x000fe20003f45270 */
[----:B------:R-:W-:-:S12]  /*1f40*/  BSSY.RECONVERGENT B2, `(.L_x_125) ;  /* 0x0000011000027945 */ /* 0x000fd80003800200 */
        /* <DEDUP_REMOVED lines=13> */
[----:B------:R-:W1:Y:S01]  /*2020*/  LDS R23, [R17+0x4] ;  /* 0x0000040011177984 */ /* 0x000e620000000800 */
[----:B0-----:R-:W-:-:S04]  /*2030*/  FFMA R16, R16, R18, R27 ;  /* 0x0000001210107223 */ /* 0x001fc8000000001b */
[----:B-1----:R-:W-:-:S07]  /*2040*/  FFMA R27, R19, R23, R16 ;  /* 0x00000017131b7223 */ /* 0x002fce0000000010 */
.L_x_126:
[----:B------:R-:W-:Y:S05]  /*2050*/  BSYNC.RECONVERGENT B2 ;  /* 0x0000000000027941 */ /* 0x000fea0003800200 */
.L_x_125:
[----:B------:R-:W0:Y:S02]  /*2060*/  LDCU UR15, c[0x0][0x3bc] ;  /* 0x00007780ff0f77ac */ /* 0x000e240008000800 */
[----:B0-----:R-:W-:-:S04]  /*2070*/  ULOP3.LUT UR5, UR15, 0x1, URZ, 0xc0, !UPT ;  /* 0x000000010f057892 */ /* 0x001fc8000f8ec0ff */
[----:B------:R-:W-:-:S09]  /*2080*/  UISETP.NE.U32.AND UP0, UPT, UR5, 0x1, UPT ;  /* 0x000000010500788c */ /* 0x000fd2000bf05070 */
[----:B------:R-:W-:Y:S05]  /*2090*/  BRA.U UP0, `(.L_x_122) ;  /* 0x0000000100287547 */ /* 0x000fea000b800000 */
[----:B------:R-:W0:Y:S01]  /*20a0*/  S2UR UR7, SR_CgaCtaId ;  /* 0x00000000000779c3 */ /* 0x000e220000008800 */
[----:B------:R-:W-:Y:S01]  /*20b0*/  UMOV UR5, 0x400 ;  /* 0x0000040000057882 */ /* 0x000fe20000000000 */
[--C-:B------:R-:W-:Y:S02]  /*20c0*/  IMAD R15, R14, UR15, R13.reuse ;  /* 0x0000000f0e0f7c24 */ /* 0x100fe4000f8e020d */
[----:B------:R-:W-:-:S03]  /*20d0*/  IMAD R13, R3, UR15, R13 ;  /* 0x0000000f030d7c24 */ /* 0x000fc6000f8e020d */
[----:B------:R-:W-:-:S06]  /*20e0*/  LEA R15, R15, R10, 0x2 ;  /* 0x0000000a0f0f7211 */ /* 0x000fcc00078e10ff */
[----:B------:R-:W-:Y:S01]  /*20f0*/  LDS R15, [R15] ;  /* 0x000000000f0f7984 */ /* 0x000fe20000000800 */
[----:B0-----:R-:W-:-:S06]  /*2100*/  ULEA UR5, UR7, UR5, 0x18 ;  /* 0x0000000507057291 */ /* 0x001fcc000f8ec0ff */
[----:B------:R-:W-:-:S05]  /*2110*/  LEA R13, R13, UR5, 0x2 ;  /* 0x000000050d0d7c11 */ /* 0x000fca000f8e10ff */
[----:B------:R-:W0:Y:S02]  /*2120*/  LDS R16, [R13] ;  /* 0x000000000d107984 */ /* 0x000e240000000800 */
[----:B0-----:R-:W-:-:S07]  /*2130*/  FFMA R27, R16, R15, R27 ;  /* 0x0000000f101b7223 */ /* 0x001fce000000001b */
.L_x_122:
[----:B------:R-:W-:Y:S05]  /*2140*/  BSYNC.RECONVERGENT B1 ;  /* 0x0000000000017941 */ /* 0x000fea0003800200 */
.L_x_121:
[----:B------:R-:W0:Y:S01]  /*2150*/  LDCU UR5, c[0x0][0x3c4] ;  /* 0x00007880ff0577ac */ /* 0x000e220008000800 */
[----:B------:R-:W-:Y:S01]  /*2160*/  FMUL R27, R27, R12 ;  /* 0x0000000c1b1b7220 */ /* 0x000fe20000400000 */
[----:B------:R-:W-:-:S05]  /*2170*/  VIADD R0, R0, UR25 ;  /* 0x0000001900007c36 */ /* 0x000fca0008000000 */
[----:B------:R-:W-:Y:S01]  /*2180*/  ISETP.GE.AND P2, PT, R0, UR14, PT ;  /* 0x0000000e00007c0c */ /* 0x000fe2000bf46270 */
[----:B0-----:R-:W-:-:S04]  /*2190*/  IMAD.U32 R13, RZ, RZ, UR5 ;  /* 0x00000005ff0d7e24 */ /* 0x001fc8000f8e00ff */
[----:B------:R-:W-:-:S05]  /*21a0*/  IMAD R3, R3, R13, R14 ;  /* 0x0000000d03037224 */ /* 0x000fca00078e020e */
[----:B------:R-:W-:-:S05]  /*21b0*/  LEA R14, R3, R2, 0x2 ;  /* 0x00000002030e7211 */ /* 0x000fca00078e10ff */
[----:B------:R2:W-:Y:S01]  /*21c0*/  STS [R14], R27 ;  /* 0x0000001b0e007388 */ /* 0x0005e20000000800 */
[----:B------:R-:W-:Y:S05]  /*21d0*/  @!P2 BRA `(.L_x_127) ;  /* 0xfffffff400aca947 */ /* 0x000fea000383ffff */
.L_x_113:
[----:B------:R-:W-:Y:S05]  /*21e0*/  BSYNC.RECONVERGENT B0 ;  /* 0x0000000000007941 */ /* 0x000fea0003800200 */
.L_x_112:
[----:B------:R-:W-:Y:S01]  /*21f0*/  BAR.SYNC.DEFER_BLOCKING 0x0 ;  /* 0x0000000000007b1d */ /* 0x000fe20000010000 */
[----:B------:R-:W-:-:S09]  /*2200*/  UISETP.GE.AND UP0, UPT, UR8, 0x1, UPT ;  /* 0x000000010800788c */ /* 0x000fd2000bf06270 */
[----:B------:R-:W-:Y:S05]  /*2210*/  BRA.U !UP0, `(.L_x_128) ;  /* 0x0000001908747547 */ /* 0x000fea000b800000 */
[----:B------:R-:W3:Y:S01]  /*2220*/  LDCU.U16 UR7, c[0x0][0x3c4] ;  /* 0x00007880ff0777ac */ /* 0x000ee20008000400 */
[----:B------:R-:W-:Y:S01]  /*2230*/  PRMT R0, R4, 0x9910, RZ ;  /* 0x0000991004007816 */ /* 0x000fe200000000ff */
[----:B------:R-:W-:-:S03]  /*2240*/  ULOP3.LUT UR29, UR10, 0xfffffff0, URZ, 0xc0, !UPT ;  /* 0xfffffff00a1d7892 */ /* 0x000fc6000f8ec0ff */
[----:B------:R-:W-:Y:S01]  /*2250*/  R2UR UR5, R0 ;  /* 0x00000000000572ca */ /* 0x000fe200000e0000 */
[----:B------:R-:W-:Y:S01]  /*2260*/  ULOP3.LUT UR21, UR6, 0x3, URZ, 0xc0, !UPT ;  /* 0x0000000306157892 */ /* 0x000fe2000f8ec0ff */
[----:B------:R-:W-:Y:S01]  /*2270*/  MOV R0, UR12 ;  /* 0x0000000c00007c02 */ /* 0x000fe20008000f00 */
[----:B------:R-:W-:Y:S02]  /*2280*/  ULOP3.LUT UR30, UR10, 0xfffffffc, URZ, 0xc0, !UPT ;  /* 0xfffffffc0a1e7892 */ /* 0x000fe4000f8ec0ff */
[----:B------:R-:W-:Y:S02]  /*2290*/  ULOP3.LUT UR31, UR10, 0xfffffff8, URZ, 0xc0, !UPT ;  /* 0xfffffff80a1f7892 */ /* 0x000fe4000f8ec0ff */
[----:B------:R-:W-:Y:S01]  /*22a0*/  IMAD R13, R0, R13, -UR13 ;  /* 0x8000000d000d7e24 */ /* 0x000fe2000f8e020d */
[----:B---3--:R-:W-:-:S05]  /*22b0*/  UPRMT UR7, UR7, 0x9910, URZ ;  /* 0x0000991007077896 */ /* 0x008fca00080000ff */
[----:B------:R-:W-:-:S04]  /*22c0*/  UIMAD UR5, UR7, UR5, URZ ;  /* 0x00000005070572a4 */ /* 0x000fc8000f8e02ff */
[----:B------:R-:W-:-:S04]  /*22d0*/  UIADD3 UR5, UPT, UPT, URZ, -UR5, URZ ;  /* 0x80000005ff057290 */ /* 0x000fc8000fffe0ff */
[----:B------:R-:W-:-:S04]  /*22e0*/  UPRMT UR5, UR5, 0x7710, URZ ;  /* 0x0000771005057896 */ /* 0x000fc800080000ff */
[----:B------:R-:W-:-:S04]  /*22f0*/  UIADD3 UR5, UPT, UPT, UR13, UR5, URZ ;  /* 0x000000050d057290 */ /* 0x000fc8000fffe0ff */
[----:B------:R-:W-:-:S04]  /*2300*/  ULOP3.LUT UR20, UR5, 0xffff, URZ, 0xc0, !UPT ;  /* 0x0000ffff05147892 */ /* 0x000fc8000f8ec0ff */
[----:B------:R-:W-:-:S04]  /*2310*/  ULOP3.LUT UR5, UR20, 0xf, URZ, 0xc0, !UPT ;  /* 0x0000000f14057892 */ /* 0x000fc8000f8ec0ff */
[----:B------:R-:W-:-:S03]  /*2320*/  UIADD3 UR22, UPT, UPT, UR5, -0x1, URZ ;  /* 0xffffffff05167890 */ /* 0x000fc6000fffe0ff */
[----:B------:R-:W-:-:S09]  /*2330*/  UMOV UR5, URZ ;  /* 0x000000ff00057c82 */ /* 0x000fd20008000000 */
.L_x_150:
[----:B---3--:R-:W3:Y:S01]  /*2340*/  LDCU UR6, c[0x0][0x3c0] ;  /* 0x00007800ff0677ac */ /* 0x008ee20008000800 */
[----:B------:R-:W4:Y:S01]  /*2350*/  LDCU UR23, c[0x0][0x3b8] ;  /* 0x00007700ff1777ac */ /* 0x000f220008000800 */
[----:B---3--:R-:W-:-:S04]  /*2360*/  UIMAD UR6, UR24, UR6, UR5 ;  /* 0x00000006180672a4 */ /* 0x008fc8000f8e0205 */
[----:B----4-:R-:W-:-:S09]  /*2370*/  UISETP.GE.AND UP0, UPT, UR6, UR23, UPT ;  /* 0x000000170600728c */ /* 0x010fd2000bf06270 */
[----:B------:R-:W-:Y:S05]  /*2380*/  BRA.U UP0, `(.L_x_129) ;  /* 0x00000019000c7547 */ /* 0x000fea000b800000 */
[----:B------:R-:W-:Y:S01]  /*2390*/  UISETP.GE.AND UP0, UPT, UR10, 0x1, UPT ;  /* 0x000000010a00788c */ /* 0x000fe2000bf06270 */
[----:B------:R-:W-:-:S08]  /*23a0*/  IMAD.MOV.U32 R0, RZ, RZ, -0x800000 ;  /* 0xff800000ff007424 */ /* 0x000fd000078e00ff */
[----:B------:R-:W-:Y:S05]  /*23b0*/  BRA.U !UP0, `(.L_x_130) ;  /* 0x0000000508607547 */ /* 0x000fea000b800000 */
[----:B------:R-:W-:Y:S01]  /*23c0*/  ISETP.GT.U32.AND P0, PT, R13, -0x10, PT ;  /* 0xfffffff00d00780c */ /* 0x000fe20003f04070 */
[----:B------:R-:W-:Y:S01]  /*23d0*/  BSSY.RECONVERGENT B0, `(.L_x_131) ;  /* 0x0000025000007945 */ /* 0x000fe20003800200 */
[----:B------:R-:W-:Y:S01]  /*23e0*/  MOV R0, 0xff800000 ;  /* 0xff80000000007802 */ /* 0x000fe20000000f00 */
[----:B------:R-:W-:-:S10]  /*23f0*/  IMAD.MOV.U32 R3, RZ, RZ, RZ ;  /* 0x000000ffff037224 */ /* 0x000fd400078e00ff */
[----:B------:R-:W-:Y:S05]  /*2400*/  @P0 BRA `(.L_x_132) ;  /* 0x0000000000840947 */ /* 0x000fea0003800000 */
[----:B------:R-:W3:Y:S01]  /*2410*/  LDC R3, c[0x0][0x3c4] ;  /* 0x0000f100ff037b82 */ /* 0x000ee20000000800 */
[----:B------:R-:W-:Y:S01]  /*2420*/  MOV R0, 0xff800000 ;  /* 0xff80000000007802 */ /* 0x000fe20000000f00 */
[----:B0-2---:R-:W-:-:S07]  /*2430*/  IMAD.MOV.U32 R14, RZ, RZ, RZ ;  /* 0x000000ffff0e7224 */ /* 0x005fce00078e00ff */
.L_x_133:
[----:B-1-3--:R-:W-:Y:S02]  /*2440*/  IMAD R15, R3, UR5, R14 ;  /* 0x00000005030f7c24 */ /* 0x00afe4000f8e020e */
[----:B------:R-:W-:-:S03]  /*2450*/  VIADD R14, R14, 0x10 ;  /* 0x000000100e0e7836 */ /* 0x000fc60000000000 */
[----:B------:R-:W-:Y:S02]  /*2460*/  LEA R25, R15, R2, 0x2 ;  /* 0x000000020f197211 */ /* 0x000fe400078e10ff */
[----:B------:R-:W-:-:S03]  /*2470*/  ISETP.NE.AND P0, PT, R14, UR29, PT ;  /* 0x0000001d0e007c0c */ /* 0x000fc6000bf05270 */
[----:B------:R-:W-:Y:S04]  /*2480*/  LDS R27, [R25] ;  /* 0x00000000191b7984 */ /* 0x000fe80000000800 */
[----:B------:R-:W0:Y:S04]  /*2490*/  LDS R28, [R25+0x4] ;  /* 0x00000400191c7984 */ /* 0x000e280000000800 */
[----:B------:R-:W-:Y:S04]  /*24a0*/  LDS R30, [R25+0x8] ;  /* 0x00000800191e7984 */ /* 0x000fe80000000800 */
[----:B------:R-:W1:Y:S04]  /*24b0*/  LDS R29, [R25+0xc] ;  /* 0x00000c00191d7984 */ /* 0x000e680000000800 */
[----:B------:R-:W-:Y:S04]  /*24c0*/  LDS R32, [R25+0x10] ;  /* 0x0000100019207984 */ /* 0x000fe80000000800 */
[----:B------:R-:W2:Y:S04]  /*24d0*/  LDS R31, [R25+0x14] ;  /* 0x00001400191f7984 */ /* 0x000ea80000000800 */
[----:B------:R-:W-:Y:S04]  /*24e0*/  LDS R34, [R25+0x18] ;  /* 0x0000180019227984 */ /* 0x000fe80000000800 */
[----:B------:R-:W3:Y:S04]  /*24f0*/  LDS R33, [R25+0x1c] ;  /* 0x00001c0019217984 */ /* 0x000ee80000000800 */
[----:B------:R-:W-:Y:S04]  /*2500*/  LDS R19, [R25+0x20] ;  /* 0x0000200019137984 */ /* 0x000fe80000000800 */
[----:B------:R-:W4:Y:S04]  /*2510*/  LDS R26, [R25+0x24] ;  /* 0x00002400191a7984 */ /* 0x000f280000000800 */
[----:B------:R-:W-:Y:S04]  /*2520*/  LDS R24, [R25+0x28] ;  /* 0x0000280019187984 */ /* 0x000fe80000000800 */
[----:B------:R-:W5:Y:S01]  /*2530*/  LDS R15, [R25+0x2c] ;  /* 0x00002c00190f7984 */ /* 0x000f620000000800 */
[----:B0-----:R-:W-:-:S03]  /*2540*/  FMNMX3 R27, R0, R27, R28, !PT ;  /* 0x0000001b001b7276 */ /* 0x001fc6000780001c */
[----:B------:R-:W-:Y:S04]  /*2550*/  LDS R18, [R25+0x30] ;  /* 0x0000300019127984 */ /* 0x000fe80000000800 */
[----:B------:R-:W0:Y:S01]  /*2560*/  LDS R17, [R25+0x34] ;  /* 0x0000340019117984 */ /* 0x000e220000000800 */
[----:B-1----:R-:W-:-:S03]  /*2570*/  FMNMX3 R27, R27, R30, R29, !PT ;  /* 0x0000001e1b1b7276 */ /* 0x002fc6000780001d */
[----:B------:R-:W-:Y:S04]  /*2580*/  LDS R16, [R25+0x38] ;  /* 0x0000380019107984 */ /* 0x000fe80000000800 */
[----:B------:R-:W1:Y:S01]  /*2590*/  LDS R23, [R25+0x3c] ;  /* 0x00003c0019177984 */ /* 0x000e620000000800 */
[----:B--2---:R-:W-:-:S04]  /*25a0*/  FMNMX3 R27, R27, R32, R31, !PT ;  /* 0x000000201b1b7276 */ /* 0x004fc8000780001f */
[----:B---3--:R-:W-:-:S04]  /*25b0*/  FMNMX3 R27, R27, R34, R33, !PT ;  /* 0x000000221b1b7276 */ /* 0x008fc80007800021 */
[----:B----4-:R-:W-:-:S04]  /*25c0*/  FMNMX3 R19, R27, R19, R26, !PT ;  /* 0x000000131b137276 */ /* 0x010fc8000780001a */
[----:B-----5:R-:W-:-:S04]  /*25d0*/  FMNMX3 R15, R19, R24, R15, !PT ;  /* 0x00000018130f7276 */ /* 0x020fc8000780000f */
[----:B0-----:R-:W-:-:S04]  /*25e0*/  FMNMX3 R15, R15, R18, R17, !PT ;  /* 0x000000120f0f7276 */ /* 0x001fc80007800011 */
[----:B-1----:R-:W-:Y:S01]  /*25f0*/  FMNMX3 R0, R15, R16, R23, !PT ;  /* 0x000000100f007276 */ /* 0x002fe20007800017 */
[----:B------:R-:W-:Y:S06]  /*2600*/  @P0 BRA `(.L_x_133) ;  /* 0xfffffffc008c0947 */ /* 0x000fec000383ffff */
[----:B------:R-:W-:-:S07]  /*2610*/  MOV R3, UR29 ;  /* 0x0000001d00037c02 */ /* 0x000fce0008000f00 */
.L_x_132:
[----:B------:R-:W-:Y:S05]  /*2620*/  BSYNC.RECONVERGENT B0 ;  /* 0x0000000000007941 */ /* 0x000fea0003800200 */
.L_x_131:
[----:B------:R-:W-:-:S09]  /*2630*/  ULOP3.LUT UP1, URZ, UR10, 0xf, URZ, 0xc0, !UPT ;  /* 0x0000000f0aff7892 */ /* 0x000fd2000f82c0ff */
[----:B------:R-:W-:Y:S05]  /*2640*/  BRA.U !UP1, `(.L_x_130) ;  /* 0x0000000109bc7547 */ /* 0x000fea000b800000 */
[----:B------:R-:W-:Y:S02]  /*2650*/  UISETP.GE.U32.AND UP1, UPT, UR22, 0x7, UPT ;  /* 0x000000071600788c */ /* 0x000fe4000bf26070 */
[----:B------:R-:W-:-:S07]  /*2660*/  ULOP3.LUT UP2, URZ, UR20, 0x7, URZ, 0xc0, !UPT ;  /* 0x0000000714ff7892 */ /* 0x000fce000f84c0ff */
[----:B------:R-:W-:Y:S05]  /*2670*/  BRA.U !UP1, `(.L_x_134) ;  /* 0x0000000109407547 */ /* 0x000fea000b800000 */
[----:B0-2---:R-:W1:Y:S02]  /*2680*/  LDC R14, c[0x0][0x3c4] ;  /* 0x0000f100ff0e7b82 */ /* 0x005e640000000800 */
[----:B-1----:R-:W-:Y:S01]  /*2690*/  IMAD R15, R14, UR5, R3 ;  /* 0x000000050e0f7c24 */ /* 0x002fe2000f8e0203 */
[----:B------:R-:W-:-:S03]  /*26a0*/  IADD3 R3, PT, PT, R3, 0x8, RZ ;  /* 0x0000000803037810 */ /* 0x000fc60007ffe0ff */
[----:B------:R-:W-:-:S05]  /*26b0*/  IMAD R15, R15, 0x4, R2 ;  /* 0x000000040f0f7824 */ /* 0x000fca00078e0202 */
[----:B------:R-:W-:Y:S04]  /*26c0*/  LDS R17, [R15] ;  /* 0x000000000f117984 */ /* 0x000fe80000000800 */
[----:B------:R-:W0:Y:S04]  /*26d0*/  LDS R14, [R15+0x4] ;  /* 0x000004000f0e7984 */ /* 0x000e280000000800 */
[----:B------:R-:W-:Y:S04]  /*26e0*/  LDS R19, [R15+0x8] ;  /* 0x000008000f137984 */ /* 0x000fe80000000800 */
[----:B------:R-:W1:Y:S04]  /*26f0*/  LDS R16, [R15+0xc] ;  /* 0x00000c000f107984 */ /* 0x000e680000000800 */
[----:B------:R-:W-:Y:S04]  /*2700*/  LDS R23, [R15+0x10] ;  /* 0x000010000f177984 */ /* 0x000fe80000000800 */
[----:B------:R-:W2:Y:S04]  /*2710*/  LDS R18, [R15+0x14] ;  /* 0x000014000f127984 */ /* 0x000ea80000000800 */
[----:B------:R-:W-:Y:S04]  /*2720*/  LDS R25, [R15+0x18] ;  /* 0x000018000f197984 */ /* 0x000fe80000000800 */
[----:B------:R-:W3:Y:S01]  /*2730*/  LDS R24, [R15+0x1c] ;  /* 0x00001c000f187984 */ /* 0x000ee20000000800 */
[----:B0-----:R-:W-:-:S04]  /*2740*/  FMNMX3 R14, R0, R17, R14, !PT ;  /* 0x00000011000e7276 */ /* 0x001fc8000780000e */
[----:B-1----:R-:W-:-:S04]  /*2750*/  FMNMX3 R14, R14, R19, R16, !PT ;  /* 0x000000130e0e7276 */ /* 0x002fc80007800010 */
[----:B--2---:R-:W-:-:S04]  /*2760*/  FMNMX3 R14, R14, R23, R18, !PT ;  /* 0x000000170e0e7276 */ /* 0x004fc80007800012 */
[----:B---3--:R-:W-:-:S07]  /*2770*/  FMNMX3 R0, R14, R25, R24, !PT ;  /* 0x000000190e007276 */ /* 0x008fce0007800018 */
.L_x_134:
[----:B------:R-:W-:Y:S05]  /*2780*/  BRA.U !UP2, `(.L_x_130) ;  /* 0x000000010a6c7547 */ /* 0x000fea000b800000 */
[----:B------:R-:W-:Y:S02]  /*2790*/  UISETP.GE.U32.AND UP1, UPT, UR26, 0x3, UPT ;  /* 0x000000031a00788c */ /* 0x000fe4000bf26070 */
[----:B------:R-:W-:-:S07]  /*27a0*/  UISETP.NE.AND UP2, UPT, UR21, URZ, UPT ;  /* 0x000000ff1500728c */ /* 0x000fce000bf45270 */
        /* <DEDUP_REMOVED lines=8> */
[----:B------:R-:W1:Y:S01]  /*2830*/  LDS R16, [R15+0xc] ;  /* 0x00000c000f107984 */ /* 0x000e620000000800 */
[----:B0-----:R-:W-:-:S04]  /*2840*/  FMNMX3 R0, R0, R17, R14, !PT ;  /* 0x0000001100007276 */ /* 0x001fc8000780000e */
[----:B-1----:R-:W-:-:S07]  /*2850*/  FMNMX3 R0, R0, R19, R16, !PT ;  /* 0x0000001300007276 */ /* 0x002fce0007800010 */
.L_x_135:
[----:B------:R-:W-:Y:S05]  /*2860*/  BRA.U !UP2, `(.L_x_130) ;  /* 0x000000010a347547 */ /* 0x000fea000b800000 */
[----:B0-2---:R-:W0:Y:S01]  /*2870*/  LDC R14, c[0x0][0x3c4] ;  /* 0x0000f100ff0e7b82 */ /* 0x005e220000000800 */
[----:B------:R-:W-:Y:S01]  /*2880*/  UISETP.NE.AND UP1, UPT, UR21, 0x1, UPT ;  /* 0x000000011500788c */ /* 0x000fe2000bf25270 */
[----:B0-----:R-:W-:-:S04]  /*2890*/  IMAD R3, R14, UR5, R3 ;  /* 0x000000050e037c24 */ /* 0x001fc8000f8e0203 */
[----:B------:R-:W-:-:S05]  /*28a0*/  IMAD R14, R3, 0x4, R2 ;  /* 0x00000004030e7824 */ /* 0x000fca00078e0202 */
[----:B------:R-:W0:Y:S02]  /*28b0*/  LDS R3, [R14] ;  /* 0x000000000e037984 */ /* 0x000e240000000800 */
[----:B0-----:R-:W-:Y:S01]  /*28c0*/  FMNMX R0, R0, R3, !PT ;  /* 0x0000000300007209 */ /* 0x001fe20007800000 */
[----:B------:R-:W-:Y:S06]  /*28d0*/  BRA.U !UP1, `(.L_x_130) ;  /* 0x0000000109187547 */ /* 0x000fec000b800000 */
[----:B------:R-:W-:Y:S01]  /*28e0*/  UISETP.NE.AND UP1, UPT, UR21, 0x2, UPT ;  /* 0x000000021500788c */ /* 0x000fe2000bf25270 */
[----:B------:R-:W0:Y:S05]  /*28f0*/  LDS R3, [R14+0x4] ;  /* 0x000004000e037984 */ /* 0x000e2a0000000800 */
[----:B------:R-:W-:-:S13]  /*2900*/  PLOP3.LUT P0, PT, PT, PT, UP1, 0x80, 0x8 ;  /* 0x000000000008781c */ /* 0x000fda0003f0f018 */
[----:B-1----:R-:W1:Y:S01]  /*2910*/  @P0 LDS R15, [R14+0x8] ;  /* 0x000008000e0f0984 */ /* 0x002e620000000800 */
[----:B0-----:R-:W-:-:S04]  /*2920*/  FMNMX R0, R0, R3, !PT ;  /* 0x0000000300007209 */ /* 0x001fc80007800000 */
[----:B-1----:R-:W-:-:S07]  /*2930*/  @P0 FMNMX R0, R0, R15, !PT ;  /* 0x0000000f00000209 */ /* 0x002fce0007800000 */
.L_x_130:
[----:B------:R-:W-:Y:S01]  /*2940*/  HFMA2 R3, -RZ, RZ, 0, 0 ;  /* 0x00000000ff037431 */ /* 0x000fe200000001ff */
[----:B------:R-:W-:Y:S06]  /*2950*/  BRA.U !UP0, `(.L_x_136) ;  /* 0x0000000508c47547 */ /* 0x000fec000b800000 */
[----:B------:R-:W-:Y:S01]  /*2960*/  ISETP.GT.U32.AND P0, PT, R13, -0x4, PT ;  /* 0xfffffffc0d00780c */ /* 0x000fe20003f04070 */
[----:B------:R-:W-:Y:S01]  /*2970*/  BSSY.RECONVERGENT B0, `(.L_x_137) ;  /* 0x000003f000007945 */ /* 0x000fe20003800200 */
[----:B------:R-:W-:Y:S01]  /*2980*/  IMAD.MOV.U32 R3, RZ, RZ, RZ ;  /* 0x000000ffff037224 */ /* 0x000fe200078e00ff */
[----:B0-2---:R-:W-:-:S10]  /*2990*/  MOV R14, RZ ;  /* 0x000000ff000e7202 */ /* 0x005fd40000000f00 */
[----:B------:R-:W-:Y:S05]  /*29a0*/  @P0 BRA `(.L_x_138) ;  /* 0x0000000000ec0947 */ /* 0x000fea0003800000 */
[----:B------:R-:W-:Y:S01]  /*29b0*/  IMAD.MOV.U32 R3, RZ, RZ, RZ ;  /* 0x000000ffff037224 */ /* 0x000fe200078e00ff */
[----:B------:R-:W-:-:S07]  /*29c0*/  MOV R14, RZ ;  /* 0x000000ff000e7202 */ /* 0x000fce0000000f00 */
.L_x_139:
[----:B01----:R-:W0:Y:S01]  /*29d0*/  LDC R15, c[0x0][0x3c4] ;  /* 0x0000f100ff0f7b82 */ /* 0x003e220000000800 */
[----:B------:R-:W-:Y:S02]  /*29e0*/  HFMA2 R16, -RZ, RZ, 0.96630859375, -0.0022525787353515625 ;  /* 0x3bbb989dff107431 */ /* 0x000fe400000001ff */
[----:B0-----:R-:W-:Y:S01]  /*29f0*/  IMAD R15, R15, UR5, R14 ;  /* 0x000000050f0f7c24 */ /* 0x001fe2000f8e020e */
[----:B------:R-:W-:-:S03]  /*2a00*/  IADD3 R14, PT, PT, R14, 0x4, RZ ;  /* 0x000000040e0e7810 */ /* 0x000fc60007ffe0ff */
[----:B------:R-:W-:Y:S01]  /*2a10*/  IMAD R15, R15, 0x4, R2 ;  /* 0x000000040f0f7824 */ /* 0x000fe200078e0202 */
[----:B------:R-:W-:-:S04]  /*2a20*/  ISETP.NE.AND P0, PT, R14, UR30, PT ;  /* 0x0000001e0e007c0c */ /* 0x000fc8000bf05270 */
[----:B------:R-:W0:Y:S04]  /*2a30*/  LDS R17, [R15] ;  /* 0x000000000f117984 */ /* 0x000e280000000800 */
[----:B------:R-:W1:Y:S04]  /*2a40*/  LDS R25, [R15+0x4] ;  /* 0x000004000f197984 */ /* 0x000e680000000800 */
[----:B------:R-:W2:Y:S04]  /*2a50*/  LDS R19, [R15+0x8] ;  /* 0x000008000f137984 */ /* 0x000ea80000000800 */
[----:B------:R-:W3:Y:S01]  /*2a60*/  LDS R29, [R15+0xc] ;  /* 0x00000c000f1d7984 */ /* 0x000ee20000000800 */
[----:B0-----:R-:W-:Y:S01]  /*2a70*/  FADD R27, R17, -R0 ;  /* 0x80000000111b7221 */ /* 0x001fe20000000000 */
[----:B------:R-:W-:-:S03]  /*2a80*/  IMAD.MOV.U32 R17, RZ, RZ, 0x437c0000 ;  /* 0x437c0000ff117424 */ /* 0x000fc600078e00ff */
[----:B------:R-:W-:Y:S01]  /*2a90*/  FFMA.SAT R18, R27, R16, 0.5 ;  /* 0x3f0000001b127423 */ /* 0x000fe20000002010 */
[----:B-1----:R-:W-:-:S03]  /*2aa0*/  FADD R25, R25, -R0 ;  /* 0x8000000019197221 */ /* 0x002fc60000000000 */
[-C--:B------:R-:W-:Y:S01]  /*2ab0*/  FFMA.RM R18, R18, R17.reuse, 12582913 ;  /* 0x4b40000112127423 */ /* 0x080fe20000004011 */
[-C--:B------:R-:W-:Y:S01]  /*2ac0*/  FFMA.SAT R26, R25, R16.reuse, 0.5 ;  /* 0x3f000000191a7423 */ /* 0x080fe20000002010 */
[----:B--2---:R-:W-:Y:S02]  /*2ad0*/  FADD R19, R19, -R0 ;  /* 0x8000000013137221 */ /* 0x004fe40000000000 */
[----:B------:R-:W-:Y:S01]  /*2ae0*/  FADD R24, R18, -12583039 ;  /* 0xcb40007f12187421 */ /* 0x000fe20000000000 */
[----:B------:R-:W-:Y:S01]  /*2af0*/  FFMA.RM R23, R26, R17, 12582913 ;  /* 0x4b4000011a177423 */ /* 0x000fe20000004011 */
[----:B------:R-:W-:Y:S02]  /*2b00*/  FFMA.SAT R30, R19, R16, 0.5 ;  /* 0x3f000000131e7423 */ /* 0x000fe40000002010 */
[----:B------:R-:W-:Y:S01]  /*2b10*/  FFMA R24, R27, 1.4426950216293334961, -R24 ;  /* 0x3fb8aa3b1b187823 */ /* 0x000fe20000000818 */
[C---:B------:R-:W-:Y:S01]  /*2b20*/  FADD R28, R23.reuse, -12583039 ;  /* 0xcb40007f171c7421 */ /* 0x040fe20000000000 */
[----:B------:R-:W-:-:S02]  /*2b30*/  IMAD.SHL.U32 R23, R23, 0x800000, RZ ;  /* 0x0080000017177824 */ /* 0x000fc400078e00ff */
[----:B------:R-:W-:Y:S01]  /*2b40*/  FFMA R26, R27, 1.925963033500011079e-08, R24 ;  /* 0x32a570601b1a7823 */ /* 0x000fe20000000018 */
[----:B---3--:R-:W-:Y:S01]  /*2b50*/  FADD R27, R29, -R0 ;  /* 0x800000001d1b7221 */ /* 0x008fe20000000000 */
[-C--:B------:R-:W-:Y:S01]  /*2b60*/  FFMA.RM R24, R30, R17.reuse, 12582913 ;  /* 0x4b4000011e187423 */ /* 0x080fe20000004011 */
[----:B------:R-:W-:Y:S02]  /*2b70*/  FFMA R28, R25, 1.4426950216293334961, -R28 ;  /* 0x3fb8aa3b191c7823 */ /* 0x000fe4000000081c */
[----:B------:R-:W-:Y:S01]  /*2b80*/  FFMA.SAT R32, R27, R16, 0.5 ;  /* 0x3f0000001b207423 */ /* 0x000fe20000002010 */
[----:B------:R-:W-:Y:S01]  /*2b90*/  FADD R30, R24, -12583039 ;  /* 0xcb40007f181e7421 */ /* 0x000fe20000000000 */
[----:B------:R-:W-:Y:S01]  /*2ba0*/  FFMA R16, R25, 1.925963033500011079e-08, R28 ;  /* 0x32a5706019107823 */ /* 0x000fe2000000001c */
[----:B------:R-:W0:Y:S01]  /*2bb0*/  MUFU.EX2 R26, R26 ;  /* 0x0000001a001a7308 */ /* 0x000e220000000800 */
[----:B------:R-:W-:Y:S01]  /*2bc0*/  FFMA.RM R17, R32, R17, 12582913 ;  /* 0x4b40000120117423 */ /* 0x000fe20000004011 */
[----:B------:R-:W-:Y:S01]  /*2bd0*/  FFMA R30, R19, 1.4426950216293334961, -R30 ;  /* 0x3fb8aa3b131e7823 */ /* 0x000fe2000000081e */
[----:B------:R-:W-:-:S02]  /*2be0*/  SHF.L.U32 R24, R24, 0x17, RZ ;  /* 0x0000001718187819 */ /* 0x000fc400000006ff */
[----:B------:R-:W-:Y:S01]  /*2bf0*/  FADD R28, R17, -12583039 ;  /* 0xcb40007f111c7421 */ /* 0x000fe20000000000 */
[----:B------:R-:W-:Y:S01]  /*2c00*/  FFMA R30, R19, 1.925963033500011079e-08, R30 ;  /* 0x32a57060131e7823 */ /* 0x000fe2000000001e */
[----:B------:R-:W-:Y:S01]  /*2c10*/  SHF.L.U32 R19, R18, 0x17, RZ ;  /* 0x0000001712137819 */ /* 0x000fe200000006ff */
[----:B------:R-:W1:Y:S01]  /*2c20*/  MUFU.EX2 R16, R16 ;  /* 0x0000001000107308 */ /* 0x000e620000000800 */
[----:B------:R-:W-:Y:S01]  /*2c30*/  FFMA R28, R27, 1.4426950216293334961, -R28 ;  /* 0x3fb8aa3b1b1c7823 */ /* 0x000fe2000000081c */
[----:B------:R-:W-:-:S03]  /*2c40*/  IMAD.SHL.U32 R17, R17, 0x800000, RZ ;  /* 0x0080000011117824 */ /* 0x000fc600078e00ff */
[----:B------:R-:W-:-:S03]  /*2c50*/  FFMA R28, R27, 1.925963033500011079e-08, R28 ;  /* 0x32a570601b1c7823 */ /* 0x000fc6000000001c */
[----:B------:R-:W2:Y:S01]  /*2c60*/  MUFU.EX2 R25, R30 ;  /* 0x0000001e00197308 */ /* 0x000ea20000000800 */
[----:B0-----:R-:W-:-:S04]  /*2c70*/  FMUL R26, R19, R26 ;  /* 0x0000001a131a7220 */ /* 0x001fc80000400000 */
[----:B------:R-:W-:Y:S01]  /*2c80*/  FADD R3, R26, R3 ;  /* 0x000000031a037221 */ /* 0x000fe20000000000 */
[----:B------:R0:W-:Y:S02]  /*2c90*/  STS [R15], R26 ;  /* 0x0000001a0f007388 */ /* 0x0001e40000000800 */
[----:B------:R-:W3:Y:S01]  /*2ca0*/  MUFU.EX2 R28, R28 ;  /* 0x0000001c001c7308 */ /* 0x000ee20000000800 */
[----:B-1----:R-:W-:-:S04]  /*2cb0*/  FMUL R16, R23, R16 ;  /* 0x0000001017107220 */ /* 0x002fc80000400000 */
[----:B------:R-:W-:Y:S01]  /*2cc0*/  FADD R3, R3, R16 ;  /* 0x0000001003037221 */ /* 0x000fe20000000000 */
[----:B------:R0:W-:Y:S01]  /*2cd0*/  STS [R15+0x4], R16 ;  /* 0x000004100f007388 */ /* 0x0001e20000000800 */
[----:B--2---:R-:W-:-:S04]  /*2ce0*/  FMUL R24, R24, R25 ;  /* 0x0000001918187220 */ /* 0x004fc80000400000 */
[----:B------:R-:W-:Y:S01]  /*2cf0*/  FADD R3, R3, R24 ;  /* 0x0000001803037221 */ /* 0x000fe20000000000 */
[----:B------:R0:W-:Y:S01]  /*2d00*/  STS [R15+0x8], R24 ;  /* 0x000008180f007388 */ /* 0x0001e20000000800 */
[----:B---3--:R-:W-:-:S04]  /*2d10*/  FMUL R18, R17, R28 ;  /* 0x0000001c11127220 */ /* 0x008fc80000400000 */
[----:B------:R-:W-:Y:S01]  /*2d20*/  FADD R3, R3, R18 ;  /* 0x0000001203037221 */ /* 0x000fe20000000000 */
[----:B------:R0:W-:Y:S01]  /*2d30*/  STS [R15+0xc], R18 ;  /* 0x00000c120f007388 */ /* 0x0001e20000000800 */
[----:B------:R-:W-:Y:S05]  /*2d40*/  @P0 BRA `(.L_x_139) ;  /* 0xfffffffc00200947 */ /* 0x000fea000383ffff */
[----:B------:R-:W-:-:S07]  /*2d50*/  IMAD.U32 R14, RZ, RZ, UR30 ;  /* 0x0000001eff0e7e24 */ /* 0x000fce000f8e00ff */
.L_x_138:
[----:B------:R-:W-:Y:S05]  /*2d60*/  BSYNC.RECONVERGENT B0 ;  /* 0x0000000000007941 */ /* 0x000fea0003800200 */
.L_x_137:
[----:B------:R-:W-:-:S04]  /*2d70*/  ULOP3.LUT UR7, UR10, 0x3, URZ, 0xc0, !UPT ;  /* 0x000000030a077892 */ /* 0x000fc8000f8ec0ff */
[----:B------:R-:W-:-:S09]  /*2d80*/  UISETP.NE.AND UP1, UPT, UR7, URZ, UPT ;  /* 0x000000ff0700728c */ /* 0x000fd2000bf25270 */
[----:B------:R-:W-:Y:S05]  /*2d90*/  BRA.U !UP1, `(.L_x_136) ;  /* 0x0000000109b47547 */ /* 0x000fea000b800000 */
[----:B01----:R-:W0:Y:S01]  /*2da0*/  LDC R15, c[0x0][0x3c4] ;  /* 0x0000f100ff0f7b82 */ /* 0x003e220000000800 */
[----:B------:R-:W-:Y:S01]  /*2db0*/  MOV R16, 0x437c0000 ;  /* 0x437c000000107802 */ /* 0x000fe20000000f00 */
[----:B------:R-:W-:Y:S01]  /*2dc0*/  UISETP.NE.AND UP1, UPT, UR7, 0x1, UPT ;  /* 0x000000010700788c */ /* 0x000fe2000bf25270 */
[----:B0-----:R-:W-:-:S05]  /*2dd0*/  IMAD R15, R15, UR5, R14 ;  /* 0x000000050f0f7c24 */ /* 0x001fca000f8e020e */
[----:B------:R-:W-:Y:S01]  /*2de0*/  LEA R14, R15, R2, 0x2 ;  /* 0x000000020f0e7211 */ /* 0x000fe200078e10ff */
[----:B------:R-:W-:-:S04]  /*2df0*/  IMAD.MOV.U32 R15, RZ, RZ, 0x3bbb989d ;  /* 0x3bbb989dff0f7424 */ /* 0x000fc800078e00ff */
[----:B------:R-:W0:Y:S02]  /*2e00*/  LDS R17, [R14] ;  /* 0x000000000e117984 */ /* 0x000e240000000800 */
[----:B0-----:R-:W-:-:S04]  /*2e10*/  FADD R18, R17, -R0 ;  /* 0x8000000011127221 */ /* 0x001fc80000000000 */
[----:B------:R-:W-:-:S04]  /*2e20*/  FFMA.SAT R17, R18, R15, 0.5 ;  /* 0x3f00000012117423 */ /* 0x000fc8000000200f */
[----:B------:R-:W-:-:S04]  /*2e30*/  FFMA.RM R17, R17, R16, 12582913 ;  /* 0x4b40000111117423 */ /* 0x000fc80000004010 */
[C---:B------:R-:W-:Y:S01]  /*2e40*/  FADD R19, R17.reuse, -12583039 ;  /* 0xcb40007f11137421 */ /* 0x040fe20000000000 */
[----:B------:R-:W-:-:S03]  /*2e50*/  IMAD.SHL.U32 R17, R17, 0x800000, RZ ;  /* 0x0080000011117824 */ /* 0x000fc600078e00ff */
[----:B------:R-:W-:-:S04]  /*2e60*/  FFMA R19, R18, 1.4426950216293334961, -R19 ;  /* 0x3fb8aa3b12137823 */ /* 0x000fc80000000813 */
[----:B------:R-:W-:-:S04]  /*2e70*/  FFMA R19, R18, 1.925963033500011079e-08, R19 ;  /* 0x32a5706012137823 */ /* 0x000fc80000000013 */
[----:B------:R-:W0:Y:S02]  /*2e80*/  MUFU.EX2 R18, R19 ;  /* 0x0000001300127308 */ /* 0x000e240000000800 */
[----:B0-----:R-:W-:-:S04]  /*2e90*/  FMUL R17, R17, R18 ;  /* 0x0000001211117220 */ /* 0x001fc80000400000 */
[----:B------:R-:W-:Y:S01]  /*2ea0*/  FADD R3, R3, R17 ;  /* 0x0000001103037221 */ /* 0x000fe20000000000 */
[----:B------:R3:W-:Y:S01]  /*2eb0*/  STS [R14], R17 ;  /* 0x000000110e007388 */ /* 0x0007e20000000800 */
[----:B------:R-:W-:Y:S05]  /*2ec0*/  BRA.U !UP1, `(.L_x_136) ;  /* 0x0000000109687547 */ /* 0x000fea000b800000 */
[----:B---3--:R-:W0:Y:S01]  /*2ed0*/  LDS R17, [R14+0x4] ;  /* 0x000004000e117984 */ /* 0x008e220000000800 */
[----:B------:R-:W-:Y:S01]  /*2ee0*/  UISETP.NE.AND UP1, UPT, UR7, 0x2, UPT ;  /* 0x000000020700788c */ /* 0x000fe2000bf25270 */
[----:B0-----:R-:W-:-:S04]  /*2ef0*/  FADD R18, R17, -R0 ;  /* 0x8000000011127221 */ /* 0x001fc80000000000 */
[----:B------:R-:W-:-:S04]  /*2f00*/  FFMA.SAT R17, R18, R15, 0.5 ;  /* 0x3f00000012117423 */ /* 0x000fc8000000200f */
[----:B------:R-:W-:-:S04]  /*2f10*/  FFMA.RM R17, R17, R16, 12582913 ;  /* 0x4b40000111117423 */ /* 0x000fc80000004010 */
[C---:B------:R-:W-:Y:S01]  /*2f20*/  FADD R19, R17.reuse, -12583039 ;  /* 0xcb40007f11137421 */ /* 0x040fe20000000000 */
[----:B------:R-:W-:-:S03]  /*2f30*/  SHF.L.U32 R17, R17, 0x17, RZ ;  /* 0x0000001711117819 */ /* 0x000fc600000006ff */
[----:B------:R-:W-:-:S04]  /*2f40*/  FFMA R19, R18, 1.4426950216293334961, -R19 ;  /* 0x3fb8aa3b12137823 */ /* 0x000fc80000000813 */
[----:B------:R-:W-:-:S04]  /*2f50*/  FFMA R19, R18, 1.925963033500011079e-08, R19 ;  /* 0x32a5706012137823 */ /* 0x000fc80000000013 */
[----:B------:R-:W0:Y:S02]  /*2f60*/  MUFU.EX2 R18, R19 ;  /* 0x0000001300127308 */ /* 0x000e240000000800 */
[----:B0-----:R-:W-:-:S04]  /*2f70*/  FMUL R17, R17, R18 ;  /* 0x0000001211117220 */ /* 0x001fc80000400000 */
[----:B------:R-:W-:Y:S01]  /*2f80*/  FADD R3, R3, R17 ;  /* 0x0000001103037221 */ /* 0x000fe20000000000 */
[----:B------:R4:W-:Y:S01]  /*2f90*/  STS [R14+0x4], R17 ;  /* 0x000004110e007388 */ /* 0x0009e20000000800 */
[----:B------:R-:W-:Y:S05]  /*2fa0*/  BRA.U !UP1, `(.L_x_136) ;  /* 0x0000000109307547 */ /* 0x000fea000b800000 */
[----:B----4-:R-:W0:Y:S02]  /*2fb0*/  LDS R17, [R14+0x8] ;  /* 0x000008000e117984 */ /* 0x010e240000000800 */
        /* <DEDUP_REMOVED lines=10> */
[----:B------:R0:W-:Y:S06]  /*3060*/  STS [R14+0x8], R15 ;  /* 0x0000080f0e007388 */ /* 0x0001ec0000000800 */
.L_x_136:
[----:B------:R-:W5:Y:S01]  /*3070*/  LDCU.128 UR12, c[0x0][0x3a0] ;  /* 0x00007400ff0c77ac */ /* 0x000f620008000c00 */
[----:B------:R-:W-:Y:S01]  /*3080*/  UIMAD UR23, UR9, UR23, UR6 ;  /* 0x00000017091772a4 */ /* 0x000fe2000f8e0206 */
[----:B------:R-:W-:Y:S01]  /*3090*/  MOV R25, 0x3bbb989d ;  /* 0x3bbb989d00197802 */ /* 0x000fe20000000f00 */
[----:B0-----:R-:W-:Y:S01]  /*30a0*/  IMAD.MOV.U32 R26, RZ, RZ, 0x437c0000 ;  /* 0x437c0000ff1a7424 */ /* 0x001fe200078e00ff */
[----:B------:R-:W0:Y:S01]  /*30b0*/  LDCU UR6, c[0x0][0x3bc] ;  /* 0x00007780ff0677ac */ /* 0x000e220008000800 */
[----:B-----5:R-:W-:-:S06]  /*30c0*/  UIMAD.WIDE UR14, UR23, 0x4, UR14 ;  /* 0x00000004170e78a5 */ /* 0x020fcc000f8e020e */
[----:B--234-:R-:W-:Y:S01]  /*30d0*/  MOV R14, UR14 ;  /* 0x0000000e000e7c02 */ /* 0x01cfe20008000f00 */
[----:B-1----:R-:W-:-:S05]  /*30e0*/  IMAD.U32 R15, RZ, RZ, UR15 ;  /* 0x0000000fff0f7e24 */ /* 0x002fca000f8e00ff */
[----:B------:R-:W2:Y:S01]  /*30f0*/  LDG.E R14, desc[UR18][R14.64] ;  /* 0x000000120e0e7981 */ /* 0x000ea2000c1e1900 */
[----:B------:R-:W-:-:S06]  /*3100*/  UIMAD.WIDE UR12, UR23, 0x4, UR12 ;  /* 0x00000004170c78a5 */ /* 0x000fcc000f8e020c */
[----:B------:R-:W-:Y:S01]  /*3110*/  IMAD.U32 R19, RZ, RZ, UR13 ;  /* 0x0000000dff137e24 */ /* 0x000fe2000f8e00ff */
[----:B------:R-:W-:-:S05]  /*3120*/  MOV R18, UR12 ;  /* 0x0000000c00127c02 */ /* 0x000fca0008000f00 */
[----:B------:R-:W3:Y:S01]  /*3130*/  LDG.E R19, desc[UR18][R18.64] ;  /* 0x0000001212137981 */ /* 0x000ee2000c1e1900 */
[----:B0-----:R-:W-:Y:S01]  /*3140*/  UISETP.GE.AND UP1, UPT, UR6, 0x1, UPT ;  /* 0x000000010600788c */ /* 0x001fe2000bf26270 */
[----:B--2---:R-:W-:-:S05]  /*3150*/  FMNMX R17, R14, R0, !PT ;  /* 0x000000000e117209 */ /* 0x004fca0007800000 */
[----:B------:R-:W-:Y:S01]  /*3160*/  FADD R16, R14, -R17 ;  /* 0x800000110e107221 */ /* 0x000fe20000000000 */
[----:B------:R-:W-:-:S03]  /*3170*/  FADD R24, -R17, R0 ;  /* 0x0000000011187221 */ /* 0x000fc60000000100 */
[-C--:B------:R-:W-:Y:S01]  /*3180*/  FFMA.SAT R23, R16, R25.reuse, 0.5 ;  /* 0x3f00000010177423 */ /* 0x080fe20000002019 */
[----:B------:R-:W-:-:S03]  /*3190*/  FFMA.SAT R0, R24, R25, 0.5 ;  /* 0x3f00000018007423 */ /* 0x000fc60000002019 */
[-C--:B------:R-:W-:Y:S01]  /*31a0*/  FFMA.RM R23, R23, R26.reuse, 12582913 ;  /* 0x4b40000117177423 */ /* 0x080fe2000000401a */
[----:B------:R-:W-:-:S03]  /*31b0*/  FFMA.RM R14, R0, R26, 12582913 ;  /* 0x4b400001000e7423 */ /* 0x000fc6000000401a */
[C---:B------:R-:W-:Y:S01]  /*31c0*/  FADD R15, R23.reuse, -12583039 ;  /* 0xcb40007f170f7421 */ /* 0x040fe20000000000 */
[----:B------:R-:W-:Y:S01]  /*31d0*/  FADD R25, R14, -12583039 ;  /* 0xcb40007f0e197421 */ /* 0x000fe20000000000 */
[----:B------:R-:W-:Y:S02]  /*31e0*/  SHF.L.U32 R23, R23, 0x17, RZ ;  /* 0x0000001717177819 */ /* 0x000fe400000006ff */
[----:B------:R-:W-:Y:S01]  /*31f0*/  FFMA R15, R16, 1.4426950216293334961, -R15 ;  /* 0x3fb8aa3b100f7823 */ /* 0x000fe2000000080f */
[----:B------:R-:W-:-:S03]  /*3200*/  FFMA R25, R24, 1.4426950216293334961, -R25 ;  /* 0x3fb8aa3b18197823 */ /* 0x000fc60000000819 */
[----:B------:R-:W-:Y:S01]  /*3210*/  FFMA R15, R16, 1.925963033500011079e-08, R15 ;  /* 0x32a57060100f7823 */ /* 0x000fe2000000000f */
[----:B------:R-:W-:Y:S01]  /*3220*/  FFMA R25, R24, 1.925963033500011079e-08, R25 ;  /* 0x32a5706018197823 */ /* 0x000fe20000000019 */
[----:B------:R-:W-:Y:S02]  /*3230*/  IMAD.SHL.U32 R16, R14, 0x800000, RZ ;  /* 0x008000000e107824 */ /* 0x000fe400078e00ff */
[----:B------:R-:W0:Y:S08]  /*3240*/  MUFU.EX2 R0, R15 ;  /* 0x0000000f00007308 */ /* 0x000e300000000800 */
[----:B------:R-:W1:Y:S01]  /*3250*/  MUFU.EX2 R25, R25 ;  /* 0x0000001900197308 */ /* 0x000e620000000800 */
[----:B0-----:R-:W-:-:S04]  /*3260*/  FMUL R0, R23, R0 ;  /* 0x0000000017007220 */ /* 0x001fc80000400000 */
[----:B---3--:R-:W-:Y:S01]  /*3270*/  FMUL R19, R19, R0 ;  /* 0x0000000013137220 */ /* 0x008fe20000400000 */
[----:B-1----:R-:W-:-:S04]  /*3280*/  FMUL R16, R16, R25 ;  /* 0x0000001910107220 */ /* 0x002fc80000400000 */
[----:B------:R-:W-:Y:S01]  /*3290*/  FFMA R3, R16, R3, R19 ;  /* 0x0000000310037223 */ /* 0x000fe20000000013 */
[----:B------:R-:W-:Y:S06]  /*32a0*/  BRA.U !UP1, `(.L_x_140) ;  /* 0x00000009092c7547 */ /* 0x000fec000b800000 */
[----:B------:R-:W-:-:S05]  /*32b0*/  UMOV UR6, URZ ;  /* 0x000000ff00067c82 */ /* 0x000fca0008000000 */
.L_x_149:
[----:B------:R-:W0:Y:S01]  /*32c0*/  LDCU UR32, c[0x0][0x3bc] ;  /* 0x00007780ff2077ac */ /* 0x000e220008000800 */
[----:B------:R-:W1:Y:S01]  /*32d0*/  LDCU.64 UR16, c[0x0][0x398] ;  /* 0x00007300ff1077ac */ /* 0x000e620008000a00 */
[----:B0-----:R-:W-:-:S04]  /*32e0*/  UIMAD UR7, UR23, UR32, UR6 ;  /* 0x00000020170772a4 */ /* 0x001fc8000f8e0206 */
[----:B-1----:R-:W-:-:S06]  /*32f0*/  UIMAD.WIDE UR16, UR7, 0x4, UR16 ;  /* 0x00000004071078a5 */ /* 0x002fcc000f8e0210 */
[----:B------:R-:W-:Y:S01]  /*3300*/  MOV R14, UR16 ;  /* 0x00000010000e7c02 */ /* 0x000fe20008000f00 */
[----:B------:R-:W-:-:S05]  /*3310*/  IMAD.U32 R15, RZ, RZ, UR17 ;  /* 0x00000011ff0f7e24 */ /* 0x000fca000f8e00ff */
[----:B------:R0:W5:Y:S01]  /*3320*/  LDG.E R0, desc[UR18][R14.64] ;  /* 0x000000120e007981 */ /* 0x000162000c1e1900 */
[----:B------:R-:W-:Y:S01]  /*3330*/  HFMA2 R33, -RZ, RZ, 0, 0 ;  /* 0x00000000ff217431 */ /* 0x000fe200000001ff */
[----:B------:R-:W-:Y:S06]  /*3340*/  BRA.U !UP0, `(.L_x_141) ;  /* 0x0000000508ac7547 */ /* 0x000fec000b800000 */
[----:B------:R-:W-:Y:S01]  /*3350*/  ISETP.GT.U32.AND P0, PT, R13, -0x8, PT ;  /* 0xfffffff80d00780c */ /* 0x000fe20003f04070 */
[----:B------:R-:W-:Y:S01]  /*3360*/  BSSY.RECONVERGENT B0, `(.L_x_142) ;  /* 0x0000030000007945 */ /* 0x000fe20003800200 */
[----:B------:R-:W-:Y:S01]  /*3370*/  IMAD.MOV.U32 R33, RZ, RZ, RZ ;  /* 0x000000ffff217224 */ /* 0x000fe200078e00ff */
[----:B0-----:R-:W-:-:S10]  /*3380*/  MOV R14, RZ ;  /* 0x000000ff000e7202 */ /* 0x001fd40000000f00 */
[----:B------:R-:W-:Y:S05]  /*3390*/  @P0 BRA `(.L_x_143) ;  /* 0x0000000000b00947 */ /* 0x000fea0003800000 */
[----:B------:R-:W-:Y:S01]  /*33a0*/  IMAD.MOV.U32 R33, RZ, RZ, RZ ;  /* 0x000000ffff217224 */ /* 0x000fe200078e00ff */
[----:B------:R-:W0:Y:S01]  /*33b0*/  LDCU UR33, c[0x0][0x3c4] ;  /* 0x00007880ff2177ac */ /* 0x000e220008000800 */
[----:B------:R-:W-:-:S05]  /*33c0*/  UMOV UR7, URZ ;  /* 0x000000ff00077c82 */ /* 0x000fca0008000000 */
.L_x_144:
[----:B0-----:R-:W-:Y:S02]  /*33d0*/  UIMAD UR27, UR5, UR33, UR7 ;  /* 0x00000021051b72a4 */ /* 0x001fe4000f8e0207 */
[----:B------:R-:W-:Y:S02]  /*33e0*/  UIMAD UR28, UR7, UR32, UR6 ;  /* 0x00000020071c72a4 */ /* 0x000fe4000f8e0206 */
[----:B------:R-:W-:Y:S02]  /*33f0*/  UIADD3 UR7, UPT, UPT, UR7, 0x8, URZ ;  /* 0x0000000807077890 */ /* 0x000fe4000fffe0ff */
[----:B------:R-:W-:Y:S02]  /*3400*/  MOV R15, UR27 ;  /* 0x0000001b000f7c02 */ /* 0x000fe40008000f00 */
[----:B------:R-:W-:Y:S01]  /*3410*/  IMAD.U32 R14, RZ, RZ, UR28 ;  /* 0x0000001cff0e7e24 */ /* 0x000fe2000f8e00ff */
[----:B------:R-:W-:Y:S01]  /*3420*/  UISETP.NE.AND UP1, UPT, UR7, UR31, UPT ;  /* 0x0000001f0700728c */ /* 0x000fe2000bf25270 */
[----:B------:R-:W-:-:S02]  /*3430*/  LEA R26, R15, R2, 0x2 ;  /* 0x000000020f1a7211 */ /* 0x000fc400078e10ff */
[----:B------:R-:W-:-:S03]  /*3440*/  IMAD R27, R14, 0x4, R7 ;  /* 0x000000040e1b7824 */ /* 0x000fc600078e0207 */
[----:B------:R-:W-:Y:S02]  /*3450*/  LDS R28, [R26] ;  /* 0x000000001a1c7984 */ /* 0x000fe40000000800 */
[C---:B------:R-:W-:Y:S02]  /*3460*/  IADD3 R15, PT, PT, R8.reuse, R27, RZ ;  /* 0x0000001b080f7210 */ /* 0x040fe40007ffe0ff */
[----:B------:R-:W0:Y:S03]  /*3470*/  LDS R35, [R27] ;  /* 0x000000001b237984 */ /* 0x000e260000000800 */
[C---:B------:R-:W-:Y:S01]  /*3480*/  IMAD.IADD R23, R8.reuse, 0x1, R15 ;  /* 0x0000000108177824 */ /* 0x040fe200078e020f */
[----:B------:R-:W-:Y:S04]  /*3490*/  LDS R14, [R26+0x4] ;  /* 0x000004001a0e7984 */ /* 0x000fe80000000800 */
[C---:B------:R-:W-:Y:S01]  /*34a0*/  IADD3 R25, PT, PT, R8.reuse, R23, RZ ;  /* 0x0000001708197210 */ /* 0x040fe20007ffe0ff */
[----:B------:R-:W1:Y:S04]  /*34b0*/  LDS R15, [R15] ;  /* 0x000000000f0f7984 */ /* 0x000e680000000800 */
[C---:B------:R-:W-:Y:S01]  /*34c0*/  IMAD.IADD R37, R8.reuse, 0x1, R25 ;  /* 0x0000000108257824 */ /* 0x040fe200078e0219 */
[----:B------:R-:W-:Y:S04]  /*34d0*/  LDS R18, [R26+0x8] ;  /* 0x000008001a127984 */ /* 0x000fe80000000800 */
[----:B------:R-:W2:Y:S01]  /*34e0*/  LDS R23, [R23] ;  /* 0x0000000017177984 */ /* 0x000ea20000000800 */
[----:B------:R-:W-:-:S03]  /*34f0*/  IADD3 R30, PT, PT, R8, R37, RZ ;  /* 0x00000025081e7210 */ /* 0x000fc60007ffe0ff */
[----:B------:R-:W-:Y:S02]  /*3500*/  LDS R24, [R26+0xc] ;  /* 0x00000c001a187984 */ /* 0x000fe40000000800 */
[C---:B------:R-:W-:Y:S02]  /*3510*/  IMAD.IADD R36, R8.reuse, 0x1, R30 ;  /* 0x0000000108247824 */ /* 0x040fe400078e021e */
[----:B------:R-:W3:Y:S03]  /*3520*/  LDS R25, [R25] ;  /* 0x0000000019197984 */ /* 0x000ee60000000800 */
[----:B------:R-:W-:Y:S01]  /*3530*/  IADD3 R34, PT, PT, R8, R36, RZ ;  /* 0x0000002408227210 */ /* 0x000fe20007ffe0ff */
[----:B------:R-:W-:Y:S04]  /*3540*/  LDS R31, [R26+0x10] ;  /* 0x000010001a1f7984 */ /* 0x000fe80000000800 */
[----:B------:R-:W4:Y:S04]  /*3550*/  LDS R32, [R37] ;  /* 0x0000000025207984 */ /* 0x000f280000000800 */
[----:B------:R-:W-:Y:S01]  /*3560*/  LDS R30, [R30] ;  /* 0x000000001e1e7984 */ /* 0x000fe20000000800 */
[----:B0-----:R-:W-:-:S03]  /*3570*/  FFMA R35, R28, R35, R33 ;  /* 0x000000231c237223 */ /* 0x001fc60000000021 */
[----:B------:R-:W0:Y:S04]  /*3580*/  LDS R29, [R26+0x14] ;  /* 0x000014001a1d7984 */ /* 0x000e280000000800 */
[----:B------:R-:W-:Y:S01]  /*3590*/  LDS R28, [R36] ;  /* 0x00000000241c7984 */ /* 0x000fe20000000800 */
[----:B-1----:R-:W-:-:S03]  /*35a0*/  FFMA R15, R14, R15, R35 ;  /* 0x0000000f0e0f7223 */ /* 0x002fc60000000023 */
[----:B------:R-:W1:Y:S04]  /*35b0*/  LDS R27, [R26+0x18] ;  /* 0x000018001a1b7984 */ /* 0x000e680000000800 */
[----:B------:R-:W-:Y:S04]  /*35c0*/  LDS R33, [R26+0x1c] ;  /* 0x00001c001a217984 */ /* 0x000fe80000000800 */
[----:B------:R-:W1:Y:S01]  /*35d0*/  LDS R34, [R34] ;  /* 0x0000000022227984 */ /* 0x000e620000000800 */
[----:B--2---:R-:W-:-:S04]  /*35e0*/  FFMA R15, R18, R23, R15 ;  /* 0x00000017120f7223 */ /* 0x004fc8000000000f */
[----:B---3--:R-:W-:-:S04]  /*35f0*/  FFMA R24, R24, R25, R15 ;  /* 0x0000001918187223 */ /* 0x008fc8000000000f */
[----:B----4-:R-:W-:-:S04]  /*3600*/  FFMA R24, R31, R32, R24 ;  /* 0x000000201f187223 */ /* 0x010fc80000000018 */
[----:B0-----:R-:W-:-:S04]  /*3610*/  FFMA R24, R29, R30, R24 ;  /* 0x0000001e1d187223 */ /* 0x001fc80000000018 */
[----:B-1----:R-:W-:-:S04]  /*3620*/  FFMA R24, R27, R28, R24 ;  /* 0x0000001c1b187223 */ /* 0x002fc80000000018 */
[----:B------:R-:W-:Y:S01]  /*3630*/  FFMA R33, R33, R34, R24 ;  /* 0x0000002221217223 */ /* 0x000fe20000000018 */
[----:B------:R-:W-:Y:S06]  /*3640*/  BRA.U UP1, `(.L_x_144) ;  /* 0xfffffffd01607547 */ /* 0x000fec000b83ffff */
[----:B------:R-:W-:-:S07]  /*3650*/  IMAD.U32 R14, RZ, RZ, UR31 ;  /* 0x0000001fff0e7e24 */ /* 0x000fce000f8e00ff */
.L_x_143:
[----:B------:R-:W-:Y:S05]  /*3660*/  BSYNC.RECONVERGENT B0 ;  /* 0x0000000000007941 */ /* 0x000fea0003800200 */
.L_x_142:
[----:B------:R-:W-:-:S09]  /*3670*/  ULOP3.LUT UP1, URZ, UR10, 0x7, URZ, 0xc0, !UPT ;  /* 0x000000070aff7892 */ /* 0x000fd2000f82c0ff */
[----:B------:R-:W-:Y:S05]  /*3680*/  BRA.U !UP1, `(.L_x_141) ;  /* 0x0000000109dc7547 */ /* 0x000fea000b800000 */
[----:B------:R-:W-:Y:S02]  /*3690*/  UISETP.GE.U32.AND UP1, UPT, UR26, 0x3, UPT ;  /* 0x000000031a00788c */ /* 0x000fe4000bf26070 */
[----:B------:R-:W-:-:S07]  /*36a0*/  UISETP.NE.AND UP2, UPT, UR21, URZ, UPT ;  /* 0x000000ff1500728c */ /* 0x000fce000bf45270 */
[----:B------:R-:W-:Y:S05]  /*36b0*/  BRA.U !UP1, `(.L_x_145) ;  /* 0x0000000109587547 */ /* 0x000fea000b800000 */
[----:B------:R-:W0:Y:S01]  /*36c0*/  LDC R15, c[0x0][0x3c4] ;  /* 0x0000f100ff0f7b82 */ /* 0x000e220000000800 */
[----:B------:R-:W-:-:S05]  /*36d0*/  MOV R23, UR6 ;  /* 0x0000000600177c02 */ /* 0x000fca0008000f00 */
[----:B------:R-:W-:-:S04]  /*36e0*/  IMAD R18, R14, UR32, R23 ;  /* 0x000000200e127c24 */ /* 0x000fc8000f8e0217 */
[----:B------:R-:W-:-:S04]  /*36f0*/  IMAD R23, R18, 0x4, R7 ;  /* 0x0000000412177824 */ /* 0x000fc800078e0207 */
[C---:B------:R-:W-:Y:S01]  /*3700*/  IMAD.IADD R27, R8.reuse, 0x1, R23 ;  /* 0x00000001081b7824 */ /* 0x040fe200078e0217 */
[----:B------:R-:W-:Y:S04]  /*3710*/  LDS R24, [R23] ;  /* 0x0000000017187984 */ /* 0x000fe80000000800 */
[----:B------:R-:W-:Y:S02]  /*3720*/  IADD3 R31, PT, PT, R8, R27, RZ ;  /* 0x0000001b081f7210 */ /* 0x000fe40007ffe0ff */
[----:B------:R-:W-:Y:S01]  /*3730*/  LDS R27, [R27] ;  /* 0x000000001b1b7984 */ /* 0x000fe20000000800 */
[----:B0-----:R-:W-:Y:S01]  /*3740*/  IMAD R15, R15, UR5, R14 ;  /* 0x000000050f0f7c24 */ /* 0x001fe2000f8e020e */
[----:B------:R-:W-:Y:S01]  /*3750*/  IADD3 R14, PT, PT, R14, 0x4, RZ ;  /* 0x000000040e0e7810 */ /* 0x000fe20007ffe0ff */
[----:B------:R-:W-:-:S02]  /*3760*/  IMAD.IADD R26, R8, 0x1, R31 ;  /* 0x00000001081a7824 */ /* 0x000fc400078e021f */
[----:B------:R-:W-:Y:S01]  /*3770*/  LDS R31, [R31] ;  /* 0x000000001f1f7984 */ /* 0x000fe20000000800 */
[----:B------:R-:W-:-:S03]  /*3780*/  LEA R15, R15, R2, 0x2 ;  /* 0x000000020f0f7211 */ /* 0x000fc600078e10ff */
[----:B------:R-:W-:Y:S04]  /*3790*/  LDS R26, [R26] ;  /* 0x000000001a1a7984 */ /* 0x000fe80000000800 */
[----:B------:R-:W0:Y:S04]  /*37a0*/  LDS R18, [R15] ;  /* 0x000000000f127984 */ /* 0x000e280000000800 */
[----:B------:R-:W1:Y:S04]  /*37b0*/  LDS R25, [R15+0x4] ;  /* 0x000004000f197984 */ /* 0x000e680000000800 */
[----:B------:R-:W2:Y:S04]  /*37c0*/  LDS R29, [R15+0x8] ;  /* 0x000008000f1d7984 */ /* 0x000ea80000000800 */
[----:B------:R-:W3:Y:S01]  /*37d0*/  LDS R35, [R15+0xc] ;  /* 0x00000c000f237984 */ /* 0x000ee20000000800 */
[----:B0-----:R-:W-:-:S04]  /*37e0*/  FFMA R18, R18, R24, R33 ;  /* 0x0000001812127223 */ /* 0x001fc80000000021 */
[----:B-1----:R-:W-:-:S04]  /*37f0*/  FFMA R18, R25, R27, R18 ;  /* 0x0000001b19127223 */ /* 0x002fc80000000012 */
[----:B--2---:R-:W-:-:S04]  /*3800*/  FFMA R18, R29, R31, R18 ;  /* 0x0000001f1d127223 */ /* 0x004fc80000000012 */
[----:B---3--:R-:W-:-:S07]  /*3810*/  FFMA R33, R35, R26, R18 ;  /* 0x0000001a23217223 */ /* 0x008fce0000000012 */
.L_x_145:
[----:B------:R-:W-:Y:S05]  /*3820*/  BRA.U !UP2, `(.L_x_141) ;  /* 0x000000010a747547 */ /* 0x000fea000b800000 */
[----:B------:R-:W-:Y:S02]  /*3830*/  ULOP3.LUT UR7, UR11, 0x3, URZ, 0xc0, !UPT ;  /* 0x000000030b077892 */ /* 0x000fe4000f8ec0ff */
[----:B------:R-:W-:Y:S02]  /*3840*/  ULOP3.LUT UR27, UR11, 0x1, URZ, 0xc0, !UPT ;  /* 0x000000010b1b7892 */ /* 0x000fe4000f8ec0ff */
[----:B------:R-:W-:Y:S02]  /*3850*/  UISETP.NE.AND UP1, UPT, UR7, 0x1, UPT ;  /* 0x000000010700788c */ /* 0x000fe4000bf25270 */
[----:B------:R-:W-:-:S07]  /*3860*/  UISETP.NE.U32.AND UP2, UPT, UR27, 0x1, UPT ;  /* 0x000000011b00788c */ /* 0x000fce000bf45070 */
[----:B------:R-:W-:Y:S05]  /*3870*/  BRA.U !UP1, `(.L_x_146) ;  /* 0x0000000109387547 */ /* 0x000fea000b800000 */
[----:B------:R-:W0:Y:S01]  /*3880*/  LDC R15, c[0x0][0x3c4] ;  /* 0x0000f100ff0f7b82 */ /* 0x000e220000000800 */
[----:B------:R-:W-:-:S04]  /*3890*/  IMAD.U32 R23, RZ, RZ, UR6 ;  /* 0x00000006ff177e24 */ /* 0x000fc8000f8e00ff */
[----:B------:R-:W-:-:S05]  /*38a0*/  IMAD R18, R14, UR32, R23 ;  /* 0x000000200e127c24 */ /* 0x000fca000f8e0217 */
[----:B------:R-:W-:-:S04]  /*38b0*/  LEA R23, R18, R7, 0x2 ;  /* 0x0000000712177211 */ /* 0x000fc800078e10ff */
[----:B------:R-:W-:Y:S01]  /*38c0*/  IADD3 R26, PT, PT, R8, R23, RZ ;  /* 0x00000017081a7210 */ /* 0x000fe20007ffe0ff */
[----:B------:R-:W-:Y:S05]  /*38d0*/  LDS R24, [R23] ;  /* 0x0000000017187984 */ /* 0x000fea0000000800 */
[----:B------:R-:W-:Y:S01]  /*38e0*/  LDS R26, [R26] ;  /* 0x000000001a1a7984 */ /* 0x000fe20000000800 */
[----:B0-----:R-:W-:Y:S02]  /*38f0*/  IMAD R15, R15, UR5, R14 ;  /* 0x000000050f0f7c24 */ /* 0x001fe4000f8e020e */
[----:B------:R-:W-:Y:S02]  /*3900*/  VIADD R14, R14, 0x2 ;  /* 0x000000020e0e7836 */ /* 0x000fe40000000000 */
[----:B------:R-:W-:-:S05]  /*3910*/  IMAD R15, R15, 0x4, R2 ;  /* 0x000000040f0f7824 */ /* 0x000fca00078e0202 */
[----:B------:R-:W0:Y:S04]  /*3920*/  LDS R18, [R15] ;  /* 0x000000000f127984 */ /* 0x000e280000000800 */
[----:B------:R-:W1:Y:S01]  /*3930*/  LDS R25, [R15+0x4] ;  /* 0x000004000f197984 */ /* 0x000e620000000800 */
[----:B0-----:R-:W-:-:S04]  /*3940*/  FFMA R18, R18, R24, R33 ;  /* 0x0000001812127223 */ /* 0x001fc80000000021 */
[----:B-1----:R-:W-:-:S07]  /*3950*/  FFMA R33, R25, R26, R18 ;  /* 0x0000001a19217223 */ /* 0x002fce0000000012 */
.L_x_146:
[----:B------:R-:W-:Y:S05]  /*3960*/  BRA.U UP2, `(.L_x_141) ;  /* 0x0000000102247547 */ /* 0x000fea000b800000 */
[----:B------:R-:W0:Y:S01]  /*3970*/  LDC R15, c[0x0][0x3c4] ;  /* 0x0000f100ff0f7b82 */ /* 0x000e220000000800 */
[----:B------:R-:W-:-:S05]  /*3980*/  MOV R23, UR6 ;  /* 0x0000000600177c02 */ /* 0x000fca0008000f00 */
[----:B------:R-:W-:-:S04]  /*3990*/  IMAD R18, R14, UR32, R23 ;  /* 0x000000200e127c24 */ /* 0x000fc8000f8e0217 */
[----:B------:R-:W-:-:S06]  /*39a0*/  IMAD R18, R18, 0x4, R7 ;  /* 0x0000000412127824 */ /* 0x000fcc00078e0207 */
[----:B------:R-:W-:Y:S01]  /*39b0*/  LDS R18, [R18] ;  /* 0x0000000012127984 */ /* 0x000fe20000000800 */
[----:B0-----:R-:W-:-:S05]  /*39c0*/  IMAD R15, R15, UR5, R14 ;  /* 0x000000050f0f7c24 */ /* 0x001fca000f8e020e */
[----:B------:R-:W-:-:S05]  /*39d0*/  LEA R15, R15, R2, 0x2 ;  /* 0x000000020f0f7211 */ /* 0x000fca00078e10ff */
[----:B------:R-:W0:Y:S02]  /*39e0*/  LDS R14, [R15] ;  /* 0x000000000f0e7984 */ /* 0x000e240000000800 */
[----:B0-----:R-:W-:-:S07]  /*39f0*/  FFMA R33, R14, R18, R33 ;  /* 0x000000120e217223 */ /* 0x001fce0000000021 */
.L_x_141:
[----:B------:R-:W1:Y:S01]  /*3a00*/  MUFU.RCP R18, R3 ;  /* 0x0000000300127308 */ /* 0x000e620000001000 */
[----:B0-----:R-:W-:Y:S01]  /*3a10*/  FMUL R14, R16, R33 ;  /* 0x00000021100e7220 */ /* 0x001fe20000400000 */
[----:B------:R-:W-:Y:S03]  /*3a20*/  BSSY.RECONVERGENT B0, `(.L_x_147) ;  /* 0x000000c000007945 */ /* 0x000fe60003800200 */
[----:B-----5:R-:W-:-:S04]  /*3a30*/  FFMA R0, R19, R0, R14 ;  /* 0x0000000013007223 */ /* 0x020fc8000000000e */
[----:B------:R-:W0:Y:S01]  /*3a40*/  FCHK P0, R0, R3 ;  /* 0x0000000300007302 */ /* 0x000e220000000000 */
[----:B-1----:R-:W-:-:S04]  /*3a50*/  FFMA R15, -R3, R18, 1 ;  /* 0x3f800000030f7423 */ /* 0x002fc80000000112 */
[----:B------:R-:W-:-:S04]  /*3a60*/  FFMA R15, R18, R15, R18 ;  /* 0x0000000f120f7223 */ /* 0x000fc80000000012 */
[----:B------:R-:W-:-:S04]  /*3a70*/  FFMA R14, R0, R15, RZ ;  /* 0x0000000f000e7223 */ /* 0x000fc800000000ff */
[----:B------:R-:W-:-:S04]  /*3a80*/  FFMA R18, -R3, R14, R0 ;  /* 0x0000000e03127223 */ /* 0x000fc80000000100 */
[----:B------:R-:W-:Y:S01]  /*3a90*/  FFMA R23, R15, R18, R14 ;  /* 0x000000120f177223 */ /* 0x000fe2000000000e */
[----:B0-----:R-:W-:Y:S06]  /*3aa0*/  @!P0 BRA `(.L_x_148) ;  /* 0x00000000000c8947 */ /* 0x001fec0003800000 */
[----:B------:R-:W-:-:S07]  /*3ab0*/  MOV R14, 0x3ad0 ;  /* 0x00003ad0000e7802 */ /* 0x000fce0000000f00 */
[----:B------:R-:W-:Y:S05]  /*3ac0*/  CALL.REL.NOINC `($__internal_4_$__cuda_sm3x_div_rn_noftz_f32_slowpath) ;  /* 0x0000000400947944 */ /* 0x000fea0003c00000 */
[----:B------:R-:W-:-:S07]  /*3ad0*/  IMAD.MOV.U32 R23, RZ, RZ, R0 ;  /* 0x000000ffff177224 */ /* 0x000fce00078e0000 */
.L_x_148:
[----:B------:R-:W-:Y:S05]  /*3ae0*/  BSYNC.RECONVERGENT B0 ;  /* 0x0000000000007941 */ /* 0x000fea0003800200 */
.L_x_147:
[----:B------:R-:W0:Y:S01]  /*3af0*/  LDCU UR7, c[0x0][0x3bc] ;  /* 0x00007780ff0777ac */ /* 0x000e220008000800 */
[----:B------:R-:W-:Y:S01]  /*3b00*/  MOV R14, UR16 ;  /* 0x00000010000e7c02 */ /* 0x000fe20008000f00 */
[----:B------:R-:W-:Y:S01]  /*3b10*/  IMAD.U32 R15, RZ, RZ, UR17 ;  /* 0x00000011ff0f7e24 */ /* 0x000fe2000f8e00ff */
[----:B------:R-:W-:-:S04]  /*3b20*/  UIADD3 UR6, UPT, UPT, UR6, 0x1, URZ ;  /* 0x0000000106067890 */ /* 0x000fc8000fffe0ff */
[----:B------:R1:W-:Y:S01]  /*3b30*/  STG.E desc[UR18][R14.64], R23 ;  /* 0x000000170e007986 */ /* 0x0003e2000c101912 */
[----:B0-----:R-:W-:-:S09]  /*3b40*/  UISETP.NE.AND UP1, UPT, UR6, UR7, UPT ;  /* 0x000000070600728c */ /* 0x001fd2000bf25270 */
[----:B-1----:R-:W-:Y:S05]  /*3b50*/  BRA.U UP1, `(.L_x_149) ;  /* 0xfffffff501d87547 */ /* 0x002fea000b83ffff */
.L_x_140:
[----:B------:R-:W-:Y:S01]  /*3b60*/  MOV R14, UR14 ;  /* 0x0000000e000e7c02 */ /* 0x000fe20008000f00 */
[----:B------:R-:W-:Y:S01]  /*3b70*/  IMAD.U32 R15, RZ, RZ, UR15 ;  /* 0x0000000fff0f7e24 */ /* 0x000fe2000f8e00ff */
[----:B------:R-:W-:Y:S01]  /*3b80*/  MOV R18, UR12 ;  /* 0x0000000c00127c02 */ /* 0x000fe20008000f00 */
[----:B------:R-:W-:-:S03]  /*3b90*/  IMAD.U32 R19, RZ, RZ, UR13 ;  /* 0x0000000dff137e24 */ /* 0x000fc6000f8e00ff */
[----:B------:R3:W-:Y:S04]  /*3ba0*/  STG.E desc[UR18][R14.64], R17 ;  /* 0x000000110e007986 */ /* 0x0007e8000c101912 */
[----:B------:R3:W-:Y:S02]  /*3bb0*/  STG.E desc[UR18][R18.64], R3 ;  /* 0x0000000312007986 */ /* 0x0007e4000c101912 */
.L_x_129:
[----:B------:R-:W-:-:S04]  /*3bc0*/  UIADD3 UR5, UPT, UPT, UR5, 0x1, URZ ;  /* 0x0000000105057890 */ /* 0x000fc8000fffe0ff */
[----:B------:R-:W-:-:S09]  /*3bd0*/  UISETP.NE.AND UP0, UPT, UR5, UR8, UPT ;  /* 0x000000080500728c */ /* 0x000fd2000bf05270 */
[----:B------:R-:W-:Y:S05]  /*3be0*/  BRA.U UP0, `(.L_x_150) ;  /* 0xffffffe500d47547 */ /* 0x000fea000b83ffff */
.L_x_128:
[----:B------:R-:W-:Y:S01]  /*3bf0*/  BAR.SYNC.DEFER_BLOCKING 0x0 ;  /* 0x0000000000007b1d */ /* 0x000fe20000010000 */
[----:B------:R-:W-:Y:S01]  /*3c00*/  IADD3 R4, PT, PT, R4, 0x1, RZ ;  /* 0x0000000104047810 */ /* 0x000fe20007ffe0ff */
[----:B------:R-:W-:Y:S01]  /*3c10*/  VIADD R5, R5, 0x1 ;  /* 0x0000000105057836 */ /* 0x000fe20000000000 */
[----:B------:R-:W-:-:S03]  /*3c20*/  IADD3 R6, PT, PT, R6, 0x1, RZ ;  /* 0x0000000106067810 */ /* 0x000fc60007ffe0ff */
[----:B------:R-:W-:Y:S05]  /*3c30*/  @P1 BRA `(.L_x_151) ;  /* 0xffffffd000c41947 */ /* 0x000fea000383ffff */
[----:B------:R-:W-:Y:S05]  /*3c40*/  EXIT ;  /* 0x000000000000794d */ /* 0x000fea0003800000 */
        .weak           $__internal_2_$__cuda_sm20_rcp_rn_f32_slowpath
        .type           $__internal_2_$__cuda_sm20_rcp_rn_f32_slowpath,@function
        .size           $__internal_2_$__cuda_sm20_rcp_rn_f32_slowpath,($__internal_3_$__cuda_sm20_sqrt_rn_f32_slowpath - $__internal_2_$__cuda_sm20_rcp_rn_f32_slowpath)
$__internal_2_$__cuda_sm20_rcp_rn_f32_slowpath:
[----:B------:R-:W-:-:S05]  /*3c50*/  IMAD.SHL.U32 R2, R0, 0x2, RZ ;  /* 0x0000000200027824 */ /* 0x000fca00078e00ff */
[----:B------:R-:W-:-:S04]  /*3c60*/  SHF.R.U32.HI R8, RZ, 0x18, R2 ;  /* 0x00000018ff087819 */ /* 0x000fc80000011602 */
[----:B------:R-:W-:-:S13]  /*3c70*/  ISETP.NE.U32.AND P0, PT, R8, RZ, PT ;  /* 0x000000ff0800720c */ /* 0x000fda0003f05070 */
[----:B------:R-:W-:Y:S05]  /*3c80*/  @P0 BRA `(.L_x_152) ;  /* 0x00000000002c0947 */ /* 0x000fea0003800000 */
[----:B------:R-:W-:-:S04]  /*3c90*/  SHF.L.U32 R2, R0, 0x1, RZ ;  /* 0x0000000100027819 */ /* 0x000fc800000006ff */
[----:B------:R-:W-:-:S13]  /*3ca0*/  ISETP.NE.AND P0, PT, R2, RZ, PT ;  /* 0x000000ff0200720c */ /* 0x000fda0003f05270 */
[----:B------:R0:W1:Y:S01]  /*3cb0*/  @!P0 MUFU.RCP R2, R0 ;  /* 0x0000000000028308 */ /* 0x0000620000001000 */
[----:B------:R-:W-:Y:S05]  /*3cc0*/  @!P0 BRA `(.L_x_153) ;  /* 0x0000000000a48947 */ /* 0x000fea0003800000 */
[----:B------:R-:W-:-:S04]  /*3cd0*/  FFMA R3, R0, 1.84467440737095516160e+19, RZ ;  /* 0x5f80000000037823 */ /* 0x000fc800000000ff */
[----:B0-----:R-:W1:Y:S02]  /*3ce0*/  MUFU.RCP R0, R3 ;  /* 0x0000000300007308 */ /* 0x001e640000001000 */
[----:B-1----:R-:W-:-:S04]  /*3cf0*/  FFMA R2, R3, R0, -1 ;  /* 0xbf80000003027423 */ /* 0x002fc80000000000 */
[----:B------:R-:W-:-:S04]  /*3d00*/  FADD.FTZ R5, -R2, -RZ ;  /* 0x800000ff02057221 */ /* 0x000fc80000010100 */
[----:B------:R-:W-:-:S04]  /*3d10*/  FFMA R0, R0, R5, R0 ;  /* 0x0000000500007223 */ /* 0x000fc80000000000 */
[----:B------:R-:W-:Y:S01]  /*3d20*/  FFMA R2, R0, 1.84467440737095516160e+19, RZ ;  /* 0x5f80000000027823 */ /* 0x000fe200000000ff */
[----:B------:R-:W-:Y:S06]  /*3d30*/  BRA `(.L_x_153) ;  /* 0x0000000000887947 */ /* 0x000fec0003800000 */
.L_x_152:
[----:B------:R-:W-:-:S05]  /*3d40*/  VIADD R9, R8, 0xffffff03 ;  /* 0xffffff0308097836 */ /* 0x000fca0000000000 */
[----:B------:R-:W-:-:S13]  /*3d50*/  ISETP.GT.U32.AND P0, PT, R9, 0x1, PT ;  /* 0x000000010900780c */ /* 0x000fda0003f04070 */
[----:B------:R-:W-:Y:S05]  /*3d60*/  @P0 BRA `(.L_x_154) ;  /* 0x0000000000780947 */ /* 0x000fea0003800000 */
[----:B------:R-:W-:Y:S01]  /*3d70*/  LOP3.LUT R2, R0, 0x7fffff, RZ, 0xc0, !PT ;  /* 0x007fffff00027812 */ /* 0x000fe200078ec0ff */
[----:B------:R-:W-:-:S03]  /*3d80*/  HFMA2 R6, -RZ, RZ, 0, 1.78813934326171875e-07 ;  /* 0x00000003ff067431 */ /* 0x000fc600000001ff */
[----:B------:R-:W-:-:S04]  /*3d90*/  LOP3.LUT R2, R2, 0x3f800000, RZ, 0xfc, !PT ;  /* 0x3f80000002027812 */ /* 0x000fc800078efcff */
[----:B------:R-:W0:Y:S01]  /*3da0*/  MUFU.RCP R3, R2 ;  /* 0x0000000200037308 */ /* 0x000e220000001000 */
[----:B------:R-:W-:Y:S01]  /*3db0*/  SHF.L.U32 R6, R6, R9, RZ ;  /* 0x0000000906067219 */ /* 0x000fe200000006ff */
[----:B0-----:R-:W-:-:S04]  /*3dc0*/  FFMA R4, R2, R3, -1 ;  /* 0xbf80000002047423 */ /* 0x001fc80000000003 */
[----:B------:R-:W-:-:S04]  /*3dd0*/  FADD.FTZ R4, -R4, -RZ ;  /* 0x800000ff04047221 */ /* 0x000fc80000010100 */
[CCC-:B------:R-:W-:Y:S01]  /*3de0*/  FFMA.RM R5, R3.reuse, R4.reuse, R3.reuse ;  /* 0x0000000403057223 */ /* 0x1c0fe20000004003 */
[----:B------:R-:W-:-:S04]  /*3df0*/  FFMA.RP R4, R3, R4, R3 ;  /* 0x0000000403047223 */ /* 0x000fc80000008003 */
[C---:B------:R-:W-:Y:S02]  /*3e00*/  LOP3.LUT R3, R5.reuse, 0x7fffff, RZ, 0xc0, !PT ;  /* 0x007fffff05037812 */ /* 0x040fe400078ec0ff */
[----:B------:R-:W-:Y:S02]  /*3e10*/  FSETP.NEU.FTZ.AND P0, PT, R5, R4, PT ;  /* 0x000000040500720b */ /* 0x000fe40003f1d000 */
[----:B------:R-:W-:Y:S02]  /*3e20*/  LOP3.LUT R3, R3, 0x800000, RZ, 0xfc, !PT ;  /* 0x0080000003037812 */ /* 0x000fe400078efcff */
[----:B------:R-:W-:Y:S02]  /*3e30*/  SEL R4, RZ, 0xffffffff, !P0 ;  /* 0xffffffffff047807 */ /* 0x000fe40004000000 */
[----:B------:R-:W-:-:S03]  /*3e40*/  LOP3.LUT R6, R6, R3, RZ, 0xc0, !PT ;  /* 0x0000000306067212 */ /* 0x000fc600078ec0ff */
[----:B------:R-:W-:Y:S01]  /*3e50*/  IMAD.MOV R4, RZ, RZ, -R4 ;  /* 0x000000ffff047224 */ /* 0x000fe200078e0a04 */
[----:B------:R-:W-:-:S04]  /*3e60*/  SHF.R.U32.HI R6, RZ, R9, R6 ;  /* 0x00000009ff067219 */ /* 0x000fc80000011606 */
[----:B------:R-:W-:Y:S02]  /*3e70*/  LOP3.LUT P1, RZ, R4, R9, R3, 0xf8, !PT ;  /* 0x0000000904ff7212 */ /* 0x000fe4000782f803 */
[C---:B------:R-:W-:Y:S02]  /*3e80*/  LOP3.LUT P0, RZ, R6.reuse, 0x1, RZ, 0xc0, !PT ;  /* 0x0000000106ff7812 */ /* 0x040fe4000780c0ff */
[----:B------:R-:W-:-:S04]  /*3e90*/  LOP3.LUT P2, RZ, R6, 0x2, RZ, 0xc0, !PT ;  /* 0x0000000206ff7812 */ /* 0x000fc8000784c0ff */
[----:B------:R-:W-:Y:S02]  /*3ea0*/  PLOP3.LUT P0, PT, P0, P1, P2, 0xe0, 0x0 ;  /* 0x000000000000781c */ /* 0x000fe40000703c20 */
[----:B------:R-:W-:Y:S02]  /*3eb0*/  LOP3.LUT P1, RZ, R0, 0x7fffff, RZ, 0xc0, !PT ;  /* 0x007fffff00ff7812 */ /* 0x000fe4000782c0ff */
[----:B------:R-:W-:-:S04]  /*3ec0*/  SEL R2, RZ, 0x1, !P0 ;  /* 0x00000001ff027807 */ /* 0x000fc80004000000 */
[----:B------:R-:W-:-:S04]  /*3ed0*/  IADD3 R2, PT, PT, -R2, RZ, RZ ;  /* 0x000000ff02027210 */ /* 0x000fc80007ffe1ff */
[----:B------:R-:W-:Y:S01]  /*3ee0*/  ISETP.GE.AND P0, PT, R2, RZ, PT ;  /* 0x000000ff0200720c */ /* 0x000fe20003f06270 */
[----:B------:R-:W-:-:S05]  /*3ef0*/  VIADD R2, R8, 0xffffff04 ;  /* 0xffffff0408027836 */ /* 0x000fca0000000000 */
[----:B------:R-:W-:-:S07]  /*3f00*/  SHF.R.U32.HI R3, RZ, R2, R3 ;  /* 0x00000002ff037219 */ /* 0x000fce0000011603 */
[----:B------:R-:W-:-:S05]  /*3f10*/  @!P0 IADD3 R3, PT, PT, R3, 0x1, RZ ;  /* 0x0000000103038810 */ /* 0x000fca0007ffe0ff */
[----:B------:R-:W-:-:S05]  /*3f20*/  @!P1 IMAD.SHL.U32 R3, R3, 0x2, RZ ;  /* 0x0000000203039824 */ /* 0x000fca00078e00ff */
[----:B------:R-:W-:Y:S01]  /*3f30*/  LOP3.LUT R2, R3, 0x80000000, R0, 0xf8, !PT ;  /* 0x8000000003027812 */ /* 0x000fe200078ef800 */
[----:B------:R-:W-:Y:S06]  /*3f40*/  BRA `(.L_x_153) ;  /* 0x0000000000047947 */ /* 0x000fec0003800000 */
.L_x_154:
[----:B------:R2:W3:Y:S02]  /*3f50*/  MUFU.RCP R2, R0 ;  /* 0x0000000000027308 */ /* 0x0004e40000001000 */
.L_x_153:
[----:B-1-3--:R-:W-:Y:S01]  /*3f60*/  MOV R12, R2 ;  /* 0x00000002000c7202 */ /* 0x00afe20000000f00 */
[----:B------:R-:W-:Y:S01]  /*3f70*/  IMAD.MOV.U32 R2, RZ, RZ, R7 ;  /* 0x000000ffff027224 */ /* 0x000fe200078e0007 */
[----:B------:R-:W-:-:S04]  /*3f80*/  MOV R3, 0x0 ;  /* 0x0000000000037802 */ /* 0x000fc80000000f00 */
[----:B0-2---:R-:W-:Y:S05]  /*3f90*/  RET.REL.NODEC R2 `(_Z23flash_attention_forwardPKfS0_S0_PfS1_S1_iiiiii) ;  /* 0xffffffc002187950 */ /* 0x005fea0003c3ffff */
        .weak           $__internal_3_$__cuda_sm20_sqrt_rn_f32_slowpath
        .type           $__internal_3_$__cuda_sm20_sqrt_rn_f32_slowpath,@function
        .size           $__internal_3_$__cuda_sm20_sqrt_rn_f32_slowpath,($__internal_4_$__cuda_sm3x_div_rn_noftz_f32_slowpath - $__internal_3_$__cuda_sm20_sqrt_rn_f32_slowpath)
$__internal_3_$__cuda_sm20_sqrt_rn_f32_slowpath:
[----:B------:R-:W-:-:S13]  /*3fa0*/  LOP3.LUT P0, RZ, R0, 0x7fffffff, RZ, 0xc0, !PT ;  /* 0x7fffffff00ff7812 */ /* 0x000fda000780c0ff */
[----:B------:R-:W-:Y:S01]  /*3fb0*/  @!P0 IMAD.MOV.U32 R2, RZ, RZ, R0 ;  /* 0x000000ffff028224 */ /* 0x000fe200078e0000 */
        /* <DEDUP_REMOVED lines=8> */
[----:B------:R-:W-:Y:S01]  /*4040*/  @!P0 IMAD.MOV.U32 R2, RZ, RZ, R0 ;  /* 0x000000ffff028224 */ /* 0x000fe200078e0000 */
        /* <DEDUP_REMOVED lines=9> */
.L_x_155:
[----:B------:R-:W-:Y:S01]  /*40e0*/  HFMA2 R3, -RZ, RZ, 0, 0 ;  /* 0x00000000ff037431 */ /* 0x000fe200000001ff */
[----:B------:R-:W-:Y:S01]  /*40f0*/  MOV R0, R2 ;  /* 0x0000000200007202 */ /* 0x000fe20000000f00 */
[----:B------:R-:W-:-:S04]  /*4100*/  IMAD.MOV.U32 R2, RZ, RZ, R4 ;  /* 0x000000ffff027224 */ /* 0x000fc800078e0004 */
[----:B------:R-:W-:Y:S05]  /*4110*/  RET.REL.NODEC R2 `(_Z23flash_attention_forwardPKfS0_S0_PfS1_S1_iiiiii) ;  /* 0xffffffbc02b87950 */ /* 0x000fea0003c3ffff */
        .weak           $__internal_4_$__cuda_sm3x_div_rn_noftz_f32_slowpath
        .type           $__internal_4_$__cuda_sm3x_div_rn_noftz_f32_slowpath,@function
        .size           $__internal_4_$__cuda_sm3x_div_rn_noftz_f32_slowpath,(.L_x_298 - $__internal_4_$__cuda_sm3x_div_rn_noftz_f32_slowpath)
$__internal_4_$__cuda_sm3x_div_rn_noftz_f32_slowpath:
[--C-:B------:R-:W-:Y:S01]  /*4120*/  SHF.R.U32.HI R15, RZ, 0x17, R3.reuse ;  /* 0x00000017ff0f7819 */ /* 0x100fe20000011603 */
[----:B------:R-:W-:Y:S01]  /*4130*/  BSSY.RECONVERGENT B1, `(.L_x_156) ;  /* 0x0000064000017945 */ /* 0x000fe20003800200 */
[----:B------:R-:W-:Y:S01]  /*4140*/  SHF.R.U32.HI R18, RZ, 0x17, R0 ;  /* 0x00000017ff127819 */ /* 0x000fe20000011600 */
[----:B------:R-:W-:Y:S01]  /*4150*/  IMAD.MOV.U32 R24, RZ, RZ, R3 ;  /* 0x000000ffff187224 */ /* 0x000fe200078e0003 */
[----:B------:R-:W-:Y:S02]  /*4160*/  LOP3.LUT R15, R15, 0xff, RZ, 0xc0, !PT ;  /* 0x000000ff0f0f7812 */ /* 0x000fe400078ec0ff */
[----:B------:R-:W-:Y:S02]  /*4170*/  LOP3.LUT R28, R18, 0xff, RZ, 0xc0, !PT ;  /* 0x000000ff121c7812 */ /* 0x000fe400078ec0ff */
[----:B------:R-:W-:Y:S01]  /*4180*/  MOV R23, R0 ;  /* 0x0000000000177202 */ /* 0x000fe20000000f00 */
[----:B------:R-:W-:Y:S01]  /*4190*/  VIADD R26, R15, 0xffffffff ;  /* 0xffffffff0f1a7836 */ /* 0x000fe20000000000 */
[----:B------:R-:W-:-:S04]  /*41a0*/  IADD3 R25, PT, PT, R28, -0x1, RZ ;  /* 0xffffffff1c197810 */ /* 0x000fc80007ffe0ff */
        /* <DEDUP_REMOVED lines=23> */
[----:B------:R-:W-:Y:S02]  /*4320*/  @!P0 IMAD.MOV.U32 R18, RZ, RZ, -0x40 ;  /* 0xffffffc0ff128424 */ /* 0x000fe400078e00ff */
[----:B------:R-:W-:Y:S01]  /*4330*/  @!P0 FFMA R23, R0, 1.84467440737095516160e+19, RZ ;  /* 0x5f80000000178823 */ /* 0x000fe200000000ff */
[----:B------:R-:W-:Y:S02]  /*4340*/  @!P2 FFMA R24, R3, 1.84467440737095516160e+19, RZ ;  /* 0x5f8000000318a823 */ /* 0x000fe400000000ff */
[----:B------:R-:W-:-:S07]  /*4350*/  @!P2 IADD3 R18, PT, PT, R18, 0x40, RZ ;  /* 0x000000401212a810 */ /* 0x000fce0007ffe0ff */
.L_x_157:
[----:B------:R-:W-:Y:S01]  /*4360*/  LEA R25, R15, 0xc0800000, 0x17 ;  /* 0xc08000000f197811 */ /* 0x000fe200078eb8ff */
[----:B------:R-:W-:Y:S03]  /*4370*/  BSSY.RECONVERGENT B2, `(.L_x_162) ;  /* 0x0000036000027945 */ /* 0x000fe60003800200 */
[----:B------:R-:W-:Y:S01]  /*4380*/  IADD3 R25, PT, PT, -R25, R24, RZ ;  /* 0x0000001819197210 */ /* 0x000fe20007ffe1ff */
[----:B------:R-:W-:-:S03]  /*4390*/  VIADD R24, R28, 0xffffff81 ;  /* 0xffffff811c187836 */ /* 0x000fc60000000000 */
[----:B------:R0:W1:Y:S01]  /*43a0*/  MUFU.RCP R26, R25 ;  /* 0x00000019001a7308 */ /* 0x0000620000001000 */
[----:B------:R-:W-:Y:S01]  /*43b0*/  FADD.FTZ R27, -R25, -RZ ;  /* 0x800000ff191b7221 */ /* 0x000fe20000010100 */
[C---:B------:R-:W-:Y:S01]  /*43c0*/  IMAD R0, R24.reuse, -0x800000, R23 ;  /* 0xff80000018007824 */ /* 0x040fe200078e0217 */
[----:B0-----:R-:W-:-:S04]  /*43d0*/  IADD3 R25, PT, PT, R24, 0x7f, -R15 ;  /* 0x0000007f18197810 */ /* 0x001fc80007ffe80f */
[----:B------:R-:W-:Y:S01]  /*43e0*/  IADD3 R25, PT, PT, R25, R18, RZ ;  /* 0x0000001219197210 */ /* 0x000fe20007ffe0ff */
[----:B-1----:R-:W-:-:S04]  /*43f0*/  FFMA R29, R26, R27, 1 ;  /* 0x3f8000001a1d7423 */ /* 0x002fc8000000001b */
        /* <DEDUP_REMOVED lines=8> */
[----:B------:R-:W-:-:S05]  /*4480*/  IADD3 R26, PT, PT, R15, R25, RZ ;  /* 0x000000190f1a7210 */ /* 0x000fca0007ffe0ff */
[----:B------:R-:W-:-:S05]  /*4490*/  VIADD R15, R26, 0xffffffff ;  /* 0xffffffff1a0f7836 */ /* 0x000fca0000000000 */
        /* <DEDUP_REMOVED lines=9> */
[CCC-:B------:R-:W-:Y:S01]  /*4530*/  FFMA.RZ R15, R23.reuse, R27.reuse, R28.reuse ;  /* 0x0000001b170f7223 */ /* 0x1c0fe2000000c01c */
[-CC-:B------:R-:W-:Y:S01]  /*4540*/  FFMA.RM R18, R23, R27.reuse, R28.reuse ;  /* 0x0000001b17127223 */ /* 0x180fe2000000401c */
[C---:B------:R-:W-:Y:S02]  /*4550*/  ISETP.NE.AND P3, PT, R26.reuse, RZ, PT ;  /* 0x000000ff1a00720c */ /* 0x040fe40003f65270 */
[C---:B------:R-:W-:Y:S02]  /*4560*/  ISETP.NE.AND P2, PT, R26.reuse, RZ, PT ;  /* 0x000000ff1a00720c */ /* 0x040fe40003f45270 */
[----:B------:R-:W-:Y:S01]  /*4570*/  LOP3.LUT R24, R15, 0x7fffff, RZ, 0xc0, !PT ;  /* 0x007fffff0f187812 */ /* 0x000fe200078ec0ff */
[----:B------:R-:W-:Y:S01]  /*4580*/  FFMA.RP R15, R23, R27, R28 ;  /* 0x0000001b170f7223 */ /* 0x000fe2000000801c */
[----:B------:R-:W-:Y:S02]  /*4590*/  IADD3 R23, PT, PT, R26, 0x20, RZ ;  /* 0x000000201a177810 */ /* 0x000fe40007ffe0ff */
        /* <DEDUP_REMOVED lines=11> */
[----:B------:R-:W-:-:S05]  /*4650*/  LOP3.LUT R18, R18, R15, RZ, 0xc0, !PT ;  /* 0x0000000f12127212 */ /* 0x000fca00078ec0ff */
[----:B------:R-:W-:-:S05]  /*4660*/  IMAD.IADD R23, R23, 0x1, R18 ;  /* 0x0000000117177824 */ /* 0x000fca00078e0212 */
[----:B------:R-:W-:Y:S01]  /*4670*/  LOP3.LUT R0, R23, R0, RZ, 0xfc, !PT ;  /* 0x0000000017007212 */ /* 0x000fe200078efcff */
[----:B------:R-:W-:Y:S06]  /*4680*/  BRA `(.L_x_165) ;  /* 0x0000000000107947 */ /* 0x000fec0003800000 */
.L_x_164:
[----:B------:R-:W-:-:S04]  /*4690*/  LOP3.LUT R0, R0, 0x80000000, RZ, 0xc0, !PT ;  /* 0x8000000000007812 */ /* 0x000fc800078ec0ff */
[----:B------:R-:W-:Y:S01]  /*46a0*/  LOP3.LUT R0, R0, 0x7f800000, RZ, 0xfc, !PT ;  /* 0x7f80000000007812 */ /* 0x000fe200078efcff */
[----:B------:R-:W-:Y:S06]  /*46b0*/  BRA `(.L_x_165) ;  /* 0x0000000000047947 */ /* 0x000fec0003800000 */
.L_x_163:
[----:B------:R-:W-:-:S07]  /*46c0*/  LEA R0, R25, R0, 0x17 ;  /* 0x0000000019007211 */ /* 0x000fce00078eb8ff */
.L_x_165:
[----:B------:R-:W-:Y:S05]  /*46d0*/  BSYNC.RECONVERGENT B2 ;  /* 0x0000000000027941 */ /* 0x000fea0003800200 */
.L_x_162:
[----:B------:R-:W-:Y:S05]  /*46e0*/  BRA `(.L_x_166) ;  /* 0x0000000000207947 */ /* 0x000fea0003800000 */
.L_x_161:
[----:B------:R-:W-:-:S04]  /*46f0*/  LOP3.LUT R0, R24, 0x80000000, R23, 0x48, !PT ;  /* 0x8000000018007812 */ /* 0x000fc800078e4817 */
[----:B------:R-:W-:Y:S01]  /*4700*/  LOP3.LUT R0, R0, 0x7f800000, RZ, 0xfc, !PT ;  /* 0x7f80000000007812 */ /* 0x000fe200078efcff */
[----:B------:R-:W-:Y:S06]  /*4710*/  BRA `(.L_x_166) ;  /* 0x0000000000147947 */ /* 0x000fec0003800000 */
.L_x_160:
[----:B------:R-:W-:Y:S01]  /*4720*/  LOP3.LUT R0, R24, 0x80000000, R23, 0x48, !PT ;  /* 0x8000000018007812 */ /* 0x000fe200078e4817 */
[----:B------:R-:W-:Y:S06]  /*4730*/  BRA `(.L_x_166) ;  /* 0x00000000000c7947 */ /* 0x000fec0003800000 */
.L_x_159:
[----:B------:R-:W0:Y:S01]  /*4740*/  MUFU.RSQ R0, -QNAN ;  /* 0xffc0000000007908 */ /* 0x000e220000001400 */
[----:B------:R-:W-:Y:S05]  /*4750*/  BRA `(.L_x_166) ;  /* 0x0000000000047947 */ /* 0x000fea0003800000 */
.L_x_158:
[----:B------:R-:W-:-:S07]  /*4760*/  FADD.FTZ R0, R0, R3 ;  /* 0x0000000300007221 */ /* 0x000fce0000010000 */
.L_x_166:
[----:B------:R-:W-:Y:S05]  /*4770*/  BSYNC.RECONVERGENT B1 ;  /* 0x0000000000017941 */ /* 0x000fea0003800200 */
.L_x_156:
[----:B------:R-:W-:-:S04]  /*4780*/  HFMA2 R15, -RZ, RZ, 0, 0 ;  /* 0x00000000ff0f7431 */ /* 0x000fc800000001ff */
[----:B0-----:R-:W-:Y:S05]  /*4790*/  RET.REL.NODEC R14 `(_Z23flash_attention_forwardPKfS0_S0_PfS1_S1_iiiiii) ;  /* 0xffffffb80e187950 */ /* 0x001fea0003c3ffff */
.L_x_167:
        /* <DEDUP_REMOVED lines=14> */
.L_x_298:


//--------------------- .text._Z20multi_head_attentionPKfS0_S0_S0_S0_PfS1_iiiiS0_ --------------------------
	.section	.text._Z20multi_head_attentionPKfS0_S0_S0_S0_PfS1_iiiiS0_,"ax",@progbits
	.align	128
        .global         _Z20multi_head_attentionPKfS0_S0_S0_S0_PfS1_iiiiS0_
        .type           _Z20multi_head_attentionPKfS0_S0_S0_S0_PfS1_iiiiS0_,@function
        .size           _Z20multi_head_attentionPKfS0_S0_S0_S0_PfS1_iiiiS0_,(.L_x_301 - _Z20multi_head_attentionPKfS0_S0_S0_S0_PfS1_iiiiS0_)
        .other          _Z20multi_head_attentionPKfS0_S0_S0_S0_PfS1_iiiiS0_,@"STO_CUDA_ENTRY STV_DEFAULT"
_Z20multi_head_attentionPKfS0_S0_S0_S0_PfS1_iiiiS0_:
.text._Z20multi_head_attentionPKfS0_S0_S0_S0_PfS1_iiiiS0_:
[----:B------:R-:W-:Y:S01]  /*0000*/  LDC R1, c[0x0][0x37c] ;  /* 0x0000df00ff017b82 */ /* 0x000fe20000000800 */
[----:B------:R-:W0:Y:S07]  /*0010*/  S2R R3, SR_TID.X ;  /* 0x0000000000037919 */ /* 0x000e2e0000002100 */
[----:B------:R-:W1:Y:S08]  /*0020*/  S2UR UR9, SR_CTAID.Y ;  /* 0x00000000000979c3 */ /* 0x000e700000002600 */
[----:B------:R-:W1:Y:S08]  /*0030*/  LDC R5, c[0x0][0x3c4] ;  /* 0x0000f100ff057b82 */ /* 0x000e700000000800 */
[----:B------:R-:W0:Y:S08]  /*0040*/  S2UR UR4, SR_CTAID.X ;  /* 0x00000000000479c3 */ /* 0x000e300000002500 */
[----:B------:R-:W0:Y:S08]  /*0050*/  LDC R18, c[0x0][0x360] ;  /* 0x0000d800ff127b82 */ /* 0x000e300000000800 */
[----:B------:R-:W2:Y:S01]  /*0060*/  S2UR UR8, SR_CTAID.Z ;  /* 0x00000000000879c3 */ /* 0x000ea20000002700 */
[----:B-1----:R-:W-:-:S07]  /*0070*/  ISETP.LE.AND P0, PT, R5, UR9, PT ;  /* 0x0000000905007c0c */ /* 0x002fce000bf03270 */
[----:B------:R-:W2:Y:S01]  /*0080*/  LDC.64 R6, c[0x0][0x3b8] ;  /* 0x0000ee00ff067b82 */ /* 0x000ea20000000a00 */
[----:B0-----:R-:W-:Y:S01]  /*0090*/  IMAD R18, R18, UR4, R3 ;  /* 0x0000000412127c24 */ /* 0x001fe2000f8e0203 */
[----:B--2---:R-:W-:-:S04]  /*00a0*/  ISETP.LE.OR P0, PT, R6, UR8, P0 ;  /* 0x0000000806007c0c */ /* 0x004fc80008703670 */
[----:B------:R-:W-:-:S13]  /*00b0*/  ISETP.GE.OR P0, PT, R18, R7, P0 ;  /* 0x000000071200720c */ /* 0x000fda0000706670 */
[----:B------:R-:W-:Y:S05]  /*00c0*/  @P0 EXIT ;  /* 0x000000000000094d */ /* 0x000fea0003800000 */
[----:B------:R-:W-:Y:S01]  /*00d0*/  IABS R13, R5 ;  /* 0x00000005000d7213 */ /* 0x000fe20000000000 */
[----:B------:R-:W0:Y:S01]  /*00e0*/  LDCU UR4, c[0x0][0x3c0] ;  /* 0x00007800ff0477ac */ /* 0x000e220008000800 */
[----:B------:R-:W1:Y:S01]  /*00f0*/  S2R R11, SR_TID.Y ;  /* 0x00000000000b7919 */ /* 0x000e620000002200 */
[----:B------:R-:W-:Y:S01]  /*0100*/  BSSY.RECONVERGENT B0, `(.L_x_168) ;  /* 0x0000110000007945 */ /* 0x000fe20003800200 */
[----:B------:R-:W2:Y:S01]  /*0110*/  I2F.RP R4, R13 ;  /* 0x0000000d00047306 */ /* 0x000ea20000209400 */
[----:B------:R-:W3:Y:S07]  /*0120*/  LDCU.64 UR6, c[0x0][0x358] ;  /* 0x00006b00ff0677ac */ /* 0x000eee0008000a00 */
[----:B--2---:R-:W2:Y:S01]  /*0130*/  MUFU.RCP R4, R4 ;  /* 0x0000000400047308 */ /* 0x004ea20000001000 */
[----:B0-----:R-:W-:-:S02]  /*0140*/  MOV R0, UR4 ;  /* 0x0000000400007c02 */ /* 0x001fc40008000f00 */
[----:B--2---:R-:W-:Y:S02]  /*0150*/  IADD3 R2, PT, PT, R4, 0xffffffe, RZ ;  /* 0x0ffffffe04027810 */ /* 0x004fe40007ffe0ff */
[----:B------:R-:W-:-:S03]  /*0160*/  IABS R4, R0 ;  /* 0x0000000000047213 */ /* 0x000fc60000000000 */
[----:B------:R0:W2:Y:S02]  /*0170*/  F2I.FTZ.U32.TRUNC.NTZ R3, R2 ;  /* 0x0000000200037305 */ /* 0x0000a4000021f000 */
[----:B0-----:R-:W-:Y:S01]  /*0180*/  HFMA2 R2, -RZ, RZ, 0, 0 ;  /* 0x00000000ff027431 */ /* 0x001fe200000001ff */
[----:B--2---:R-:W-:-:S05]  /*0190*/  IADD3 R6, PT, PT, RZ, -R3, RZ ;  /* 0x80000003ff067210 */ /* 0x004fca0007ffe0ff */
[----:B------:R-:W-:-:S04]  /*01a0*/  IMAD R9, R6, R13, RZ ;  /* 0x0000000d06097224 */ /* 0x000fc800078e02ff */
[----:B------:R-:W-:Y:S02]  /*01b0*/  IMAD.HI.U32 R3, R3, R9, R2 ;  /* 0x0000000903037227 */ /* 0x000fe400078e0002 */
[----:B------:R-:W0:Y:S04]  /*01c0*/  S2R R9, SR_CgaCtaId ;  /* 0x0000000000097919 */ /* 0x000e280000008800 */
[----:B------:R-:W-:-:S05]  /*01d0*/  IMAD.HI.U32 R6, R3, R4, RZ ;  /* 0x0000000403067227 */ /* 0x000fca00078e00ff */
[----:B------:R-:W-:-:S05]  /*01e0*/  IADD3 R2, PT, PT, -R6, RZ, RZ ;  /* 0x000000ff06027210 */ /* 0x000fca0007ffe1ff */
[----:B------:R-:W-:-:S05]  /*01f0*/  IMAD R2, R13, R2, R4 ;  /* 0x000000020d027224 */ /* 0x000fca00078e0204 */
[----:B------:R-:W-:-:S13]  /*0200*/  ISETP.GT.U32.AND P2, PT, R13, R2, PT ;  /* 0x000000020d00720c */ /* 0x000fda0003f44070 */
[-C--:B------:R-:W-:Y:S02]  /*0210*/  @!P2 IADD3 R2, PT, PT, R2, -R13.reuse, RZ ;  /* 0x8000000d0202a210 */ /* 0x080fe40007ffe0ff */
[----:B------:R-:W-:Y:S02]  /*0220*/  @!P2 IADD3 R6, PT, PT, R6, 0x1, RZ ;  /* 0x000000010606a810 */ /* 0x000fe40007ffe0ff */
[----:B------:R-:W-:Y:S02]  /*0230*/  ISETP.GE.U32.AND P0, PT, R2, R13, PT ;  /* 0x0000000d0200720c */ /* 0x000fe40003f06070 */
[----:B------:R-:W-:Y:S02]  /*0240*/  LOP3.LUT R2, R0, R5, RZ, 0x3c, !PT ;  /* 0x0000000500027212 */ /* 0x000fe400078e3cff */
[----:B------:R-:W-:Y:S02]  /*0250*/  ISETP.NE.AND P2, PT, R5, RZ, PT ;  /* 0x000000ff0500720c */ /* 0x000fe40003f45270 */
[----:B------:R-:W-:-:S02]  /*0260*/  ISETP.GE.AND P1, PT, R2, RZ, PT ;  /* 0x000000ff0200720c */ /* 0x000fc40003f26270 */
[----:B------:R-:W-:-:S04]  /*0270*/  MOV R2, 0x400 ;  /* 0x0000040000027802 */ /* 0x000fc80000000f00 */
[----:B0-----:R-:W-:Y:S01]  /*0280*/  LEA R9, R9, R2, 0x18 ;  /* 0x0000000209097211 */ /* 0x001fe200078ec0ff */
[----:B------:R-:W-:-:S06]  /*0290*/  @P0 VIADD R6, R6, 0x1 ;  /* 0x0000000106060836 */ /* 0x000fcc0000000000 */
[----:B------:R-:W-:Y:S02]  /*02a0*/  @!P1 IADD3 R6, PT, PT, -R6, RZ, RZ ;  /* 0x000000ff06069210 */ /* 0x000fe40007ffe1ff */
[----:B------:R-:W-:-:S04]  /*02b0*/  @!P2 LOP3.LUT R6, RZ, R5, RZ, 0x33, !PT ;  /* 0x00000005ff06a212 */ /* 0x000fc800078e33ff */
[----:B-1----:R-:W-:Y:S02]  /*02c0*/  ISETP.GE.AND P0, PT, R11, R6, PT ;  /* 0x000000060b00720c */ /* 0x002fe40003f06270 */
[----:B------:R-:W-:-:S04]  /*02d0*/  LEA R3, R6, R9, 0x2 ;  /* 0x0000000906037211 */ /* 0x000fc800078e10ff */
[----:B------:R-:W-:-:S07]  /*02e0*/  LEA R5, R6, R3, 0x2 ;  /* 0x0000000306057211 */ /* 0x000fce00078e10ff */
[----:B---3--:R-:W-:Y:S05]  /*02f0*/  @P0 BRA `(.L_x_169) ;  /* 0x0000000c00c00947 */ /* 0x008fea0003800000 */
[----:B------:R-:W0:Y:S01]  /*0300*/  LDC R2, c[0x0][0x364] ;  /* 0x0000d900ff027b82 */ /* 0x000e220000000800 */
[----:B------:R-:W-:Y:S01]  /*0310*/  ISETP.GT.AND P0, PT, R0, RZ, PT ;  /* 0x000000ff0000720c */ /* 0x000fe20003f04270 */
[----:B------:R-:W-:-:S12]  /*0320*/  IMAD R7, R7, UR8, R18 ;  /* 0x0000000807077c24 */ /* 0x000fd8000f8e0212 */
[----:B------:R-:W-:Y:S05]  /*0330*/  @P0 BRA `(.L_x_170) ;  /* 0x00000000002c0947 */ /* 0x000fea0003800000 */
[----:B------:R-:W-:-:S07]  /*0340*/  MOV R0, R11 ;  /* 0x0000000b00007202 */ /* 0x000fce0000000f00 */
.L_x_171:
[C---:B------:R-:W-:Y:S02]  /*0350*/  LEA R4, R0.reuse, R9, 0x2 ;  /* 0x0000000900047211 */ /* 0x040fe400078e10ff */
[C---:B------:R-:W-:Y:S02]  /*0360*/  LEA R7, R0.reuse, R3, 0x2 ;  /* 0x0000000300077211 */ /* 0x040fe400078e10ff */
[----:B------:R-:W-:Y:S01]  /*0370*/  LEA R8, R0, R5, 0x2 ;  /* 0x0000000500087211 */ /* 0x000fe200078e10ff */
[----:B------:R1:W-:Y:S01]  /*0380*/  STS [R4], RZ ;  /* 0x000000ff04007388 */ /* 0x0003e20000000800 */
[----:B0-----:R-:W-:-:S03]  /*0390*/  IMAD.IADD R0, R2, 0x1, R0 ;  /* 0x0000000102007824 */ /* 0x001fc600078e0200 */
[----:B------:R1:W-:Y:S02]  /*03a0*/  STS [R7], RZ ;  /* 0x000000ff07007388 */ /* 0x0003e40000000800 */
[----:B------:R-:W-:Y:S02]  /*03b0*/  ISETP.GE.AND P0, PT, R0, R6, PT ;  /* 0x000000060000720c */ /* 0x000fe40003f06270 */
[----:B------:R1:W-:Y:S11]  /*03c0*/  STS [R8], RZ ;  /* 0x000000ff08007388 */ /* 0x0003f60000000800 */
[----:B-1----:R-:W-:Y:S05]  /*03d0*/  @!P0 BRA `(.L_x_171) ;  /* 0xfffffffc00dc8947 */ /* 0x002fea000383ffff */
[----:B------:R-:W-:Y:S05]  /*03e0*/  BRA `(.L_x_169) ;  /* 0x0000000c00847947 */ /* 0x000fea0003800000 */
.L_x_170:
[----:B------:R-:W-:Y:S02]  /*03f0*/  LOP3.LUT R4, R0, 0x7, RZ, 0xc0, !PT ;  /* 0x0000000700047812 */ /* 0x000fe400078ec0ff */
[----:B------:R-:W-:Y:S02]  /*0400*/  MOV R9, R11 ;  /* 0x0000000b00097202 */ /* 0x000fe40000000f00 */
[----:B------:R-:W-:Y:S02]  /*0410*/  IADD3 R8, PT, PT, R4, -0x1, RZ ;  /* 0xffffffff04087810 */ /* 0x000fe40007ffe0ff */
[----:B------:R-:W-:Y:S02]  /*0420*/  LOP3.LUT R10, R0, 0x7ffffff8, RZ, 0xc0, !PT ;  /* 0x7ffffff8000a7812 */ /* 0x000fe400078ec0ff */
[----:B------:R-:W-:Y:S02]  /*0430*/  ISETP.GE.U32.AND P0, PT, R8, 0x3, PT ;  /* 0x000000030800780c */ /* 0x000fe40003f06070 */
[----:B------:R-:W-:-:S11]  /*0440*/  LOP3.LUT R8, R0, 0x3, RZ, 0xc0, !PT ;  /* 0x0000000300087812 */ /* 0x000fd600078ec0ff */
.L_x_177:
[----:B-1----:R-:W1:Y:S01]  /*0450*/  LDCU UR4, c[0x0][0x3c0] ;  /* 0x00007800ff0477ac */ /* 0x002e620008000800 */
[----:B------:R-:W-:Y:S01]  /*0460*/  HFMA2 R21, -RZ, RZ, 0, 0 ;  /* 0x00000000ff157431 */ /* 0x000fe200000001ff */
[----:B------:R-:W-:Y:S01]  /*0470*/  MOV R11, RZ ;  /* 0x000000ff000b7202 */ /* 0x000fe20000000f00 */
[----:B------:R-:W-:Y:S01]  /*0480*/  HFMA2 R19, -RZ, RZ, 0, 0 ;  /* 0x00000000ff137431 */ /* 0x000fe200000001ff */
[----:B------:R-:W-:Y:S02]  /*0490*/  MOV R25, RZ ;  /* 0x000000ff00197202 */ /* 0x000fe40000000f00 */
[----:B-1----:R-:W-:-:S04]  /*04a0*/  MOV R0, UR4 ;  /* 0x0000000400007c02 */ /* 0x002fc80008000f00 */
[----:B------:R-:W-:-:S13]  /*04b0*/  ISETP.GE.U32.AND P1, PT, R0, 0x8, PT ;  /* 0x000000080000780c */ /* 0x000fda0003f26070 */
[----:B------:R-:W-:Y:S05]  /*04c0*/  @!P1 BRA `(.L_x_172) ;  /* 0x0000000400789947 */ /* 0x000fea0003800000 */
[----:B------:R-:W-:Y:S01]  /*04d0*/  IMAD.MOV.U32 R21, RZ, RZ, RZ ;  /* 0x000000ffff157224 */ /* 0x000fe200078e00ff */
[----:B------:R-:W-:-:S07]  /*04e0*/  MOV R11, RZ ;  /* 0x000000ff000b7202 */ /* 0x000fce0000000f00 */
.L_x_173:
[----:B------:R-:W1:Y:S01]  /*04f0*/  LDC.64 R22, c[0x0][0x380] ;  /* 0x0000e000ff167b82 */ /* 0x000e620000000a00 */
[--C-:B------:R-:W-:Y:S02]  /*0500*/  IMAD R13, R0, UR9, R11.reuse ;  /* 0x00000009000d7c24 */ /* 0x100fe4000f8e020b */
[----:B------:R-:W-:Y:S02]  /*0510*/  IMAD R15, R7, R0, R11 ;  /* 0x00000000070f7224 */ /* 0x000fe400078e020b */
[----:B------:R-:W-:-:S03]  /*0520*/  IMAD R13, R6, R13, R9 ;  /* 0x0000000d060d7224 */ /* 0x000fc600078e0209 */
[----:B------:R-:W2:Y:S08]  /*0530*/  LDC.64 R26, c[0x0][0x388] ;  /* 0x0000e200ff1a7b82 */ /* 0x000eb00000000a00 */
[----:B------:R-:W3:Y:S01]  /*0540*/  LDC.64 R28, c[0x0][0x390] ;  /* 0x0000e400ff1c7b82 */ /* 0x000ee20000000a00 */
[----:B-1----:R-:W-:-:S07]  /*0550*/  IMAD.WIDE R22, R15, 0x4, R22 ;  /* 0x000000040f167825 */ /* 0x002fce00078e0216 */
[----:B------:R-:W1:Y:S01]  /*0560*/  LDC.64 R14, c[0x0][0x398] ;  /* 0x0000e600ff0e7b82 */ /* 0x000e620000000a00 */
[----:B------:R-:W4:Y:S01]  /*0570*/  LDG.E R16, desc[UR6][R22.64] ;  /* 0x0000000616107981 */ /* 0x000f22000c1e1900 */
[----:B--2---:R-:W-:-:S05]  /*0580*/  IMAD.WIDE R26, R13, 0x4, R26 ;  /* 0x000000040d1a7825 */ /* 0x004fca00078e021a */
[----:B------:R2:W4:Y:S01]  /*0590*/  LDG.E R20, desc[UR6][R26.64] ;  /* 0x000000061a147981 */ /* 0x000522000c1e1900 */
[----:B---3--:R-:W-:-:S05]  /*05a0*/  IMAD.WIDE R28, R13, 0x4, R28 ;  /* 0x000000040d1c7825 */ /* 0x008fca00078e021c */
[----:B------:R-:W3:Y:S01]  /*05b0*/  LDG.E R12, desc[UR6][R28.64] ;  /* 0x000000061c0c7981 */ /* 0x000ee2000c1e1900 */
[----:B-1----:R-:W-:-:S03]  /*05c0*/  IMAD.WIDE R14, R13, 0x4, R14 ;  /* 0x000000040d0e7825 */ /* 0x002fc600078e020e */
[----:B------:R-:W5:Y:S01]  /*05d0*/  LDG.E R13, desc[UR6][R22.64+0x4] ;  /* 0x00000406160d7981 */ /* 0x000f62000c1e1900 */
[----:B--2---:R-:W-:-:S04]  /*05e0*/  IMAD.WIDE R26, R6, 0x4, R26 ;  /* 0x00000004061a7825 */ /* 0x004fc800078e021a */
[----:B----4-:R-:W-:Y:S01]  /*05f0*/  FFMA R20, R16, R20, R25 ;  /* 0x0000001410147223 */ /* 0x010fe20000000019 */
[----:B------:R-:W-:Y:S02]  /*0600*/  IMAD.WIDE R24, R6, 0x4, R28 ;  /* 0x0000000406187825 */ /* 0x000fe400078e021c */
[----:B------:R1:W2:Y:S04]  /*0610*/  LDG.E R29, desc[UR6][R26.64] ;  /* 0x000000061a1d7981 */ /* 0x0002a8000c1e1900 */
[----:B------:R-:W5:Y:S01]  /*0620*/  LDG.E R17, desc[UR6][R24.64] ;  /* 0x0000000618117981 */ /* 0x000f62000c1e1900 */
[----:B---3--:R-:W-:-:S03]  /*0630*/  FFMA R12, R16, R12, R19 ;  /* 0x0000000c100c7223 */ /* 0x008fc60000000013 */
[----:B------:R3:W4:Y:S01]  /*0640*/  LDG.E R19, desc[UR6][R14.64] ;  /* 0x000000060e137981 */ /* 0x000722000c1e1900 */
[----:B-1----:R-:W-:-:S04]  /*0650*/  IMAD.WIDE R26, R6, 0x4, R26 ;  /* 0x00000004061a7825 */ /* 0x002fc800078e021a */
[----:B---3--:R-:W-:-:S04]  /*0660*/  IMAD.WIDE R14, R6, 0x4, R14 ;  /* 0x00000004060e7825 */ /* 0x008fc800078e020e */
[----:B-----5:R-:W-:Y:S01]  /*0670*/  FFMA R12, R13, R17, R12 ;  /* 0x000000110d0c7223 */ /* 0x020fe2000000000c */
[----:B----4-:R-:W-:Y:S01]  /*0680*/  FFMA R28, R16, R19, R21 ;  /* 0x00000013101c7223 */ /* 0x010fe20000000015 */
[----:B------:R-:W-:-:S04]  /*0690*/  IMAD.WIDE R16, R6, 0x4, R24 ;  /* 0x0000000406107825 */ /* 0x000fc800078e0218 */
[----:B--2---:R-:W-:Y:S01]  /*06a0*/  FFMA R20, R13, R29, R20 ;  /* 0x0000001d0d147223 */ /* 0x004fe20000000014 */
[----:B------:R1:W2:Y:S04]  /*06b0*/  LDG.E R21, desc[UR6][R14.64] ;  /* 0x000000060e157981 */ /* 0x0002a8000c1e1900 */
[----:B------:R-:W3:Y:S04]  /*06c0*/  LDG.E R29, desc[UR6][R22.64+0x8] ;  /* 0x00000806161d7981 */ /* 0x000ee8000c1e1900 */
[----:B------:R-:W3:Y:S04]  /*06d0*/  LDG.E R19, desc[UR6][R16.64] ;  /* 0x0000000610137981 */ /* 0x000ee8000c1e1900 */
[----:B------:R4:W5:Y:S01]  /*06e0*/  LDG.E R25, desc[UR6][R26.64] ;  /* 0x000000061a197981 */ /* 0x000962000c1e1900 */
[----:B-1----:R-:W-:-:S04]  /*06f0*/  IMAD.WIDE R14, R6, 0x4, R14 ;  /* 0x00000004060e7825 */ /* 0x002fc800078e020e */
[----:B----4-:R-:W-:-:S04]  /*0700*/  IMAD.WIDE R26, R6, 0x4, R26 ;  /* 0x00000004061a7825 */ /* 0x010fc800078e021a */
[----:B--2---:R-:W-:Y:S02]  /*0710*/  FFMA R24, R13, R21, R28 ;  /* 0x000000150d187223 */ /* 0x004fe4000000001c */
[----:B------:R-:W2:Y:S01]  /*0720*/  LDG.E R28, desc[UR6][R22.64+0xc] ;  /* 0x00000c06161c7981 */ /* 0x000ea2000c1e1900 */
[C---:B---3--:R-:W-:Y:S01]  /*0730*/  FFMA R19, R29.reuse, R19, R12 ;  /* 0x000000131d137223 */ /* 0x048fe2000000000c */
[C---:B------:R-:W-:Y:S02]  /*0740*/  IMAD.WIDE R12, R6.reuse, 0x4, R16 ;  /* 0x00000004060c7825 */ /* 0x040fe400078e0210 */
[----:B------:R1:W2:Y:S02]  /*0750*/  LDG.E R16, desc[UR6][R26.64] ;  /* 0x000000061a107981 */ /* 0x0002a4000c1e1900 */
[----:B-----5:R-:W-:Y:S02]  /*0760*/  FFMA R21, R29, R25, R20 ;  /* 0x000000191d157223 */ /* 0x020fe40000000014 */
[----:B------:R3:W4:Y:S04]  /*0770*/  LDG.E R25, desc[UR6][R14.64] ;  /* 0x000000060e197981 */ /* 0x000728000c1e1900 */
[----:B------:R-:W5:Y:S01]  /*0780*/  LDG.E R20, desc[UR6][R12.64] ;  /* 0x000000060c147981 */ /* 0x000f62000c1e1900 */
[----:B-1----:R-:W-:-:S04]  /*0790*/  IMAD.WIDE R26, R6, 0x4, R26 ;  /* 0x00000004061a7825 */ /* 0x002fc800078e021a */
[----:B---3--:R-:W-:-:S04]  /*07a0*/  IMAD.WIDE R14, R6, 0x4, R14 ;  /* 0x00000004060e7825 */ /* 0x008fc800078e020e */
[----:B----4-:R-:W-:Y:S01]  /*07b0*/  FFMA R29, R29, R25, R24 ;  /* 0x000000191d1d7223 */ /* 0x010fe20000000018 */
[----:B--2---:R-:W-:Y:S01]  /*07c0*/  FFMA R24, R28, R16, R21 ;  /* 0x000000101c187223 */ /* 0x004fe20000000015 */
[----:B------:R-:W-:Y:S01]  /*07d0*/  IMAD.WIDE R16, R6, 0x4, R12 ;  /* 0x0000000406107825 */ /* 0x000fe200078e020c */
[----:B------:R-:W2:Y:S03]  /*07e0*/  LDG.E R21, desc[UR6][R26.64] ;  /* 0x000000061a157981 */ /* 0x000ea6000c1e1900 */
[----:B-----5:R-:W-:Y:S01]  /*07f0*/  FFMA R20, R28, R20, R19 ;  /* 0x000000141c147223 */ /* 0x020fe20000000013 */
[----:B------:R1:W3:Y:S04]  /*0800*/  LDG.E R12, desc[UR6][R14.64] ;  /* 0x000000060e0c7981 */ /* 0x0002e8000c1e1900 */
[----:B------:R-:W2:Y:S04]  /*0810*/  LDG.E R19, desc[UR6][R22.64+0x10] ;  /* 0x0000100616137981 */ /* 0x000ea8000c1e1900 */
[----:B------:R4:W5:Y:S01]  /*0820*/  LDG.E R25, desc[UR6][R16.64] ;  /* 0x0000000610197981 */ /* 0x000962000c1e1900 */
[----:B-1----:R-:W-:-:S05]  /*0830*/  IMAD.WIDE R14, R6, 0x4, R14 ;  /* 0x00000004060e7825 */ /* 0x002fca00078e020e */
[----:B------:R-:W5:Y:S01]  /*0840*/  LDG.E R13, desc[UR6][R14.64] ;  /* 0x000000060e0d7981 */ /* 0x000f62000c1e1900 */
[----:B------:R-:W-:-:S04]  /*0850*/  IMAD.WIDE R26, R6, 0x4, R26 ;  /* 0x00000004061a7825 */ /* 0x000fc800078e021a */
[----:B----4-:R-:W-:-:S04]  /*0860*/  IMAD.WIDE R16, R6, 0x4, R16 ;  /* 0x0000000406107825 */ /* 0x010fc800078e0210 */
[----:B---3--:R-:W-:Y:S02]  /*0870*/  FFMA R12, R28, R12, R29 ;  /* 0x0000000c1c0c7223 */ /* 0x008fe4000000001d */
[----:B------:R-:W3:Y:S01]  /*0880*/  LDG.E R28, desc[UR6][R22.64+0x14] ;  /* 0x00001406161c7981 */ /* 0x000ee2000c1e1900 */
[----:B--2---:R-:W-:-:S03]  /*0890*/  FFMA R21, R19, R21, R24 ;  /* 0x0000001513157223 */ /* 0x004fc60000000018 */
[----:B------:R-:W3:Y:S01]  /*08a0*/  LDG.E R24, desc[UR6][R26.64] ;  /* 0x000000061a187981 */ /* 0x000ee2000c1e1900 */
[----:B-----5:R-:W-:-:S03]  /*08b0*/  FFMA R25, R19, R25, R20 ;  /* 0x0000001913197223 */ /* 0x020fc60000000014 */
[----:B------:R-:W2:Y:S01]  /*08c0*/  LDG.E R20, desc[UR6][R16.64] ;  /* 0x0000000610147981 */ /* 0x000ea2000c1e1900 */
[----:B------:R-:W-:Y:S01]  /*08d0*/  FFMA R19, R19, R13, R12 ;  /* 0x0000000d13137223 */ /* 0x000fe2000000000c */
[----:B------:R-:W-:-:S05]  /*08e0*/  IMAD.WIDE R12, R6, 0x4, R26 ;  /* 0x00000004060c7825 */ /* 0x000fca00078e021a */
[----:B------:R1:W4:Y:S01]  /*08f0*/  LDG.E R26, desc[UR6][R12.64] ;  /* 0x000000060c1a7981 */ /* 0x000322000c1e1900 */
[----:B------:R-:W-:-:S05]  /*0900*/  IMAD.WIDE R14, R6, 0x4, R14 ;  /* 0x00000004060e7825 */ /* 0x000fca00078e020e */
[----:B------:R-:W5:Y:S01]  /*0910*/  LDG.E R27, desc[UR6][R14.64] ;  /* 0x000000060e1b7981 */ /* 0x000f62000c1e1900 */
[----:B-1----:R-:W-:-:S04]  /*0920*/  IMAD.WIDE R12, R6, 0x4, R12 ;  /* 0x00000004060c7825 */ /* 0x002fc800078e020c */
[C---:B---3--:R-:W-:Y:S02]  /*0930*/  FFMA R21, R28.reuse, R24, R21 ;  /* 0x000000181c157223 */ /* 0x048fe40000000015 */
[----:B------:R-:W4:Y:S01]  /*0940*/  LDG.E R24, desc[UR6][R22.64+0x18] ;  /* 0x0000180616187981 */ /* 0x000f22000c1e1900 */
[----:B--2---:R-:W-:-:S03]  /*0950*/  FFMA R20, R28, R20, R25 ;  /* 0x000000141c147223 */ /* 0x004fc60000000019 */
[----:B------:R-:W2:Y:S04]  /*0960*/  LDG.E R22, desc[UR6][R22.64+0x1c] ;  /* 0x00001c0616167981 */ /* 0x000ea8000c1e1900 */
[----:B------:R1:W2:Y:S02]  /*0970*/  LDG.E R23, desc[UR6][R12.64] ;  /* 0x000000060c177981 */ /* 0x0002a4000c1e1900 */
[----:B-1----:R-:W-:-:S04]  /*0980*/  IMAD.WIDE R12, R6, 0x4, R16 ;  /* 0x00000004060c7825 */ /* 0x002fc800078e0210 */
[C---:B------:R-:W-:Y:S01]  /*0990*/  IMAD.WIDE R16, R6.reuse, 0x4, R14 ;  /* 0x0000000406107825 */ /* 0x040fe200078e020e */
[----:B------:R1:W3:Y:S04]  /*09a0*/  LDG.E R25, desc[UR6][R12.64] ;  /* 0x000000060c197981 */ /* 0x0002e8000c1e1900 */
[----:B------:R0:W2:Y:S01]  /*09b0*/  LDG.E R15, desc[UR6][R16.64] ;  /* 0x00000006100f7981 */ /* 0x0000a2000c1e1900 */
[----:B-1----:R-:W-:-:S04]  /*09c0*/  IMAD.WIDE R12, R6, 0x4, R12 ;  /* 0x00000004060c7825 */ /* 0x002fc800078e020c */
[----:B0-----:R-:W-:Y:S01]  /*09d0*/  IMAD.WIDE R16, R6, 0x4, R16 ;  /* 0x0000000406107825 */ /* 0x001fe200078e0210 */
[----:B------:R-:W2:Y:S05]  /*09e0*/  LDG.E R29, desc[UR6][R12.64] ;  /* 0x000000060c1d7981 */ /* 0x000eaa000c1e1900 */
[----:B------:R-:W2:Y:S01]  /*09f0*/  LDG.E R17, desc[UR6][R16.64] ;  /* 0x0000000610117981 */ /* 0x000ea2000c1e1900 */
[----:B------:R-:W-:-:S04]  /*0a00*/  IADD3 R11, PT, PT, R11, 0x8, RZ ;  /* 0x000000080b0b7810 */ /* 0x000fc80007ffe0ff */
[----:B------:R-:W-:Y:S01]  /*0a10*/  ISETP.NE.AND P1, PT, R11, R10, PT ;  /* 0x0000000a0b00720c */ /* 0x000fe20003f25270 */
[----:B-----5:R-:W-:Y:S01]  /*0a20*/  FFMA R28, R28, R27, R19 ;  /* 0x0000001b1c1c7223 */ /* 0x020fe20000000013 */
[C---:B----4-:R-:W-:Y:S01]  /*0a30*/  FFMA R21, R24.reuse, R26, R21 ;  /* 0x0000001a18157223 */ /* 0x050fe20000000015 */
[----:B---3--:R-:W-:-:S03]  /*0a40*/  FFMA R20, R24, R25, R20 ;  /* 0x0000001918147223 */ /* 0x008fc60000000014 */
[----:B--2---:R-:W-:Y:S01]  /*0a50*/  FFMA R25, R22, R23, R21 ;  /* 0x0000001716197223 */ /* 0x004fe20000000015 */
[----:B------:R-:W-:Y:S01]  /*0a60*/  FFMA R28, R24, R15, R28 ;  /* 0x0000000f181c7223 */ /* 0x000fe2000000001c */
[----:B------:R-:W-:-:S03]  /*0a70*/  FFMA R19, R22, R29, R20 ;  /* 0x0000001d16137223 */ /* 0x000fc60000000014 */
[----:B------:R-:W-:Y:S02]  /*0a80*/  FFMA R21, R22, R17, R28 ;  /* 0x0000001116157223 */ /* 0x000fe4000000001c */
[----:B------:R-:W-:Y:S05]  /*0a90*/  @P1 BRA `(.L_x_173) ;  /* 0xfffffff800941947 */ /* 0x000fea000383ffff */
[----:B------:R-:W-:-:S07]  /*0aa0*/  MOV R11, R10 ;  /* 0x0000000a000b7202 */ /* 0x000fce0000000f00 */
.L_x_172:
[----:B------:R-:W-:-:S13]  /*0ab0*/  ISETP.NE.AND P1, PT, R4, RZ, PT ;  /* 0x000000ff0400720c */ /* 0x000fda0003f25270 */
[----:B------:R-:W-:Y:S05]  /*0ac0*/  @!P1 BRA `(.L_x_174) ;  /* 0x00000004009c9947 */ /* 0x000fea0003800000 */
[----:B------:R-:W-:Y:S01]  /*0ad0*/  ISETP.NE.AND P1, PT, R8, RZ, PT ;  /* 0x000000ff0800720c */ /* 0x000fe20003f25270 */
[----:B------:R-:W-:-:S12]  /*0ae0*/  @!P0 BRA `(.L_x_175) ;  /* 0x0000000000c48947 */ /* 0x000fd80003800000 */
        /* <DEDUP_REMOVED lines=9> */
[----:B--2---:R-:W-:-:S03]  /*0b80*/  IMAD.WIDE R28, R23, 0x4, R28 ;  /* 0x00000004171c7825 */ /* 0x004fc600078e021c */
[----:B------:R-:W2:Y:S04]  /*0b90*/  LDG.E R27, desc[UR6][R12.64+0x4] ;  /* 0x000004060c1b7981 */ /* 0x000ea8000c1e1900 */
[----:B------:R5:W4:Y:S01]  /*0ba0*/  LDG.E R24, desc[UR6][R28.64] ;  /* 0x000000061c187981 */ /* 0x000b22000c1e1900 */
[----:B---3--:R-:W-:-:S03]  /*0bb0*/  IMAD.WIDE R16, R23, 0x4, R16 ;  /* 0x0000000417107825 */ /* 0x008fc600078e0210 */
[----:B------:R-:W3:Y:S04]  /*0bc0*/  LDG.E R26, desc[UR6][R12.64+0x8] ;  /* 0x000008060c1a7981 */ /* 0x000ee8000c1e1900 */
[----:B------:R0:W2:Y:S01]  /*0bd0*/  LDG.E R20, desc[UR6][R16.64] ;  /* 0x0000000610147981 */ /* 0x0000a2000c1e1900 */
[----:B-1----:R-:W-:-:S04]  /*0be0*/  IMAD.WIDE R14, R23, 0x4, R14 ;  /* 0x00000004170e7825 */ /* 0x002fc800078e020e */
[----:B-----5:R-:W-:-:S04]  /*0bf0*/  IMAD.WIDE R28, R6, 0x4, R28 ;  /* 0x00000004061c7825 */ /* 0x020fc800078e021c */
[----:B0-----:R-:W-:-:S05]  /*0c00*/  IMAD.WIDE R16, R6, 0x4, R16 ;  /* 0x0000000406107825 */ /* 0x001fca00078e0210 */
[----:B------:R-:W5:Y:S01]  /*0c10*/  LDG.E R23, desc[UR6][R16.64] ;  /* 0x0000000610177981 */ /* 0x000f62000c1e1900 */
[----:B----4-:R-:W-:-:S03]  /*0c20*/  FFMA R24, R22, R24, R25 ;  /* 0x0000001816187223 */ /* 0x010fc60000000019 */
[----:B------:R0:W4:Y:S01]  /*0c30*/  LDG.E R25, desc[UR6][R14.64] ;  /* 0x000000060e197981 */ /* 0x000122000c1e1900 */
[----:B--2---:R-:W-:-:S03]  /*0c40*/  FFMA R20, R22, R20, R19 ;  /* 0x0000001416147223 */ /* 0x004fc60000000013 */
[----:B------:R1:W2:Y:S01]  /*0c50*/  LDG.E R19, desc[UR6][R28.64] ;  /* 0x000000061c137981 */ /* 0x0002a2000c1e1900 */
[----:B0-----:R-:W-:-:S04]  /*0c60*/  IMAD.WIDE R14, R6, 0x4, R14 ;  /* 0x00000004060e7825 */ /* 0x001fc800078e020e */
[----:B-1----:R-:W-:-:S04]  /*0c70*/  IMAD.WIDE R28, R6, 0x4, R28 ;  /* 0x00000004061c7825 */ /* 0x002fc800078e021c */
[C---:B-----5:R-:W-:Y:S01]  /*0c80*/  FFMA R20, R27.reuse, R23, R20 ;  /* 0x000000171b147223 */ /* 0x060fe20000000014 */
[----:B----4-:R-:W-:Y:S02]  /*0c90*/  FFMA R22, R22, R25, R21 ;  /* 0x0000001916167223 */ /* 0x010fe40000000015 */
[----:B------:R0:W4:Y:S04]  /*0ca0*/  LDG.E R25, desc[UR6][R28.64] ;  /* 0x000000061c197981 */ /* 0x000128000c1e1900 */
[----:B------:R1:W5:Y:S01]  /*0cb0*/  LDG.E R21, desc[UR6][R12.64+0xc] ;  /* 0x00000c060c157981 */ /* 0x000362000c1e1900 */
[----:B--2---:R-:W-:Y:S01]  /*0cc0*/  FFMA R19, R27, R19, R24 ;  /* 0x000000131b137223 */ /* 0x004fe20000000018 */
[----:B0-----:R-:W-:-:S04]  /*0cd0*/  IMAD.WIDE R28, R6, 0x4, R28 ;  /* 0x00000004061c7825 */ /* 0x001fc800078e021c */
[C---:B-1----:R-:W-:Y:S01]  /*0ce0*/  IMAD.WIDE R12, R6.reuse, 0x4, R16 ;  /* 0x00000004060c7825 */ /* 0x042fe200078e0210 */
[----:B------:R-:W5:Y:S03]  /*0cf0*/  LDG.E R24, desc[UR6][R28.64] ;  /* 0x000000061c187981 */ /* 0x000f66000c1e1900 */
[C---:B------:R-:W-:Y:S01]  /*0d00*/  IMAD.WIDE R16, R6.reuse, 0x4, R14 ;  /* 0x0000000406107825 */ /* 0x040fe200078e020e */
[----:B------:R0:W3:Y:S04]  /*0d10*/  LDG.E R23, desc[UR6][R12.64] ;  /* 0x000000060c177981 */ /* 0x0000e8000c1e1900 */
[----:B------:R-:W2:Y:S01]  /*0d20*/  LDG.E R28, desc[UR6][R14.64] ;  /* 0x000000060e1c7981 */ /* 0x000ea2000c1e1900 */
[----:B0-----:R-:W-:-:S03]  /*0d30*/  IMAD.WIDE R12, R6, 0x4, R12 ;  /* 0x00000004060c7825 */ /* 0x001fc600078e020c */
[----:B------:R0:W5:Y:S04]  /*0d40*/  LDG.E R15, desc[UR6][R16.64] ;  /* 0x00000006100f7981 */ /* 0x000168000c1e1900 */
[----:B------:R-:W5:Y:S01]  /*0d50*/  LDG.E R12, desc[UR6][R12.64] ;  /* 0x000000060c0c7981 */ /* 0x000f62000c1e1900 */
[----:B0-----:R-:W-:-:S05]  /*0d60*/  IMAD.WIDE R16, R6, 0x4, R16 ;  /* 0x0000000406107825 */ /* 0x001fca00078e0210 */
[----:B------:R-:W5:Y:S01]  /*0d70*/  LDG.E R29, desc[UR6][R16.64] ;  /* 0x00000006101d7981 */ /* 0x000f62000c1e1900 */
[----:B------:R-:W-:Y:S01]  /*0d80*/  IADD3 R11, PT, PT, R11, 0x4, RZ ;  /* 0x000000040b0b7810 */ /* 0x000fe20007ffe0ff */
[C---:B---3--:R-:W-:Y:S01]  /*0d90*/  FFMA R23, R26.reuse, R23, R20 ;  /* 0x000000171a177223 */ /* 0x048fe20000000014 */
[----:B--2---:R-:W-:Y:S01]  /*0da0*/  FFMA R22, R27, R28, R22 ;  /* 0x0000001c1b167223 */ /* 0x004fe20000000016 */
[----:B----4-:R-:W-:-:S04]  /*0db0*/  FFMA R28, R26, R25, R19 ;  /* 0x000000191a1c7223 */ /* 0x010fc80000000013 */
[C---:B-----5:R-:W-:Y:S01]  /*0dc0*/  FFMA R25, R21.reuse, R24, R28 ;  /* 0x0000001815197223 */ /* 0x060fe2000000001c */
[----:B------:R-:W-:Y:S01]  /*0dd0*/  FFMA R22, R26, R15, R22 ;  /* 0x0000000f1a167223 */ /* 0x000fe20000000016 */
[----:B------:R-:W-:-:S03]  /*0de0*/  FFMA R19, R21, R12, R23 ;  /* 0x0000000c15137223 */ /* 0x000fc60000000017 */
[----:B------:R-:W-:-:S07]  /*0df0*/  FFMA R21, R21, R29, R22 ;  /* 0x0000001d15157223 */ /* 0x000fce0000000016 */
.L_x_175:
[----:B------:R-:W-:Y:S05]  /*0e00*/  @!P1 BRA `(.L_x_174) ;  /* 0x0000000000cc9947 */ /* 0x000fea0003800000 */
[----:B------:R-:W-:Y:S02]  /*0e10*/  ISETP.NE.AND P1, PT, R8, 0x1, PT ;  /* 0x000000010800780c */ /* 0x000fe40003f25270 */
[----:B------:R-:W-:-:S11]  /*0e20*/  LOP3.LUT P2, RZ, R0, 0x1, RZ, 0xc0, !PT ;  /* 0x0000000100ff7812 */ /* 0x000fd6000784c0ff */
[----:B------:R-:W-:Y:S05]  /*0e30*/  @!P1 BRA `(.L_x_176) ;  /* 0x0000000000749947 */ /* 0x000fea0003800000 */
[----:B------:R-:W1:Y:S01]  /*0e40*/  LDC.64 R14, c[0x0][0x380] ;  /* 0x0000e000ff0e7b82 */ /* 0x000e620000000a00 */
[--C-:B------:R-:W-:Y:S02]  /*0e50*/  IMAD R13, R7, R0, R11.reuse ;  /* 0x00000000070d7224 */ /* 0x100fe400078e020b */
[----:B------:R-:W-:-:S05]  /*0e60*/  IMAD R12, R0, UR9, R11 ;  /* 0x00000009000c7c24 */ /* 0x000fca000f8e020b */
[----:B------:R-:W2:Y:S08]  /*0e70*/  LDC.64 R16, c[0x0][0x388] ;  /* 0x0000e200ff107b82 */ /* 0x000eb00000000a00 */
[----:B------:R-:W3:Y:S08]  /*0e80*/  LDC.64 R26, c[0x0][0x390] ;  /* 0x0000e400ff1a7b82 */ /* 0x000ef00000000a00 */
[----:B------:R-:W4:Y:S01]  /*0e90*/  LDC.64 R22, c[0x0][0x398] ;  /* 0x0000e600ff167b82 */ /* 0x000f220000000a00 */
[----:B-1----:R-:W-:-:S04]  /*0ea0*/  IMAD.WIDE R14, R13, 0x4, R14 ;  /* 0x000000040d0e7825 */ /* 0x002fc800078e020e */
[----:B------:R-:W-:Y:S01]  /*0eb0*/  IMAD R13, R6, R12, R9 ;  /* 0x0000000c060d7224 */ /* 0x000fe200078e0209 */
[----:B------:R-:W5:Y:S03]  /*0ec0*/  LDG.E R24, desc[UR6][R14.64] ;  /* 0x000000060e187981 */ /* 0x000f66000c1e1900 */
[C---:B--2---:R-:W-:Y:S01]  /*0ed0*/  IMAD.WIDE R16, R13.reuse, 0x4, R16 ;  /* 0x000000040d107825 */ /* 0x044fe200078e0210 */
[----:B------:R-:W2:Y:S04]  /*0ee0*/  LDG.E R20, desc[UR6][R14.64+0x4] ;  /* 0x000004060e147981 */ /* 0x000ea8000c1e1900 */
[----:B------:R1:W5:Y:S01]  /*0ef0*/  LDG.E R28, desc[UR6][R16.64] ;  /* 0x00000006101c7981 */ /* 0x000362000c1e1900 */
[----:B---3--:R-:W-:-:S05]  /*0f00*/  IMAD.WIDE R26, R13, 0x4, R26 ;  /* 0x000000040d1a7825 */ /* 0x008fca00078e021a */
[----:B------:R-:W3:Y:S01]  /*0f10*/  LDG.E R29, desc[UR6][R26.64] ;  /* 0x000000061a1d7981 */ /* 0x000ee2000c1e1900 */
[----:B----4-:R-:W-:-:S04]  /*0f20*/  IMAD.WIDE R22, R13, 0x4, R22 ;  /* 0x000000040d167825 */ /* 0x010fc800078e0216 */
[----:B-1----:R-:W-:-:S04]  /*0f30*/  IMAD.WIDE R16, R6, 0x4, R16 ;  /* 0x0000000406107825 */ /* 0x002fc800078e0210 */
[C---:B------:R-:W-:Y:S02]  /*0f40*/  IMAD.WIDE R14, R6.reuse, 0x4, R26 ;  /* 0x00000004060e7825 */ /* 0x040fe400078e021a */
[----:B------:R-:W4:Y:S02]  /*0f50*/  LDG.E R26, desc[UR6][R22.64] ;  /* 0x00000006161a7981 */ /* 0x000f24000c1e1900 */
[----:B------:R-:W-:Y:S02]  /*0f60*/  IMAD.WIDE R12, R6, 0x4, R22 ;  /* 0x00000004060c7825 */ /* 0x000fe400078e0216 */
[----:B------:R-:W2:Y:S04]  /*0f70*/  LDG.E R17, desc[UR6][R16.64] ;  /* 0x0000000610117981 */ /* 0x000ea8000c1e1900 */
[----:B------:R-:W2:Y:S04]  /*0f80*/  LDG.E R14, desc[UR6][R14.64] ;  /* 0x000000060e0e7981 */ /* 0x000ea8000c1e1900 */
[----:B------:R-:W2:Y:S01]  /*0f90*/  LDG.E R12, desc[UR6][R12.64] ;  /* 0x000000060c0c7981 */ /* 0x000ea2000c1e1900 */
[----:B------:R-:W-:Y:S01]  /*0fa0*/  IADD3 R11, PT, PT, R11, 0x2, RZ ;  /* 0x000000020b0b7810 */ /* 0x000fe20007ffe0ff */
[C---:B-----5:R-:W-:Y:S01]  /*0fb0*/  FFMA R25, R24.reuse, R28, R25 ;  /* 0x0000001c18197223 */ /* 0x060fe20000000019 */
[C---:B---3--:R-:W-:Y:S01]  /*0fc0*/  FFMA R19, R24.reuse, R29, R19 ;  /* 0x0000001d18137223 */ /* 0x048fe20000000013 */
[----:B----4-:R-:W-:-:S02]  /*0fd0*/  FFMA R21, R24, R26, R21 ;  /* 0x0000001a18157223 */ /* 0x010fc40000000015 */
[C---:B--2---:R-:W-:Y:S01]  /*0fe0*/  FFMA R25, R20.reuse, R17, R25 ;  /* 0x0000001114197223 */ /* 0x044fe20000000019 */
[C---:B------:R-:W-:Y:S01]  /*0ff0*/  FFMA R19, R20.reuse, R14, R19 ;  /* 0x0000000e14137223 */ /* 0x040fe20000000013 */
[----:B------:R-:W-:-:S07]  /*1000*/  FFMA R21, R20, R12, R21 ;  /* 0x0000000c14157223 */ /* 0x000fce0000000015 */
.L_x_176:
[----:B------:R-:W-:Y:S05]  /*1010*/  @!P2 BRA `(.L_x_174) ;  /* 0x000000000048a947 */ /* 0x000fea0003800000 */
[----:B------:R-:W1:Y:S01]  /*1020*/  LDC.64 R22, c[0x0][0x380] ;  /* 0x0000e000ff167b82 */ /* 0x000e620000000a00 */
[--C-:B------:R-:W-:Y:S02]  /*1030*/  IMAD R20, R0, UR9, R11.reuse ;  /* 0x0000000900147c24 */ /* 0x100fe4000f8e020b */
[----:B------:R-:W-:Y:S02]  /*1040*/  IMAD R11, R7, R0, R11 ;  /* 0x00000000070b7224 */ /* 0x000fe400078e020b */
[----:B------:R-:W-:-:S03]  /*1050*/  IMAD R27, R6, R20, R9 ;  /* 0x00000014061b7224 */ /* 0x000fc600078e0209 */
[----:B------:R-:W2:Y:S08]  /*1060*/  LDC.64 R16, c[0x0][0x388] ;  /* 0x0000e200ff107b82 */ /* 0x000eb00000000a00 */
[----:B------:R-:W3:Y:S08]  /*1070*/  LDC.64 R14, c[0x0][0x390] ;  /* 0x0000e400ff0e7b82 */ /* 0x000ef00000000a00 */
[----:B------:R-:W4:Y:S01]  /*1080*/  LDC.64 R12, c[0x0][0x398] ;  /* 0x0000e600ff0c7b82 */ /* 0x000f220000000a00 */
[----:B-1----:R-:W-:-:S06]  /*1090*/  IMAD.WIDE R22, R11, 0x4, R22 ;  /* 0x000000040b167825 */ /* 0x002fcc00078e0216 */
[----:B------:R-:W5:Y:S01]  /*10a0*/  LDG.E R22, desc[UR6][R22.64] ;  /* 0x0000000616167981 */ /* 0x000f62000c1e1900 */
[----:B--2---:R-:W-:-:S06]  /*10b0*/  IMAD.WIDE R16, R27, 0x4, R16 ;  /* 0x000000041b107825 */ /* 0x004fcc00078e0210 */
[----:B------:R-:W5:Y:S01]  /*10c0*/  LDG.E R16, desc[UR6][R16.64] ;  /* 0x0000000610107981 */ /* 0x000f62000c1e1900 */
[----:B---3--:R-:W-:-:S06]  /*10d0*/  IMAD.WIDE R14, R27, 0x4, R14 ;  /* 0x000000041b0e7825 */ /* 0x008fcc00078e020e */
[----:B------:R-:W2:Y:S01]  /*10e0*/  LDG.E R14, desc[UR6][R14.64] ;  /* 0x000000060e0e7981 */ /* 0x000ea2000c1e1900 */
[----:B----4-:R-:W-:-:S06]  /*10f0*/  IMAD.WIDE R12, R27, 0x4, R12 ;  /* 0x000000041b0c7825 */ /* 0x010fcc00078e020c */
[----:B------:R-:W3:Y:S01]  /*1100*/  LDG.E R12, desc[UR6][R12.64] ;  /* 0x000000060c0c7981 */ /* 0x000ee2000c1e1900 */
[C---:B-----5:R-:W-:Y:S01]  /*1110*/  FFMA R25, R22.reuse, R16, R25 ;  /* 0x0000001016197223 */ /* 0x060fe20000000019 */
[C---:B--2---:R-:W-:Y:S01]  /*1120*/  FFMA R19, R22.reuse, R14, R19 ;  /* 0x0000000e16137223 */ /* 0x044fe20000000013 */
[----:B---3--:R-:W-:-:S07]  /*1130*/  FFMA R21, R22, R12, R21 ;  /* 0x0000000c16157223 */ /* 0x008fce0000000015 */
.L_x_174:
[----:B------:R-:W1:Y:S01]  /*1140*/  S2UR UR5, SR_CgaCtaId ;  /* 0x00000000000579c3 */ /* 0x000e620000008800 */
[----:B------:R-:W-:Y:S01]  /*1150*/  UMOV UR4, 0x400 ;  /* 0x0000040000047882 */ /* 0x000fe20000000000 */
[C---:B------:R-:W-:Y:S02]  /*1160*/  LEA R12, R9.reuse, R3, 0x2 ;  /* 0x00000003090c7211 */ /* 0x040fe400078e10ff */
[----:B------:R-:W-:Y:S01]  /*1170*/  LEA R14, R9, R5, 0x2 ;  /* 0x00000005090e7211 */ /* 0x000fe200078e10ff */
[----:B-1----:R-:W-:-:S06]  /*1180*/  ULEA UR4, UR5, UR4, 0x18 ;  /* 0x0000000405047291 */ /* 0x002fcc000f8ec0ff */
[----:B------:R-:W-:Y:S01]  /*1190*/  LEA R0, R9, UR4, 0x2 ;  /* 0x0000000409007c11 */ /* 0x000fe2000f8e10ff */
[----:B0-----:R-:W-:-:S04]  /*11a0*/  IMAD.IADD R9, R2, 0x1, R9 ;  /* 0x0000000102097824 */ /* 0x001fc800078e0209 */
[----:B------:R1:W-:Y:S01]  /*11b0*/  STS [R0], R25 ;  /* 0x0000001900007388 */ /* 0x0003e20000000800 */
[----:B------:R-:W-:-:S03]  /*11c0*/  ISETP.GE.AND P1, PT, R9, R6, PT ;  /* 0x000000060900720c */ /* 0x000fc60003f26270 */
[----:B------:R1:W-:Y:S04]  /*11d0*/  STS [R12], R19 ;  /* 0x000000130c007388 */ /* 0x0003e80000000800 */
[----:B------:R1:W-:Y:S06]  /*11e0*/  STS [R14], R21 ;  /* 0x000000150e007388 */ /* 0x0003ec0000000800 */
[----:B------:R-:W-:Y:S05]  /*11f0*/  @!P1 BRA `(.L_x_177) ;  /* 0xfffffff000949947 */ /* 0x000fea000383ffff */
.L_x_169:
[----:B------:R-:W-:Y:S05]  /*1200*/  BSYNC.RECONVERGENT B0 ;  /* 0x0000000000007941 */ /* 0x000fea0003800200 */
.L_x_168:
[----:B------:R-:W0:Y:S01]  /*1210*/  LDC R9, c[0x0][0x3bc] ;  /* 0x0000ef00ff097b82 */ /* 0x000e220000000800 */
[----:B-1----:R-:W-:Y:S02]  /*1220*/  LEA R0, R6, R5, 0x2 ;  /* 0x0000000506007211 */ /* 0x002fe400078e10ff */
[----:B------:R-:W-:-:S05]  /*1230*/  MOV R2, 0xff800000 ;  /* 0xff80000000027802 */ /* 0x000fca0000000f00 */
[----:B------:R-:W-:Y:S01]  /*1240*/  BAR.SYNC.DEFER_BLOCKING 0x0 ;  /* 0x0000000000007b1d */ /* 0x000fe20000010000 */
[----:B0-----:R-:W-:-:S13]  /*1250*/  ISETP.GE.AND P0, PT, R9, 0x1, PT ;  /* 0x000000010900780c */ /* 0x001fda0003f06270 */
[----:B------:R-:W-:Y:S05]  /*1260*/  @!P0 BRA `(.L_x_178) ;  /* 0x0000001800288947 */ /* 0x000fea0003800000 */
[----:B------:R-:W-:Y:S01]  /*1270*/  I2FP.F32.S32 R4, R6 ;  /* 0x0000000600047245 */ /* 0x000fe20000201400 */
[----:B------:R-:W0:Y:S03]  /*1280*/  LDCU UR10, c[0x0][0x364] ;  /* 0x00006c80ff0a77ac */ /* 0x000e260008000800 */
[----:B------:R-:W-:Y:S01]  /*1290*/  IADD3 R2, PT, PT, R4, -0xd000000, RZ ;  /* 0xf300000004027810 */ /* 0x000fe20007ffe0ff */
[----:B------:R1:W2:Y:S03]  /*12a0*/  MUFU.RSQ R5, R4 ;  /* 0x0000000400057308 */ /* 0x0002a60000001400 */
[----:B------:R-:W-:Y:S01]  /*12b0*/  ISETP.GT.U32.AND P0, PT, R2, 0x727fffff, PT ;  /* 0x727fffff0200780c */ /* 0x000fe20003f04070 */
[----:B------:R-:W-:-:S12]  /*12c0*/  IMAD R2, R6, UR9, RZ ;  /* 0x0000000906027c24 */ /* 0x000fd8000f8e02ff */
[----:B01----:R-:W-:Y:S05]  /*12d0*/  @!P0 BRA `(.L_x_179) ;  /* 0x00000000000c8947 */ /* 0x003fea0003800000 */
[----:B------:R-:W-:-:S07]  /*12e0*/  MOV R7, 0x1300 ;  /* 0x0000130000077802 */ /* 0x000fce0000000f00 */
[----:B--2---:R-:W-:Y:S05]  /*12f0*/  CALL.REL.NOINC `($__internal_6_$__cuda_sm20_sqrt_rn_f32_slowpath) ;  /* 0x0000003400187944 */ /* 0x004fea0003c00000 */
[----:B------:R-:W-:Y:S05]  /*1300*/  BRA `(.L_x_180) ;  /* 0x0000000000107947 */ /* 0x000fea0003800000 */
.L_x_179:
[----:B--2---:R-:W-:Y:S01]  /*1310*/  FMUL.FTZ R3, R4, R5 ;  /* 0x0000000504037220 */ /* 0x004fe20000410000 */
[----:B------:R-:W-:-:S03]  /*1320*/  FMUL.FTZ R5, R5, 0.5 ;  /* 0x3f00000005057820 */ /* 0x000fc60000410000 */
[----:B------:R-:W-:-:S04]  /*1330*/  FFMA R4, -R3, R3, R4 ;  /* 0x0000000303047223 */ /* 0x000fc80000000104 */
[----:B------:R-:W-:-:S07]  /*1340*/  FFMA R3, R4, R5, R3 ;  /* 0x0000000504037223 */ /* 0x000fce0000000003 */
.L_x_180:
[----:B------:R-:W-:-:S04]  /*1350*/  IADD3 R4, PT, PT, R3, 0x1800000, RZ ;  /* 0x0180000003047810 */ /* 0x000fc80007ffe0ff */
[----:B------:R-:W-:-:S04]  /*1360*/  LOP3.LUT R4, R4, 0x7f800000, RZ, 0xc0, !PT ;  /* 0x7f80000004047812 */ /* 0x000fc800078ec0ff */
[----:B------:R-:W-:-:S13]  /*1370*/  ISETP.GT.U32.AND P0, PT, R4, 0x1ffffff, PT ;  /* 0x01ffffff0400780c */ /* 0x000fda0003f04070 */
[----:B------:R-:W-:Y:S05]  /*1380*/  @P0 BRA `(.L_x_181) ;  /* 0x00000000000c0947 */ /* 0x000fea0003800000 */
[----:B------:R-:W-:-:S07]  /*1390*/  MOV R4, 0x13b0 ;  /* 0x000013b000047802 */ /* 0x000fce0000000f00 */
[----:B------:R-:W-:Y:S05]  /*13a0*/  CALL.REL.NOINC `($__internal_5_$__cuda_sm20_rcp_rn_f32_slowpath) ;  /* 0x00000030001c7944 */ /* 0x000fea0003c00000 */
[----:B------:R-:W-:Y:S05]  /*13b0*/  BRA `(.L_x_182) ;  /* 0x0000000000107947 */ /* 0x000fea0003800000 */
.L_x_181:
[----:B------:R-:W0:Y:S02]  /*13c0*/  MUFU.RCP R16, R3 ;  /* 0x0000000300107308 */ /* 0x000e240000001000 */
[----:B0-----:R-:W-:-:S04]  /*13d0*/  FFMA R4, R16, R3, -1 ;  /* 0xbf80000010047423 */ /* 0x001fc80000000003 */
[----:B------:R-:W-:-:S04]  /*13e0*/  FADD.FTZ R5, -R4, -RZ ;  /* 0x800000ff04057221 */ /* 0x000fc80000010100 */
[----:B------:R-:W-:-:S07]  /*13f0*/  FFMA R16, R16, R5, R16 ;  /* 0x0000000510107223 */ /* 0x000fce0000000010 */
.L_x_182:
[----:B------:R-:W0:Y:S01]  /*1400*/  LDC R5, c[0x0][0x3c0] ;  /* 0x0000f000ff057b82 */ /* 0x000e220000000800 */
[----:B------:R-:W1:Y:S01]  /*1410*/  LDCU.64 UR4, c[0x0][0x380] ;  /* 0x00007000ff0477ac */ /* 0x000e620008000a00 */
[----:B------:R-:W-:Y:S01]  /*1420*/  HFMA2 R17, -RZ, RZ, 0, 0 ;  /* 0x00000000ff117431 */ /* 0x000fe200000001ff */
[----:B-1----:R-:W-:-:S04]  /*1430*/  UIADD3 UR4, UP0, UPT, UR4, 0x10, URZ ;  /* 0x0000001004047890 */ /* 0x002fc8000ff1e0ff */
[----:B------:R-:W-:Y:S01]  /*1440*/  UIADD3.X UR5, UPT, UPT, URZ, UR5, URZ, UP0, !UPT ;  /* 0x00000005ff057290 */ /* 0x000fe200087fe4ff */
[C---:B0-----:R-:W-:Y:S02]  /*1450*/  LOP3.LUT R3, R5.reuse, 0x7ffffff8, RZ, 0xc0, !PT ;  /* 0x7ffffff805037812 */ /* 0x041fe400078ec0ff */
[C---:B------:R-:W-:Y:S02]  /*1460*/  LOP3.LUT R4, R5.reuse, 0x7, RZ, 0xc0, !PT ;  /* 0x0000000705047812 */ /* 0x040fe400078ec0ff */
[----:B------:R-:W-:Y:S02]  /*1470*/  LOP3.LUT R5, R5, 0x3, RZ, 0xc0, !PT ;  /* 0x0000000305057812 */ /* 0x000fe400078ec0ff */
[----:B------:R-:W-:-:S07]  /*1480*/  IADD3 R7, PT, PT, -R3, RZ, RZ ;  /* 0x000000ff03077210 */ /* 0x000fce0007ffe1ff */
.L_x_196:
[----:B------:R-:W0:Y:S01]  /*1490*/  S2R R15, SR_TID.Y ;  /* 0x00000000000f7919 */ /* 0x000e220000002200 */
[----:B------:R-:W-:Y:S01]  /*14a0*/  IMAD R19, R6, R17, RZ ;  /* 0x0000001106137224 */ /* 0x000fe200078e02ff */
[----:B------:R-:W-:Y:S04]  /*14b0*/  BSSY.RECONVERGENT B0, `(.L_x_183) ;  /* 0x0000082000007945 */ /* 0x000fe80003800200 */
[----:B------:R-:W-:Y:S02]  /*14c0*/  LEA R19, R19, R0, 0x2 ;  /* 0x0000000013137211 */ /* 0x000fe400078e10ff */
[----:B0-----:R-:W-:-:S13]  /*14d0*/  ISETP.GE.AND P0, PT, R15, R6, PT ;  /* 0x000000060f00720c */ /* 0x001fda0003f06270 */
[----:B------:R-:W-:Y:S05]  /*14e0*/  @P0 BRA `(.L_x_184) ;  /* 0x0000000400f80947 */ /* 0x000fea0003800000 */
[----:B------:R-:W0:Y:S01]  /*14f0*/  LDCU UR11, c[0x0][0x3c0] ;  /* 0x00007800ff0b77ac */ /* 0x000e220008000800 */
[----:B------:R-:W1:Y:S01]  /*1500*/  LDC R14, c[0x0][0x3bc] ;  /* 0x0000ef00ff0e7b82 */ /* 0x000e620000000800 */
[----:B0-----:R-:W-:Y:S01]  /*1510*/  UISETP.GT.AND UP0, UPT, UR11, URZ, UPT ;  /* 0x000000ff0b00728c */ /* 0x001fe2000bf04270 */
[----:B-1----:R-:W-:-:S04]  /*1520*/  IMAD R14, R14, UR8, R17 ;  /* 0x000000080e0e7c24 */ /* 0x002fc8000f8e0211 */
[----:B------:R-:W-:-:S04]  /*1530*/  IMAD R14, R14, UR11, RZ ;  /* 0x0000000b0e0e7c24 */ /* 0x000fc8000f8e02ff */
[----:B------:R-:W-:Y:S05]  /*1540*/  BRA.U UP0, `(.L_x_185) ;  /* 0x00000001001c7547 */ /* 0x000fea000b800000 */
[----:B------:R-:W-:-:S07]  /*1550*/  IMAD.MOV.U32 R8, RZ, RZ, R15 ;  /* 0x000000ffff087224 */ /* 0x000fce00078e000f */
.L_x_186:
[C---:B------:R-:W-:Y:S02]  /*1560*/  LEA R9, R8.reuse, R19, 0x2 ;  /* 0x0000001308097211 */ /* 0x040fe400078e10ff */
[----:B------:R-:W-:-:S03]  /*1570*/  IADD3 R8, PT, PT, R8, UR10, RZ ;  /* 0x0000000a08087c10 */ /* 0x000fc6000fffe0ff */
[----:B------:R0:W-:Y:S01]  /*1580*/  STS [R9], RZ ;  /* 0x000000ff09007388 */ /* 0x0001e20000000800 */
[----:B------:R-:W-:-:S13]  /*1590*/  ISETP.GE.AND P0, PT, R8, R6, PT ;  /* 0x000000060800720c */ /* 0x000fda0003f06270 */
[----:B0-----:R-:W-:Y:S05]  /*15a0*/  @!P0 BRA `(.L_x_186) ;  /* 0xfffffffc00ec8947 */ /* 0x001fea000383ffff */
[----:B------:R-:W-:Y:S05]  /*15b0*/  BRA `(.L_x_184) ;  /* 0x0000000400c47947 */ /* 0x000fea0003800000 */
.L_x_185:
[----:B------:R-:W0:Y:S01]  /*15c0*/  LDC R20, c[0x0][0x3c0] ;  /* 0x0000f000ff147b82 */ /* 0x000e220000000800 */
[----:B------:R-:W-:Y:S01]  /*15d0*/  HFMA2 R21, -RZ, RZ, 0, 0 ;  /* 0x00000000ff157431 */ /* 0x000fe200000001ff */
[----:B------:R-:W-:Y:S02]  /*15e0*/  MOV R24, RZ ;  /* 0x000000ff00187202 */ /* 0x000fe40000000f00 */
[----:B0-----:R-:W-:-:S13]  /*15f0*/  ISETP.GE.U32.AND P0, PT, R20, 0x8, PT ;  /* 0x000000081400780c */ /* 0x001fda0003f06070 */
[----:B------:R-:W-:Y:S05]  /*1600*/  @!P0 BRA `(.L_x_187) ;  /* 0x0000000000b88947 */ /* 0x000fea0003800000 */
[----:B------:R-:W-:Y:S01]  /*1610*/  IMAD R23, R2, R20, R15 ;  /* 0x0000001402177224 */ /* 0x000fe200078e020f */
[----:B------:R-:W-:Y:S02]  /*1620*/  MOV R24, RZ ;  /* 0x000000ff00187202 */ /* 0x000fe40000000f00 */
[----:B------:R-:W-:Y:S02]  /*1630*/  MOV R21, R14 ;  /* 0x0000000e00157202 */ /* 0x000fe40000000f00 */
[----:B------:R-:W-:-:S07]  /*1640*/  MOV R22, R7 ;  /* 0x0000000700167202 */ /* 0x000fce0000000f00 */
.L_x_188:
[----:B------:R-:W0:Y:S01]  /*1650*/  LDC.64 R10, c[0x0][0x390] ;  /* 0x0000e400ff0a7b82 */ /* 0x000e220000000a00 */
[----:B------:R-:W-:Y:S01]  /*1660*/  MOV R9, UR5 ;  /* 0x0000000500097c02 */ /* 0x000fe20008000f00 */
[----:B------:R-:W-:-:S04]  /*1670*/  IMAD.U32 R8, RZ, RZ, UR4 ;  /* 0x00000004ff087e24 */ /* 0x000fc8000f8e00ff */
[----:B------:R-:W-:-:S05]  /*1680*/  IMAD.WIDE R8, R21, 0x4, R8 ;  /* 0x0000000415087825 */ /* 0x000fca00078e0208 */
[----:B------:R-:W2:Y:S01]  /*1690*/  LDG.E R25, desc[UR6][R8.64+-0x10] ;  /* 0xfffff00608197981 */ /* 0x000ea2000c1e1900 */
[----:B0-----:R-:W-:-:S05]  /*16a0*/  IMAD.WIDE R10, R23, 0x4, R10 ;  /* 0x00000004170a7825 */ /* 0x001fca00078e020a */
[----:B------:R-:W2:Y:S01]  /*16b0*/  LDG.E R26, desc[UR6][R10.64] ;  /* 0x000000060a1a7981 */ /* 0x000ea2000c1e1900 */
[----:B------:R-:W-:-:S04]  /*16c0*/  IMAD.WIDE R12, R6, 0x4, R10 ;  /* 0x00000004060c7825 */ /* 0x000fc800078e020a */
[----:B------:R-:W-:Y:S01]  /*16d0*/  IMAD.WIDE R28, R6, 0x4, R12 ;  /* 0x00000004061c7825 */ /* 0x000fe200078e020c */
[----:B------:R-:W3:Y:S04]  /*16e0*/  LDG.E R11, desc[UR6][R8.64+-0x8] ;  /* 0xfffff806080b7981 */ /* 0x000ee8000c1e1900 */
[----:B------:R-:W3:Y:S01]  /*16f0*/  LDG.E R10, desc[UR6][R28.64] ;  /* 0x000000061c0a7981 */ /* 0x000ee2000c1e1900 */
[----:B--2---:R-:W-:-:S03]  /*1700*/  FFMA R25, R25, R26, R24 ;  /* 0x0000001a19197223 */ /* 0x004fc60000000018 */
[----:B------:R-:W2:Y:S04]  /*1710*/  LDG.E R26, desc[UR6][R12.64] ;  /* 0x000000060c1a7981 */ /* 0x000ea8000c1e1900 */
[----:B------:R-:W2:Y:S04]  /*1720*/  LDG.E R24, desc[UR6][R8.64+-0xc] ;  /* 0xfffff40608187981 */ /* 0x000ea8000c1e1900 */
[----:B------:R-:W4:Y:S01]  /*1730*/  LDG.E R13, desc[UR6][R8.64] ;  /* 0x00000006080d7981 */ /* 0x000f22000c1e1900 */
[----:B--2---:R-:W-:Y:S01]  /*1740*/  FFMA R24, R24, R26, R25 ;  /* 0x0000001a18187223 */ /* 0x004fe20000000019 */
[----:B------:R-:W-:-:S04]  /*1750*/  IMAD.WIDE R26, R6, 0x4, R28 ;  /* 0x00000004061a7825 */ /* 0x000fc800078e021c */
[----:B---3--:R-:W-:Y:S02]  /*1760*/  FFMA R10, R11, R10, R24 ;  /* 0x0000000a0b0a7223 */ /* 0x008fe40000000018 */
[----:B------:R-:W2:Y:S01]  /*1770*/  LDG.E R11, desc[UR6][R8.64+-0x4] ;  /* 0xfffffc06080b7981 */ /* 0x000ea2000c1e1900 */
[----:B------:R-:W-:-:S03]  /*1780*/  IMAD.WIDE R24, R6, 0x4, R26 ;  /* 0x0000000406187825 */ /* 0x000fc600078e021a */
[----:B------:R-:W2:Y:S04]  /*1790*/  LDG.E R12, desc[UR6][R26.64] ;  /* 0x000000061a0c7981 */ /* 0x000ea8000c1e1900 */
[----:B------:R-:W4:Y:S01]  /*17a0*/  LDG.E R28, desc[UR6][R24.64] ;  /* 0x00000006181c7981 */ /* 0x000f22000c1e1900 */
[----:B--2---:R-:W-:Y:S01]  /*17b0*/  FFMA R12, R11, R12, R10 ;  /* 0x0000000c0b0c7223 */ /* 0x004fe2000000000a */
[C---:B------:R-:W-:Y:S02]  /*17c0*/  IMAD.WIDE R10, R6.reuse, 0x4, R24 ;  /* 0x00000004060a7825 */ /* 0x040fe400078e0218 */
[----:B------:R-:W2:Y:S02]  /*17d0*/  LDG.E R25, desc[UR6][R8.64+0xc] ;  /* 0x00000c0608197981 */ /* 0x000ea4000c1e1900 */
[----:B----4-:R-:W-:Y:S01]  /*17e0*/  FFMA R28, R13, R28, R12 ;  /* 0x0000001c0d1c7223 */ /* 0x010fe2000000000c */
[----:B------:R-:W-:-:S02]  /*17f0*/  IMAD.WIDE R12, R6, 0x4, R10 ;  /* 0x00000004060c7825 */ /* 0x000fc400078e020a */
[----:B------:R-:W3:Y:S02]  /*1800*/  LDG.E R10, desc[UR6][R10.64] ;  /* 0x000000060a0a7981 */ /* 0x000ee4000c1e1900 */
[----:B------:R-:W-:Y:S02]  /*1810*/  IMAD.WIDE R26, R6, 0x4, R12 ;  /* 0x00000004061a7825 */ /* 0x000fe400078e020c */
[----:B------:R-:W4:Y:S04]  /*1820*/  LDG.E R29, desc[UR6][R12.64] ;  /* 0x000000060c1d7981 */ /* 0x000f28000c1e1900 */
[----:B------:R-:W3:Y:S04]  /*1830*/  LDG.E R11, desc[UR6][R8.64+0x4] ;  /* 0x00000406080b7981 */ /* 0x000ee8000c1e1900 */
[----:B------:R-:W2:Y:S04]  /*1840*/  LDG.E R26, desc[UR6][R26.64] ;  /* 0x000000061a1a7981 */ /* 0x000ea8000c1e1900 */
[----:B------:R-:W4:Y:S01]  /*1850*/  LDG.E R13, desc[UR6][R8.64+0x8] ;  /* 0x00000806080d7981 */ /* 0x000f22000c1e1900 */
[----:B------:R-:W-:-:S04]  /*1860*/  IADD3 R22, PT, PT, R22, 0x8, RZ ;  /* 0x0000000816167810 */ /* 0x000fc80007ffe0ff */
[----:B------:R-:W-:Y:S02]  /*1870*/  ISETP.NE.AND P0, PT, R22, RZ, PT ;  /* 0x000000ff1600720c */ /* 0x000fe40003f05270 */
[----:B------:R-:W-:Y:S02]  /*1880*/  LEA R23, R6, R23, 0x3 ;  /* 0x0000001706177211 */ /* 0x000fe400078e18ff */
[----:B------:R-:W-:Y:S01]  /*1890*/  IADD3 R21, PT, PT, R21, 0x8, RZ ;  /* 0x0000000815157810 */ /* 0x000fe20007ffe0ff */
[----:B---3--:R-:W-:-:S04]  /*18a0*/  FFMA R28, R11, R10, R28 ;  /* 0x0000000a0b1c7223 */ /* 0x008fc8000000001c */
[----:B----4-:R-:W-:-:S04]  /*18b0*/  FFMA R28, R13, R29, R28 ;  /* 0x0000001d0d1c7223 */ /* 0x010fc8000000001c */
[----:B--2---:R-:W-:Y:S01]  /*18c0*/  FFMA R24, R25, R26, R28 ;  /* 0x0000001a19187223 */ /* 0x004fe2000000001c */
[----:B------:R-:W-:Y:S06]  /*18d0*/  @P0 BRA `(.L_x_188) ;  /* 0xfffffffc005c0947 */ /* 0x000fec000383ffff */
[----:B------:R-:W-:-:S07]  /*18e0*/  MOV R21, R3 ;  /* 0x0000000300157202 */ /* 0x000fce0000000f00 */
.L_x_187:
[----:B------:R-:W-:-:S13]  /*18f0*/  ISETP.NE.AND P0, PT, R4, RZ, PT ;  /* 0x000000ff0400720c */ /* 0x000fda0003f05270 */
[----:B------:R-:W-:Y:S05]  /*1900*/  @!P0 BRA `(.L_x_189) ;  /* 0x0000000000dc8947 */ /* 0x000fea0003800000 */
[----:B------:R-:W-:Y:S02]  /*1910*/  IADD3 R8, PT, PT, R4, -0x1, RZ ;  /* 0xffffffff04087810 */ /* 0x000fe40007ffe0ff */
[----:B------:R-:W-:Y:S02]  /*1920*/  ISETP.NE.AND P1, PT, R5, RZ, PT ;  /* 0x000000ff0500720c */ /* 0x000fe40003f25270 */
[----:B------:R-:W-:-:S13]  /*1930*/  ISETP.GE.U32.AND P0, PT, R8, 0x3, PT ;  /* 0x000000030800780c */ /* 0x000fda0003f06070 */
[----:B------:R-:W-:Y:S05]  /*1940*/  @!P0 BRA `(.L_x_190) ;  /* 0x00000000005c8947 */ /* 0x000fea0003800000 */
[----:B------:R-:W0:Y:S01]  /*1950*/  LDC.64 R22, c[0x0][0x390] ;  /* 0x0000e400ff167b82 */ /* 0x000e220000000a00 */
[----:B------:R-:W-:Y:S01]  /*1960*/  IMAD R8, R20, UR9, R21 ;  /* 0x0000000914087c24 */ /* 0x000fe2000f8e0215 */
[----:B------:R-:W-:-:S03]  /*1970*/  IADD3 R9, PT, PT, R14, R21, RZ ;  /* 0x000000150e097210 */ /* 0x000fc60007ffe0ff */
[----:B------:R-:W-:-:S03]  /*1980*/  IMAD R11, R6, R8, R15 ;  /* 0x00000008060b7224 */ /* 0x000fc600078e020f */
[----:B------:R-:W1:Y:S01]  /*1990*/  LDC.64 R12, c[0x0][0x380] ;  /* 0x0000e000ff0c7b82 */ /* 0x000e620000000a00 */
[----:B0-----:R-:W-:-:S04]  /*19a0*/  IMAD.WIDE R22, R11, 0x4, R22 ;  /* 0x000000040b167825 */ /* 0x001fc800078e0216 */
[----:B------:R-:W-:Y:S02]  /*19b0*/  IMAD.WIDE R10, R6, 0x4, R22 ;  /* 0x00000004060a7825 */ /* 0x000fe400078e0216 */
[----:B------:R-:W2:Y:S02]  /*19c0*/  LDG.E R22, desc[UR6][R22.64] ;  /* 0x0000000616167981 */ /* 0x000ea4000c1e1900 */
[----:B-1----:R-:W-:-:S04]  /*19d0*/  IMAD.WIDE R12, R9, 0x4, R12 ;  /* 0x00000004090c7825 */ /* 0x002fc800078e020c */
[C---:B------:R-:W-:Y:S01]  /*19e0*/  IMAD.WIDE R8, R6.reuse, 0x4, R10 ;  /* 0x0000000406087825 */ /* 0x040fe200078e020a */
[----:B------:R-:W2:Y:S04]  /*19f0*/  LDG.E R25, desc[UR6][R12.64] ;  /* 0x000000060c197981 */ /* 0x000ea8000c1e1900 */
[----:B------:R-:W3:Y:S01]  /*1a00*/  LDG.E R10, desc[UR6][R10.64] ;  /* 0x000000060a0a7981 */ /* 0x000ee2000c1e1900 */
[----:B------:R-:W-:-:S03]  /*1a10*/  IMAD.WIDE R26, R6, 0x4, R8 ;  /* 0x00000004061a7825 */ /* 0x000fc600078e0208 */
[----:B------:R-:W3:Y:S04]  /*1a20*/  LDG.E R29, desc[UR6][R12.64+0x4] ;  /* 0x000004060c1d7981 */ /* 0x000ee8000c1e1900 */
[----:B------:R-:W4:Y:S04]  /*1a30*/  LDG.E R28, desc[UR6][R8.64] ;  /* 0x00000006081c7981 */ /* 0x000f28000c1e1900 */
[----:B------:R-:W5:Y:S04]  /*1a40*/  LDG.E R11, desc[UR6][R12.64+0xc] ;  /* 0x00000c060c0b7981 */ /* 0x000f68000c1e1900 */
[----:B------:R-:W5:Y:S04]  /*1a50*/  LDG.E R26, desc[UR6][R26.64] ;  /* 0x000000061a1a7981 */ /* 0x000f68000c1e1900 */
[----:B------:R-:W4:Y:S01]  /*1a60*/  LDG.E R9, desc[UR6][R12.64+0x8] ;  /* 0x000008060c097981 */ /* 0x000f22000c1e1900 */
[----:B------:R-:W-:-:S02]  /*1a70*/  VIADD R21, R21, 0x4 ;  /* 0x0000000415157836 */ /* 0x000fc40000000000 */
[----:B--2---:R-:W-:-:S04]  /*1a80*/  FFMA R24, R25, R22, R24 ;  /* 0x0000001619187223 */ /* 0x004fc80000000018 */
[----:B---3--:R-:W-:-:S04]  /*1a90*/  FFMA R24, R29, R10, R24 ;  /* 0x0000000a1d187223 */ /* 0x008fc80000000018 */
[----:B----4-:R-:W-:-:S04]  /*1aa0*/  FFMA R24, R9, R28, R24 ;  /* 0x0000001c09187223 */ /* 0x010fc80000000018 */
[----:B-----5:R-:W-:-:S07]  /*1ab0*/  FFMA R24, R11, R26, R24 ;  /* 0x0000001a0b187223 */ /* 0x020fce0000000018 */
.L_x_190:
[----:B------:R-:W-:Y:S05]  /*1ac0*/  @!P1 BRA `(.L_x_189) ;  /* 0x00000000006c9947 */ /* 0x000fea0003800000 */
[----:B------:R-:W-:Y:S02]  /*1ad0*/  ISETP.NE.AND P0, PT, R5, 0x1, PT ;  /* 0x000000010500780c */ /* 0x000fe40003f05270 */
[----:B------:R-:W-:-:S11]  /*1ae0*/  LOP3.LUT P1, RZ, R20, 0x1, RZ, 0xc0, !PT ;  /* 0x0000000114ff7812 */ /* 0x000fd6000782c0ff */
[----:B------:R-:W0:Y:S01]  /*1af0*/  @P0 LDC.64 R22, c[0x0][0x380] ;  /* 0x0000e000ff160b82 */ /* 0x000e220000000a00 */
[----:B------:R-:W-:Y:S01]  /*1b00*/  @P0 IADD3 R25, PT, PT, R14, R21, RZ ;  /* 0x000000150e190210 */ /* 0x000fe20007ffe0ff */
[----:B------:R-:W-:Y:S01]  /*1b10*/  @P0 IMAD R26, R20, UR9, R21 ;  /* 0x00000009141a0c24 */ /* 0x000fe2000f8e0215 */
[----:B------:R-:W-:-:S05]  /*1b20*/  @P0 IADD3 R21, PT, PT, R21, 0x2, RZ ;  /* 0x0000000215150810 */ /* 0x000fca0007ffe0ff */
[----:B------:R-:W1:Y:S01]  /*1b30*/  @P0 LDC.64 R12, c[0x0][0x390] ;  /* 0x0000e400ff0c0b82 */ /* 0x000e620000000a00 */
[----:B------:R-:W-:-:S07]  /*1b40*/  @P1 IMAD R20, R20, UR9, R21 ;  /* 0x0000000914141c24 */ /* 0x000fce000f8e0215 */
[----:B------:R-:W2:Y:S08]  /*1b50*/  @P1 LDC.64 R10, c[0x0][0x380] ;  /* 0x0000e000ff0a1b82 */ /* 0x000eb00000000a00 */
[----:B------:R-:W3:Y:S01]  /*1b60*/  @P1 LDC.64 R8, c[0x0][0x390] ;  /* 0x0000e400ff081b82 */ /* 0x000ee20000000a00 */
[----:B0-----:R-:W-:-:S04]  /*1b70*/  @P0 IMAD.WIDE R22, R25, 0x4, R22 ;  /* 0x0000000419160825 */ /* 0x001fc800078e0216 */
[--C-:B------:R-:W-:Y:S01]  /*1b80*/  @P0 IMAD R25, R6, R26, R15.reuse ;  /* 0x0000001a06190224 */ /* 0x100fe200078e020f */
[----:B------:R-:W-:Y:S01]  /*1b90*/  @P1 IADD3 R29, PT, PT, R14, R21, RZ ;  /* 0x000000150e1d1210 */ /* 0x000fe20007ffe0ff */
[----:B------:R-:W-:Y:S01]  /*1ba0*/  @P1 IMAD R28, R6, R20, R15 ;  /* 0x00000014061c1224 */ /* 0x000fe200078e020f */
[----:B------:R-:W4:Y:S01]  /*1bb0*/  @P0 LDG.E R26, desc[UR6][R22.64+0x4] ;  /* 0x00000406161a0981 */ /* 0x000f22000c1e1900 */
[----:B-1----:R-:W-:-:S03]  /*1bc0*/  @P0 IMAD.WIDE R12, R25, 0x4, R12 ;  /* 0x00000004190c0825 */ /* 0x002fc600078e020c */
[----:B------:R-:W5:Y:S01]  /*1bd0*/  @P0 LDG.E R25, desc[UR6][R22.64] ;  /* 0x0000000616190981 */ /* 0x000f62000c1e1900 */
[----:B------:R-:W-:-:S03]  /*1be0*/  @P0 IMAD.WIDE R20, R6, 0x4, R12 ;  /* 0x0000000406140825 */ /* 0x000fc600078e020c */
[----:B------:R-:W5:Y:S01]  /*1bf0*/  @P0 LDG.E R27, desc[UR6][R12.64] ;  /* 0x000000060c1b0981 */ /* 0x000f62000c1e1900 */
[----:B--2---:R-:W-:-:S03]  /*1c00*/  @P1 IMAD.WIDE R10, R29, 0x4, R10 ;  /* 0x000000041d0a1825 */ /* 0x004fc600078e020a */
[----:B------:R-:W4:Y:S01]  /*1c10*/  @P0 LDG.E R20, desc[UR6][R20.64] ;  /* 0x0000000614140981 */ /* 0x000f22000c1e1900 */
[----:B---3--:R-:W-:-:S03]  /*1c20*/  @P1 IMAD.WIDE R8, R28, 0x4, R8 ;  /* 0x000000041c081825 */ /* 0x008fc600078e0208 */
[----:B------:R-:W2:Y:S04]  /*1c30*/  @P1 LDG.E R11, desc[UR6][R10.64] ;  /* 0x000000060a0b1981 */ /* 0x000ea8000c1e1900 */
[----:B------:R-:W2:Y:S01]  /*1c40*/  @P1 LDG.E R8, desc[UR6][R8.64] ;  /* 0x0000000608081981 */ /* 0x000ea2000c1e1900 */
[----:B-----5:R-:W-:-:S04]  /*1c50*/  @P0 FFMA R25, R25, R27, R24 ;  /* 0x0000001b19190223 */ /* 0x020fc80000000018 */
[----:B----4-:R-:W-:-:S04]  /*1c60*/  @P0 FFMA R24, R26, R20, R25 ;  /* 0x000000141a180223 */ /* 0x010fc80000000019 */
[----:B--2---:R-:W-:-:S07]  /*1c70*/  @P1 FFMA R24, R11, R8, R24 ;  /* 0x000000080b181223 */ /* 0x004fce0000000018 */
.L_x_189:
[C---:B------:R-:W-:Y:S02]  /*1c80*/  LEA R9, R15.reuse, R19, 0x2 ;  /* 0x000000130f097211 */ /* 0x040fe400078e10ff */
[----:B------:R-:W-:-:S03]  /*1c90*/  IADD3 R15, PT, PT, R15, UR10, RZ ;  /* 0x0000000a0f0f7c10 */ /* 0x000fc6000fffe0ff */
[----:B------:R0:W-:Y:S01]  /*1ca0*/  STS [R9], R24 ;  /* 0x0000001809007388 */ /* 0x0001e20000000800 */
[----:B------:R-:W-:-:S13]  /*1cb0*/  ISETP.GE.AND P0, PT, R15, R6, PT ;  /* 0x000000060f00720c */ /* 0x000fda0003f06270 */
[----:B0-----:R-:W-:Y:S05]  /*1cc0*/  @!P0 BRA `(.L_x_185) ;  /* 0xfffffff8003c8947 */ /* 0x001fea000383ffff */
.L_x_184:
[----:B------:R-:W-:Y:S05]  /*1cd0*/  BSYNC.RECONVERGENT B0 ;  /* 0x0000000000007941 */ /* 0x000fea0003800200 */
.L_x_183:
[----:B------:R-:W-:Y:S01]  /*1ce0*/  BAR.SYNC.DEFER_BLOCKING 0x0 ;  /* 0x0000000000007b1d */ /* 0x000fe20000010000 */
[----:B------:R-:W-:Y:S01]  /*1cf0*/  ISETP.GE.AND P0, PT, R6, 0x1, PT ;  /* 0x000000010600780c */ /* 0x000fe20003f06270 */
[----:B------:R-:W-:-:S12]  /*1d00*/  HFMA2 R23, -RZ, RZ, 0, 0 ;  /* 0x00000000ff177431 */ /* 0x000fd800000001ff */
[----:B------:R-:W-:Y:S05]  /*1d10*/  @!P0 BRA `(.L_x_191) ;  /* 0x0000000400e08947 */ /* 0x000fea0003800000 */
[----:B------:R-:W-:Y:S01]  /*1d20*/  IADD3 R8, PT, PT, R6, -0x1, RZ ;  /* 0xffffffff06087810 */ /* 0x000fe20007ffe0ff */
[----:B------:R-:W-:Y:S01]  /*1d30*/  IMAD.MOV.U32 R23, RZ, RZ, RZ ;  /* 0x000000ffff177224 */ /* 0x000fe200078e00ff */
[----:B------:R-:W-:Y:S02]  /*1d40*/  MOV R20, RZ ;  /* 0x000000ff00147202 */ /* 0x000fe40000000f00 */
[----:B------:R-:W-:-:S13]  /*1d50*/  ISETP.GE.U32.AND P0, PT, R8, 0xf, PT ;  /* 0x0000000f0800780c */ /* 0x000fda0003f06070 */
[----:B------:R-:W-:Y:S05]  /*1d60*/  @!P0 BRA `(.L_x_192) ;  /* 0x0000000000bc8947 */ /* 0x000fea0003800000 */
[----:B------:R-:W0:Y:S01]  /*1d70*/  S2R R8, SR_CgaCtaId ;  /* 0x0000000000087919 */ /* 0x000e220000008800 */
[----:B------:R-:W-:Y:S01]  /*1d80*/  MOV R21, 0x400 ;  /* 0x0000040000157802 */ /* 0x000fe20000000f00 */
[----:B------:R-:W-:Y:S01]  /*1d90*/  HFMA2 R24, -RZ, RZ, 0, 0 ;  /* 0x00000000ff187431 */ /* 0x000fe200000001ff */
[----:B------:R-:W-:Y:S02]  /*1da0*/  MOV R23, RZ ;  /* 0x000000ff00177202 */ /* 0x000fe40000000f00 */
[----:B------:R-:W-:Y:S02]  /*1db0*/  LOP3.LUT R20, R6, 0x7ffffff0, RZ, 0xc0, !PT ;  /* 0x7ffffff006147812 */ /* 0x000fe400078ec0ff */
[----:B0-----:R-:W-:-:S07]  /*1dc0*/  LEA R21, R8, R21, 0x18 ;  /* 0x0000001508157211 */ /* 0x001fce00078ec0ff */
.L_x_193:
[C---:B------:R-:W-:Y:S02]  /*1dd0*/  LEA R22, R24.reuse, R19, 0x2 ;  /* 0x0000001318167211 */ /* 0x040fe400078e10ff */
[C---:B------:R-:W-:Y:S02]  /*1de0*/  LEA R25, R24.reuse, R21, 0x2 ;  /* 0x0000001518197211 */ /* 0x040fe400078e10ff */
[----:B------:R-:W-:Y:S01]  /*1df0*/  IADD3 R24, PT, PT, R24, 0x10, RZ ;  /* 0x0000001018187810 */ /* 0x000fe20007ffe0ff */
[----:B------:R-:W-:Y:S03]  /*1e00*/  LDS R8, [R22] ;  /* 0x0000000016087984 */ /* 0x000fe60000000800 */
[----:B------:R-:W-:Y:S01]  /*1e10*/  ISETP.NE.AND P0, PT, R24, R20, PT ;  /* 0x000000141800720c */ /* 0x000fe20003f05270 */
[----:B------:R-:W0:Y:S04]  /*1e20*/  LDS.128 R12, [R25] ;  /* 0x00000000190c7984 */ /* 0x000e280000000c00 */
[----:B------:R-:W1:Y:S04]  /*1e30*/  LDS R9, [R22+0x4] ;  /* 0x0000040016097984 */ /* 0x000e680000000800 */
[----:B------:R-:W2:Y:S04]  /*1e40*/  LDS R10, [R22+0x8] ;  /* 0x00000800160a7984 */ /* 0x000ea80000000800 */
[----:B------:R-:W-:Y:S01]  /*1e50*/  LDS R26, [R22+0x14] ;  /* 0x00001400161a7984 */ /* 0x000fe20000000800 */
[----:B0-----:R-:W-:-:S03]  /*1e60*/  FFMA R8, R12, R8, R23 ;  /* 0x000000080c087223 */ /* 0x001fc60000000017 */
[----:B------:R-:W0:Y:S01]  /*1e70*/  LDS R12, [R22+0xc] ;  /* 0x00000c00160c7984 */ /* 0x000e220000000800 */
[----:B-1----:R-:W-:-:S03]  /*1e80*/  FFMA R9, R13, R9, R8 ;  /* 0x000000090d097223 */ /* 0x002fc60000000008 */
[----:B------:R-:W-:Y:S01]  /*1e90*/  LDS R13, [R22+0x10] ;  /* 0x00001000160d7984 */ /* 0x000fe20000000800 */
[----:B--2---:R-:W-:-:S03]  /*1ea0*/  FFMA R14, R14, R10, R9 ;  /* 0x0000000a0e0e7223 */ /* 0x004fc60000000009 */
[----:B------:R-:W1:Y:S04]  /*1eb0*/  LDS.128 R8, [R25+0x10] ;  /* 0x0000100019087984 */ /* 0x000e680000000c00 */
[----:B------:R-:W2:Y:S01]  /*1ec0*/  LDS R23, [R22+0x18] ;  /* 0x0000180016177984 */ /* 0x000ea20000000800 */
[----:B0-----:R-:W-:-:S04]  /*1ed0*/  FFMA R15, R15, R12, R14 ;  /* 0x0000000c0f0f7223 */ /* 0x001fc8000000000e */
[----:B-1----:R-:W-:-:S04]  /*1ee0*/  FFMA R8, R8, R13, R15 ;  /* 0x0000000d08087223 */ /* 0x002fc8000000000f */
[----:B------:R-:W-:Y:S02]  /*1ef0*/  FFMA R13, R9, R26, R8 ;  /* 0x0000001a090d7223 */ /* 0x000fe40000000008 */
[----:B------:R-:W0:Y:S02]  /*1f00*/  LDS R8, [R22+0x1c] ;  /* 0x00001c0016087984 */ /* 0x000e240000000800 */
[----:B--2---:R-:W-:Y:S02]  /*1f10*/  FFMA R10, R10, R23, R13 ;  /* 0x000000170a0a7223 */ /* 0x004fe4000000000d */
[----:B------:R-:W-:Y:S04]  /*1f20*/  LDS R9, [R22+0x20] ;  /* 0x0000200016097984 */ /* 0x000fe80000000800 */
[----:B------:R-:W1:Y:S04]  /*1f30*/  LDS.128 R12, [R25+0x20] ;  /* 0x00002000190c7984 */ /* 0x000e680000000c00 */
[----:B------:R-:W2:Y:S04]  /*1f40*/  LDS R26, [R22+0x24] ;  /* 0x00002400161a7984 */ /* 0x000ea80000000800 */
[----:B------:R-:W3:Y:S01]  /*1f50*/  LDS R23, [R22+0x28] ;  /* 0x0000280016177984 */ /* 0x000ee20000000800 */
[----:B0-----:R-:W-:-:S04]  /*1f60*/  FFMA R11, R11, R8, R10 ;  /* 0x000000080b0b7223 */ /* 0x001fc8000000000a */
[----:B-1----:R-:W-:Y:S02]  /*1f70*/  FFMA R8, R12, R9, R11 ;  /* 0x000000090c087223 */ /* 0x002fe4000000000b */
[----:B------:R-:W0:Y:S02]  /*1f80*/  LDS R12, [R22+0x2c] ;  /* 0x00002c00160c7984 */ /* 0x000e240000000800 */
[----:B--2---:R-:W-:Y:S02]  /*1f90*/  FFMA R27, R13, R26, R8 ;  /* 0x0000001a0d1b7223 */ /* 0x004fe40000000008 */
[----:B------:R-:W-:Y:S02]  /*1fa0*/  LDS R13, [R22+0x30] ;  /* 0x00003000160d7984 */ /* 0x000fe40000000800 */
[----:B---3--:R-:W-:Y:S02]  /*1fb0*/  FFMA R14, R14, R23, R27 ;  /* 0x000000170e0e7223 */ /* 0x008fe4000000001b */
[----:B------:R-:W1:Y:S04]  /*1fc0*/  LDS.128 R8, [R25+0x30] ;  /* 0x0000300019087984 */ /* 0x000e680000000c00 */
[----:B------:R-:W2:Y:S04]  /*1fd0*/  LDS R23, [R22+0x34] ;  /* 0x0000340016177984 */ /* 0x000ea80000000800 */
[----:B------:R-:W3:Y:S04]  /*1fe0*/  LDS R26, [R22+0x38] ;  /* 0x00003800161a7984 */ /* 0x000ee80000000800 */
[----:B------:R-:W4:Y:S01]  /*1ff0*/  LDS R27, [R22+0x3c] ;  /* 0x00003c00161b7984 */ /* 0x000f220000000800 */
[----:B0-----:R-:W-:-:S04]  /*2000*/  FFMA R15, R15, R12, R14 ;  /* 0x0000000c0f0f7223 */ /* 0x001fc8000000000e */
[----:B-1----:R-:W-:-:S04]  /*2010*/  FFMA R8, R8, R13, R15 ;  /* 0x0000000d08087223 */ /* 0x002fc8000000000f */
[----:B--2---:R-:W-:-:S04]  /*2020*/  FFMA R9, R9, R23, R8 ;  /* 0x0000001709097223 */ /* 0x004fc80000000008 */
[----:B---3--:R-:W-:-:S04]  /*2030*/  FFMA R10, R10, R26, R9 ;  /* 0x0000001a0a0a7223 */ /* 0x008fc80000000009 */
[----:B----4-:R-:W-:Y:S01]  /*2040*/  FFMA R23, R11, R27, R10 ;  /* 0x0000001b0b177223 */ /* 0x010fe2000000000a */
[----:B------:R-:W-:Y:S06]  /*2050*/  @P0 BRA `(.L_x_193) ;  /* 0xfffffffc005c0947 */ /* 0x000fec000383ffff */
.L_x_192:
[----:B------:R-:W-:-:S04]  /*2060*/  LOP3.LUT R8, R6, 0xf, RZ, 0xc0, !PT ;  /* 0x0000000f06087812 */ /* 0x000fc800078ec0ff */
[----:B------:R-:W-:-:S13]  /*2070*/  ISETP.NE.AND P0, PT, R8, RZ, PT ;  /* 0x000000ff0800720c */ /* 0x000fda0003f05270 */
[----:B------:R-:W-:Y:S05]  /*2080*/  @!P0 BRA `(.L_x_191) ;  /* 0x0000000400048947 */ /* 0x000fea0003800000 */
[----:B------:R-:W-:-:S04]  /*2090*/  IADD3 R8, PT, PT, R8, -0x1, RZ ;  /* 0xffffffff08087810 */ /* 0x000fc80007ffe0ff */
[----:B------:R-:W-:-:S13]  /*20a0*/  ISETP.GE.U32.AND P0, PT, R8, 0x7, PT ;  /* 0x000000070800780c */ /* 0x000fda0003f06070 */
[----:B------:R-:W-:Y:S05]  /*20b0*/  @!P0 BRA `(.L_x_194) ;  /* 0x0000000000608947 */ /* 0x000fea0003800000 */
[----:B------:R-:W0:Y:S01]  /*20c0*/  S2R R9, SR_CgaCtaId ;  /* 0x0000000000097919 */ /* 0x000e220000008800 */
[----:B------:R-:W-:Y:S01]  /*20d0*/  MOV R8, 0x400 ;  /* 0x0000040000087802 */ /* 0x000fe20000000f00 */
[----:B------:R-:W-:-:S05]  /*20e0*/  IMAD R24, R20, 0x4, R19 ;  /* 0x0000000414187824 */ /* 0x000fca00078e0213 */
[----:B------:R-:W-:Y:S04]  /*20f0*/  LDS R12, [R24] ;  /* 0x00000000180c7984 */ /* 0x000fe80000000800 */
[----:B------:R-:W-:Y:S04]  /*2100*/  LDS R27, [R24+0x4] ;  /* 0x00000400181b7984 */ /* 0x000fe80000000800 */
[----:B------:R-:W-:Y:S04]  /*2110*/  LDS R21, [R24+0x8] ;  /* 0x0000080018157984 */ /* 0x000fe80000000800 */
[----:B------:R-:W-:Y:S01]  /*2120*/  LDS R22, [R24+0xc] ;  /* 0x00000c0018167984 */ /* 0x000fe20000000800 */
[----:B0-----:R-:W-:-:S04]  /*2130*/  LEA R9, R9, R8, 0x18 ;  /* 0x0000000809097211 */ /* 0x001fc800078ec0ff */
[C---:B------:R-:W-:Y:S02]  /*2140*/  LEA R25, R20.reuse, R9, 0x2 ;  /* 0x0000000914197211 */ /* 0x040fe400078e10ff */
[----:B------:R-:W-:-:S03]  /*2150*/  IADD3 R20, PT, PT, R20, 0x8, RZ ;  /* 0x0000000814147810 */ /* 0x000fc60007ffe0ff */
[----:B------:R-:W0:Y:S02]  /*2160*/  LDS.128 R8, [R25] ;  /* 0x0000000019087984 */ /* 0x000e240000000c00 */
[----:B0-----:R-:W-:Y:S02]  /*2170*/  FFMA R8, R8, R12, R23 ;  /* 0x0000000c08087223 */ /* 0x001fe40000000017 */
[----:B------:R-:W-:Y:S02]  /*2180*/  LDS R23, [R24+0x10] ;  /* 0x0000100018177984 */ /* 0x000fe40000000800 */
[----:B------:R-:W-:Y:S02]  /*2190*/  FFMA R26, R27, R9, R8 ;  /* 0x000000091b1a7223 */ /* 0x000fe40000000008 */
[----:B------:R-:W0:Y:S02]  /*21a0*/  LDS.128 R12, [R25+0x10] ;  /* 0x00001000190c7984 */ /* 0x000e240000000c00 */
[----:B------:R-:W-:-:S02]  /*21b0*/  FFMA R21, R21, R10, R26 ;  /* 0x0000000a15157223 */ /* 0x000fc4000000001a */
[----:B------:R-:W1:Y:S02]  /*21c0*/  LDS R27, [R24+0x14] ;  /* 0x00001400181b7984 */ /* 0x000e640000000800 */
[----:B------:R-:W-:Y:S02]  /*21d0*/  FFMA R11, R22, R11, R21 ;  /* 0x0000000b160b7223 */ /* 0x000fe40000000015 */
[----:B------:R-:W2:Y:S04]  /*21e0*/  LDS R9, [R24+0x18] ;  /* 0x0000180018097984 */ /* 0x000ea80000000800 */
[----:B------:R-:W3:Y:S01]  /*21f0*/  LDS R8, [R24+0x1c] ;  /* 0x00001c0018087984 */ /* 0x000ee20000000800 */
[----:B0-----:R-:W-:-:S04]  /*2200*/  FFMA R12, R12, R23, R11 ;  /* 0x000000170c0c7223 */ /* 0x001fc8000000000b */
[----:B-1----:R-:W-:-:S04]  /*2210*/  FFMA R12, R27, R13, R12 ;  /* 0x0000000d1b0c7223 */ /* 0x002fc8000000000c */
[----:B--2---:R-:W-:-:S04]  /*2220*/  FFMA R9, R9, R14, R12 ;  /* 0x0000000e09097223 */ /* 0x004fc8000000000c */
[----:B---3--:R-:W-:-:S07]  /*2230*/  FFMA R23, R8, R15, R9 ;  /* 0x0000000f08177223 */ /* 0x008fce0000000009 */
.L_x_194:
[----:B------:R-:W-:-:S04]  /*2240*/  LOP3.LUT R8, R6, 0x7, RZ, 0xc0, !PT ;  /* 0x0000000706087812 */ /* 0x000fc800078ec0ff */
[----:B------:R-:W-:-:S13]  /*2250*/  ISETP.NE.AND P0, PT, R8, RZ, PT ;  /* 0x000000ff0800720c */ /* 0x000fda0003f05270 */
[----:B------:R-:W-:Y:S05]  /*2260*/  @!P0 BRA `(.L_x_191) ;  /* 0x00000000008c8947 */ /* 0x000fea0003800000 */
[----:B------:R-:W-:-:S04]  /*2270*/  IADD3 R8, PT, PT, R8, -0x1, RZ ;  /* 0xffffffff08087810 */ /* 0x000fc80007ffe0ff */
[----:B------:R-:W-:-:S13]  /*2280*/  ISETP.GE.U32.AND P0, PT, R8, 0x3, PT ;  /* 0x000000030800780c */ /* 0x000fda0003f06070 */
[----:B------:R-:W-:Y:S05]  /*2290*/  @!P0 BRA `(.L_x_195) ;  /* 0x00000000003c8947 */ /* 0x000fea0003800000 */
[----:B------:R-:W0:Y:S01]  /*22a0*/  S2R R9, SR_CgaCtaId ;  /* 0x0000000000097919 */ /* 0x000e220000008800 */
[----:B------:R-:W-:Y:S02]  /*22b0*/  MOV R8, 0x400 ;  /* 0x0000040000087802 */ /* 0x000fe40000000f00 */
[----:B------:R-:W-:-:S05]  /*22c0*/  LEA R12, R20, R19, 0x2 ;  /* 0x00000013140c7211 */ /* 0x000fca00078e10ff */
[----:B------:R-:W-:Y:S04]  /*22d0*/  LDS R13, [R12] ;  /* 0x000000000c0d7984 */ /* 0x000fe80000000800 */
[----:B------:R-:W-:Y:S04]  /*22e0*/  LDS R15, [R12+0x4] ;  /* 0x000004000c0f7984 */ /* 0x000fe80000000800 */
[----:B------:R-:W-:Y:S04]  /*22f0*/  LDS R14, [R12+0x8] ;  /* 0x000008000c0e7984 */ /* 0x000fe80000000800 */
[----:B------:R-:W-:Y:S01]  /*2300*/  LDS R21, [R12+0xc] ;  /* 0x00000c000c157984 */ /* 0x000fe20000000800 */
[----:B0-----:R-:W-:-:S04]  /*2310*/  LEA R9, R9, R8, 0x18 ;  /* 0x0000000809097211 */ /* 0x001fc800078ec0ff */
[C---:B------:R-:W-:Y:S02]  /*2320*/  LEA R9, R20.reuse, R9, 0x2 ;  /* 0x0000000914097211 */ /* 0x040fe400078e10ff */
[----:B------:R-:W-:-:S04]  /*2330*/  IADD3 R20, PT, PT, R20, 0x4, RZ ;  /* 0x0000000414147810 */ /* 0x000fc80007ffe0ff */
[----:B------:R-:W0:Y:S02]  /*2340*/  LDS.128 R8, [R9] ;  /* 0x0000000009087984 */ /* 0x000e240000000c00 */
[----:B0-----:R-:W-:-:S04]  /*2350*/  FFMA R8, R8, R13, R23 ;  /* 0x0000000d08087223 */ /* 0x001fc80000000017 */
[----:B------:R-:W-:-:S04]  /*2360*/  FFMA R15, R15, R9, R8 ;  /* 0x000000090f0f7223 */ /* 0x000fc80000000008 */
[----:B------:R-:W-:-:S04]  /*2370*/  FFMA R10, R14, R10, R15 ;  /* 0x0000000a0e0a7223 */ /* 0x000fc8000000000f */
[----:B------:R-:W-:-:S07]  /*2380*/  FFMA R23, R21, R11, R10 ;  /* 0x0000000b15177223 */ /* 0x000fce000000000a */
.L_x_195:
[----:B------:R-:W-:-:S13]  /*2390*/  LOP3.LUT P0, R13, R6, 0x3, RZ, 0xc0, !PT ;  /* 0x00000003060d7812 */ /* 0x000fda000780c0ff */
[----:B------:R-:W-:Y:S05]  /*23a0*/  @!P0 BRA `(.L_x_191) ;  /* 0x00000000003c8947 */ /* 0x000fea0003800000 */
[----:B------:R-:W0:Y:S01]  /*23b0*/  S2R R9, SR_CgaCtaId ;  /* 0x0000000000097919 */ /* 0x000e220000008800 */
[----:B------:R-:W-:Y:S02]  /*23c0*/  MOV R8, 0x400 ;  /* 0x0000040000087802 */ /* 0x000fe40000000f00 */
[----:B------:R-:W-:Y:S02]  /*23d0*/  LEA R19, R20, R19, 0x2 ;  /* 0x0000001314137211 */ /* 0x000fe400078e10ff */
[----:B------:R-:W-:-:S03]  /*23e0*/  ISETP.NE.AND P0, PT, R13, 0x1, PT ;  /* 0x000000010d00780c */ /* 0x000fc60003f05270 */
[----:B------:R-:W-:Y:S01]  /*23f0*/  LDS R12, [R19] ;  /* 0x00000000130c7984 */ /* 0x000fe20000000800 */
[----:B0-----:R-:W-:-:S05]  /*2400*/  LEA R9, R9, R8, 0x18 ;  /* 0x0000000809097211 */ /* 0x001fca00078ec0ff */
[----:B------:R-:W-:-:S06]  /*2410*/  IMAD R8, R20, 0x4, R9 ;  /* 0x0000000414087824 */ /* 0x000fcc00078e0209 */
[----:B------:R-:W0:Y:S02]  /*2420*/  LDS.128 R8, [R8] ;  /* 0x0000000008087984 */ /* 0x000e240000000c00 */
[----:B0-----:R-:W-:Y:S01]  /*2430*/  FFMA R23, R8, R12, R23 ;  /* 0x0000000c08177223 */ /* 0x001fe20000000017 */
[----:B------:R-:W-:Y:S06]  /*2440*/  @!P0 BRA `(.L_x_191) ;  /* 0x0000000000148947 */ /* 0x000fec0003800000 */
[----:B------:R-:W-:Y:S01]  /*2450*/  ISETP.NE.AND P0, PT, R13, 0x2, PT ;  /* 0x000000020d00780c */ /* 0x000fe20003f05270 */
[----:B------:R-:W0:-:S12]  /*2460*/  LDS R8, [R19+0x4] ;  /* 0x0000040013087984 */ /* 0x000e180000000800 */
[----:B------:R-:W1:Y:S01]  /*2470*/  @P0 LDS R12, [R19+0x8] ;  /* 0x00000800130c0984 */ /* 0x000e620000000800 */
[----:B0-----:R-:W-:-:S04]  /*2480*/  FFMA R23, R8, R9, R23 ;  /* 0x0000000908177223 */ /* 0x001fc80000000017 */
[----:B-1----:R-:W-:-:S07]  /*2490*/  @P0 FFMA R23, R12, R10, R23 ;  /* 0x0000000a0c170223 */ /* 0x002fce0000000017 */
.L_x_191:
[----:B------:R-:W0:Y:S01]  /*24a0*/  LDCU.64 UR12, c[0x0][0x3c8] ;  /* 0x00007900ff0c77ac */ /* 0x000e220008000a00 */
[----:B------:R-:W1:Y:S01]  /*24b0*/  LDC R9, c[0x0][0x3bc] ;  /* 0x0000ef00ff097b82 */ /* 0x000e620000000800 */
[----:B0-----:R-:W-:-:S04]  /*24c0*/  ISETP.NE.U32.AND P0, PT, RZ, UR12, PT ;  /* 0x0000000cff007c0c */ /* 0x001fc8000bf05070 */
[----:B------:R-:W-:-:S13]  /*24d0*/  ISETP.NE.AND.EX P0, PT, RZ, UR13, PT, P0 ;  /* 0x0000000dff007c0c */ /* 0x000fda000bf05300 */
[----:B------:R-:W0:Y:S01]  /*24e0*/  @P0 LDC.64 R10, c[0x0][0x3c8] ;  /* 0x0000f200ff0a0b82 */ /* 0x000e220000000a00 */
[----:B-1----:R-:W-:-:S04]  /*24f0*/  @P0 IMAD R13, R18, R9, R17 ;  /* 0x00000009120d0224 */ /* 0x002fc800078e0211 */
[----:B0-----:R-:W-:-:S06]  /*2500*/  @P0 IMAD.WIDE R10, R13, 0x4, R10 ;  /* 0x000000040d0a0825 */ /* 0x001fcc00078e020a */
[----:B------:R-:W2:Y:S01]  /*2510*/  @P0 LDG.E R10, desc[UR6][R10.64] ;  /* 0x000000060a0a0981 */ /* 0x000ea2000c1e1900 */
[----:B------:R-:W-:Y:S01]  /*2520*/  FMUL R23, R23, R16 ;  /* 0x0000001017177220 */ /* 0x000fe20000400000 */
[C---:B------:R-:W-:Y:S02]  /*2530*/  LEA R8, R17.reuse, R0, 0x2 ;  /* 0x0000000011087211 */ /* 0x040fe400078e10ff */
[----:B------:R-:W-:Y:S02]  /*2540*/  IADD3 R17, PT, PT, R17, 0x1, RZ ;  /* 0x0000000111117810 */ /* 0x000fe40007ffe0ff */
[----:B--2---:R-:W-:-:S04]  /*2550*/  @P0 FSETP.NEU.AND P1, PT, R10, RZ, PT ;  /* 0x000000ff0a00020b */ /* 0x004fc80003f2d000 */
[----:B------:R-:W-:Y:S02]  /*2560*/  @P0 FSEL R23, R23, -INF , P1 ;  /* 0xff80000017170808 */ /* 0x000fe40000800000 */
[----:B------:R-:W-:-:S03]  /*2570*/  ISETP.NE.AND P0, PT, R17, R9, PT ;  /* 0x000000091100720c */ /* 0x000fc60003f05270 */
[----:B------:R0:W-:Y:S10]  /*2580*/  STS [R8], R23 ;  /* 0x0000001708007388 */ /* 0x0001f40000000800 */
[----:B0-----:R-:W-:Y:S05]  /*2590*/  @P0 BRA `(.L_x_196) ;  /* 0xffffffec00bc0947 */ /* 0x001fea000383ffff */
[C---:B------:R-:W-:Y:S01]  /*25a0*/  ISETP.GE.U32.AND P0, PT, R9.reuse, 0x10, PT ;  /* 0x000000100900780c */ /* 0x040fe20003f06070 */
[----:B------:R-:W-:Y:S01]  /*25b0*/  HFMA2 R3, -RZ, RZ, 0, 0 ;  /* 0x00000000ff037431 */ /* 0x000fe200000001ff */
[----:B------:R-:W-:Y:S02]  /*25c0*/  LOP3.LUT R23, R9, 0xf, RZ, 0xc0, !PT ;  /* 0x0000000f09177812 */ /* 0x000fe400078ec0ff */
[----:B------:R-:W-:Y:S02]  /*25d0*/  MOV R2, 0xff800000 ;  /* 0xff80000000027802 */ /* 0x000fe40000000f00 */
[----:B------:R-:W-:-:S07]  /*25e0*/  ISETP.NE.AND P1, PT, R23, RZ, PT ;  /* 0x000000ff1700720c */ /* 0x000fce0003f25270 */
[----:B------:R-:W-:Y:S06]  /*25f0*/  @!P0 BRA `(.L_x_197) ;  /* 0x0000000000908947 */ /* 0x000fec0003800000 */
[----:B------:R-:W0:Y:S01]  /*2600*/  S2R R3, SR_CgaCtaId ;  /* 0x0000000000037919 */ /* 0x000e220000008800 */
[----:B------:R-:W-:-:S04]  /*2610*/  MOV R2, 0x400 ;  /* 0x0000040000027802 */ /* 0x000fc80000000f00 */
[----:B0-----:R-:W-:Y:S02]  /*2620*/  LEA R5, R3, R2, 0x18 ;  /* 0x0000000203057211 */ /* 0x001fe400078ec0ff */
[----:B------:R-:W-:Y:S02]  /*2630*/  LOP3.LUT R3, R9, 0x7ffffff0, RZ, 0xc0, !PT ;  /* 0x7ffffff009037812 */ /* 0x000fe400078ec0ff */
[----:B------:R-:W-:Y:S01]  /*2640*/  MOV R2, 0xff800000 ;  /* 0xff80000000027802 */ /* 0x000fe20000000f00 */
[----:B------:R-:W-:Y:S01]  /*2650*/  IMAD R8, R6, 0xc, R5 ;  /* 0x0000000c06087824 */ /* 0x000fe200078e0205 */
[----:B------:R-:W-:-:S04]  /*2660*/  IADD3 R4, PT, PT, -R3, RZ, RZ ;  /* 0x000000ff03047210 */ /* 0x000fc80007ffe1ff */
[----:B------:R-:W-:-:S07]  /*2670*/  IADD3 R8, PT, PT, R8, 0x20, RZ ;  /* 0x0000002008087810 */ /* 0x000fce0007ffe0ff */
.L_x_198:
        /* <DEDUP_REMOVED lines=19> */
[----:B------:R1:W0:Y:S01]  /*27b0*/  LDS R5, [R8+0x1c] ;  /* 0x00001c0008057984 */ /* 0x0002220000000800 */
[----:B--2---:R-:W-:-:S04]  /*27c0*/  FMNMX3 R13, R13, R20, R19, !PT ;  /* 0x000000140d0d7276 */ /* 0x004fc80007800013 */
[----:B---3--:R-:W-:Y:S02]  /*27d0*/  FMNMX3 R13, R13, R22, R21, !PT ;  /* 0x000000160d0d7276 */ /* 0x008fe40007800015 */
[----:B-1----:R-:W-:Y:S02]  /*27e0*/  IADD3 R8, PT, PT, R8, 0x40, RZ ;  /* 0x0000004008087810 */ /* 0x002fe40007ffe0ff */
[----:B----4-:R-:W-:-:S04]  /*27f0*/  FMNMX3 R13, R13, R24, R25, !PT ;  /* 0x000000180d0d7276 */ /* 0x010fc80007800019 */
[----:B-----5:R-:W-:-:S04]  /*2800*/  FMNMX3 R7, R13, R14, R7, !PT ;  /* 0x0000000e0d077276 */ /* 0x020fc80007800007 */
[----:B0-----:R-:W-:-:S04]  /*2810*/  FMNMX3 R7, R7, R12, R11, !PT ;  /* 0x0000000c07077276 */ /* 0x001fc8000780000b */
[----:B------:R-:W-:Y:S01]  /*2820*/  FMNMX3 R2, R7, R10, R5, !PT ;  /* 0x0000000a07027276 */ /* 0x000fe20007800005 */
[----:B------:R-:W-:Y:S06]  /*2830*/  @P0 BRA `(.L_x_198) ;  /* 0xfffffffc00900947 */ /* 0x000fec000383ffff */
.L_x_197:
[----:B------:R-:W-:Y:S05]  /*2840*/  @!P1 BRA `(.L_x_178) ;  /* 0x0000000000b09947 */ /* 0x000fea0003800000 */
[----:B------:R-:W-:Y:S02]  /*2850*/  ISETP.GE.U32.AND P0, PT, R23, 0x8, PT ;  /* 0x000000081700780c */ /* 0x000fe40003f06070 */
[----:B------:R-:W-:-:S04]  /*2860*/  LOP3.LUT R15, R9, 0x7, RZ, 0xc0, !PT ;  /* 0x00000007090f7812 */ /* 0x000fc800078ec0ff */
[----:B------:R-:W-:-:S07]  /*2870*/  ISETP.NE.AND P1, PT, R15, RZ, PT ;  /* 0x000000ff0f00720c */ /* 0x000fce0003f25270 */
[----:B------:R-:W-:Y:S06]  /*2880*/  @!P0 BRA `(.L_x_199) ;  /* 0x0000000000388947 */ /* 0x000fec0003800000 */
[C---:B------:R-:W-:Y:S02]  /*2890*/  LEA R4, R3.reuse, R0, 0x2 ;  /* 0x0000000003047211 */ /* 0x040fe400078e10ff */
[----:B------:R-:W-:-:S03]  /*28a0*/  IADD3 R3, PT, PT, R3, 0x8, RZ ;  /* 0x0000000803037810 */ /* 0x000fc60007ffe0ff */
        /* <DEDUP_REMOVED lines=12> */
.L_x_199:
        /* <DEDUP_REMOVED lines=10> */
[----:B------:R-:W1:Y:S01]  /*2a10*/  LDS R10, [R5+0xc] ;  /* 0x00000c00050a7984 */ /* 0x000e620000000800 */
[----:B0-----:R-:W-:-:S04]  /*2a20*/  FMNMX3 R2, R2, R7, R8, !PT ;  /* 0x0000000702027276 */ /* 0x001fc80007800008 */
[----:B-1----:R-:W-:-:S07]  /*2a30*/  FMNMX3 R2, R2, R11, R10, !PT ;  /* 0x0000000b02027276 */ /* 0x002fce000780000a */
.L_x_200:
[----:B------:R-:W-:Y:S05]  /*2a40*/  @!P1 BRA `(.L_x_178) ;  /* 0x0000000000309947 */ /* 0x000fea0003800000 */
[----:B------:R-:W0:Y:S01]  /*2a50*/  S2R R8, SR_CgaCtaId ;  /* 0x0000000000087919 */ /* 0x000e220000008800 */
[----:B------:R-:W-:Y:S01]  /*2a60*/  MOV R5, 0x400 ;  /* 0x0000040000057802 */ /* 0x000fe20000000f00 */
[----:B------:R-:W-:Y:S01]  /*2a70*/  IMAD R3, R6, 0x3, R3 ;  /* 0x0000000306037824 */ /* 0x000fe200078e0203 */
[----:B------:R-:W-:Y:S02]  /*2a80*/  IADD3 R4, PT, PT, -R4, RZ, RZ ;  /* 0x000000ff04047210 */ /* 0x000fe40007ffe1ff */
[----:B0-----:R-:W-:-:S04]  /*2a90*/  LEA R8, R8, R5, 0x18 ;  /* 0x0000000508087211 */ /* 0x001fc800078ec0ff */
[----:B------:R-:W-:-:S07]  /*2aa0*/  LEA R3, R3, R8, 0x2 ;  /* 0x0000000803037211 */ /* 0x000fce00078e10ff */
.L_x_201:
[----:B------:R0:W1:Y:S01]  /*2ab0*/  LDS R5, [R3] ;  /* 0x0000000003057984 */ /* 0x0000620000000800 */
[----:B------:R-:W-:-:S05]  /*2ac0*/  VIADD R4, R4, 0x1 ;  /* 0x0000000104047836 */ /* 0x000fca0000000000 */
[----:B------:R-:W-:Y:S02]  /*2ad0*/  ISETP.NE.AND P0, PT, R4, RZ, PT ;  /* 0x000000ff0400720c */ /* 0x000fe40003f05270 */
[----:B0-----:R-:W-:Y:S02]  /*2ae0*/  IADD3 R3, PT, PT, R3, 0x4, RZ ;  /* 0x0000000403037810 */ /* 0x001fe40007ffe0ff */
[----:B-1----:R-:W-:-:S09]  /*2af0*/  FMNMX R2, R5, R2, !PT ;  /* 0x0000000205027209 */ /* 0x002fd20007800000 */
[----:B------:R-:W-:Y:S05]  /*2b00*/  @P0 BRA `(.L_x_201) ;  /* 0xfffffffc00e80947 */ /* 0x000fea000383ffff */
.L_x_178:
[----:B------:R-:W-:Y:S02]  /*2b10*/  ISETP.GE.AND P0, PT, R9, 0x1, PT ;  /* 0x000000010900780c */ /* 0x000fe40003f06270 */
[----:B------:R-:W-:-:S11]  /*2b20*/  MOV R3, RZ ;  /* 0x000000ff00037202 */ /* 0x000fd60000000f00 */
[----:B------:R-:W-:Y:S05]  /*2b30*/  @!P0 BRA `(.L_x_202) ;  /* 0x0000000400d48947 */ /* 0x000fea0003800000 */
[C---:B------:R-:W-:Y:S01]  /*2b40*/  ISETP.GE.U32.AND P2, PT, R9.reuse, 0x4, PT ;  /* 0x000000040900780c */ /* 0x040fe20003f46070 */
[----:B------:R-:W-:Y:S01]  /*2b50*/  HFMA2 R3, -RZ, RZ, 0, 0 ;  /* 0x00000000ff037431 */ /* 0x000fe200000001ff */
[----:B------:R-:W-:Y:S02]  /*2b60*/  LOP3.LUT R19, R9, 0x3, RZ, 0xc0, !PT ;  /* 0x0000000309137812 */ /* 0x000fe400078ec0ff */
[----:B------:R-:W-:Y:S02]  /*2b70*/  MOV R5, RZ ;  /* 0x000000ff00057202 */ /* 0x000fe40000000f00 */
[----:B------:R-:W-:-:S07]  /*2b80*/  ISETP.NE.AND P1, PT, R19, RZ, PT ;  /* 0x000000ff1300720c */ /* 0x000fce0003f25270 */
[----:B------:R-:W-:Y:S06]  /*2b90*/  @!P2 BRA `(.L_x_203) ;  /* 0x0000000000f8a947 */ /* 0x000fec0003800000 */
[----:B------:R-:W0:Y:S01]  /*2ba0*/  S2R R4, SR_CgaCtaId ;  /* 0x0000000000047919 */ /* 0x000e220000008800 */
[----:B------:R-:W-:Y:S02]  /*2bb0*/  MOV R3, 0x400 ;  /* 0x0000040000037802 */ /* 0x000fe40000000f00 */
[----:B------:R-:W-:Y:S02]  /*2bc0*/  LOP3.LUT R5, R9, 0x7ffffffc, RZ, 0xc0, !PT ;  /* 0x7ffffffc09057812 */ /* 0x000fe400078ec0ff */
[----:B0-----:R-:W-:Y:S02]  /*2bd0*/  LEA R3, R4, R3, 0x18 ;  /* 0x0000000304037211 */ /* 0x001fe400078ec0ff */
[----:B------:R-:W-:-:S03]  /*2be0*/  IADD3 R4, PT, PT, -R5, RZ, RZ ;  /* 0x000000ff05047210 */ /* 0x000fc60007ffe1ff */
[----:B------:R-:W-:Y:S01]  /*2bf0*/  IMAD R7, R6, 0xc, R3 ;  /* 0x0000000c06077824 */ /* 0x000fe200078e0203 */
[----:B------:R-:W-:-:S04]  /*2c00*/  MOV R3, RZ ;  /* 0x000000ff00037202 */ /* 0x000fc80000000f00 */
[----:B------:R-:W-:-:S07]  /*2c10*/  IADD3 R7, PT, PT, R7, 0x8, RZ ;  /* 0x0000000807077810 */ /* 0x000fce0007ffe0ff */
.L_x_204:
[----:B------:R-:W0:Y:S01]  /*2c20*/  LDS R11, [R7+-0x8] ;  /* 0xfffff800070b7984 */ /* 0x000e220000000800 */
[----:B------:R-:W-:Y:S02]  /*2c30*/  HFMA2 R10, -RZ, RZ, 3.7421875, 0 ;  /* 0x437c0000ff0a7431 */ /* 0x000fe400000001ff */
[----:B------:R-:W-:Y:S01]  /*2c40*/  IMAD.MOV.U32 R8, RZ, RZ, 0x3bbb989d ;  /* 0x3bbb989dff087424 */ /* 0x000fe200078e00ff */
[----:B------:R-:W-:Y:S01]  /*2c50*/  IADD3 R4, PT, PT, R4, 0x4, RZ ;  /* 0x0000000404047810 */ /* 0x000fe20007ffe0ff */
[----:B------:R-:W1:Y:S03]  /*2c60*/  LDS R15, [R7+-0x4] ;  /* 0xfffffc00070f7984 */ /* 0x000e660000000800 */
[----:B------:R-:W-:Y:S01]  /*2c70*/  ISETP.NE.AND P2, PT, R4, RZ, PT ;  /* 0x000000ff0400720c */ /* 0x000fe20003f45270 */
[----:B------:R-:W2:Y:S04]  /*2c80*/  LDS R13, [R7] ;  /* 0x00000000070d7984 */ /* 0x000ea80000000800 */
[----:B------:R-:W3:Y:S01]  /*2c90*/  LDS R23, [R7+0x4] ;  /* 0x0000040007177984 */ /* 0x000ee20000000800 */
[----:B0-----:R-:W-:-:S04]  /*2ca0*/  FADD R17, R11, -R2 ;  /* 0x800000020b117221 */ /* 0x001fc80000000000 */
[----:B------:R-:W-:Y:S01]  /*2cb0*/  FFMA.SAT R11, R17, R8, 0.5 ;  /* 0x3f000000110b7423 */ /* 0x000fe20000002008 */
[----:B-1----:R-:W-:-:S03]  /*2cc0*/  FADD R15, R15, -R2 ;  /* 0x800000020f0f7221 */ /* 0x002fc60000000000 */
[----:B------:R-:W-:Y:S01]  /*2cd0*/  FFMA.RM R11, R11, R10, 12582913 ;  /* 0x4b4000010b0b7423 */ /* 0x000fe2000000400a */
[----:B------:R-:W-:Y:S01]  /*2ce0*/  FFMA.SAT R21, R15, R8, 0.5 ;  /* 0x3f0000000f157423 */ /* 0x000fe20000002008 */
[----:B--2---:R-:W-:Y:S02]  /*2cf0*/  FADD R13, R13, -R2 ;  /* 0x800000020d0d7221 */ /* 0x004fe40000000000 */
[----:B------:R-:W-:Y:S01]  /*2d00*/  FADD R14, R11, -12583039 ;  /* 0xcb40007f0b0e7421 */ /* 0x000fe20000000000 */
[----:B------:R-:W-:Y:S01]  /*2d10*/  FFMA.RM R12, R21, R10, 12582913 ;  /* 0x4b400001150c7423 */ /* 0x000fe2000000400a */
[----:B------:R-:W-:Y:S01]  /*2d20*/  FFMA.SAT R21, R13, R8, 0.5 ;  /* 0x3f0000000d157423 */ /* 0x000fe20000002008 */
[----:B------:R-:W-:Y:S01]  /*2d30*/  SHF.L.U32 R11, R11, 0x17, RZ ;  /* 0x000000170b0b7819 */ /* 0x000fe200000006ff */
[----:B------:R-:W-:Y:S01]  /*2d40*/  FFMA R14, R17, 1.4426950216293334961, -R14 ;  /* 0x3fb8aa3b110e7823 */ /* 0x000fe2000000080e */
[----:B------:R-:W-:-:S03]  /*2d50*/  FADD R20, R12, -12583039 ;  /* 0xcb40007f0c147421 */ /* 0x000fc60000000000 */
[----:B------:R-:W-:Y:S01]  /*2d60*/  FFMA R16, R17, 1.925963033500011079e-08, R14 ;  /* 0x32a5706011107823 */ /* 0x000fe2000000000e */
[----:B---3--:R-:W-:Y:S01]  /*2d70*/  FADD R17, R23, -R2 ;  /* 0x8000000217117221 */ /* 0x008fe20000000000 */
[----:B------:R-:W-:Y:S01]  /*2d80*/  FFMA.RM R14, R21, R10, 12582913 ;  /* 0x4b400001150e7423 */ /* 0x000fe2000000400a */
[----:B------:R-:W-:Y:S02]  /*2d90*/  FFMA R20, R15, 1.4426950216293334961, -R20 ;  /* 0x3fb8aa3b0f147823 */ /* 0x000fe40000000814 */
[----:B------:R-:W-:Y:S01]  /*2da0*/  FFMA.SAT R21, R17, R8, 0.5 ;  /* 0x3f00000011157423 */ /* 0x000fe20000002008 */
[C---:B------:R-:W-:Y:S01]  /*2db0*/  FADD R22, R14.reuse, -12583039 ;  /* 0xcb40007f0e167421 */ /* 0x040fe20000000000 */
        /* <DEDUP_REMOVED lines=10> */
[----:B------:R-:W-:-:S03]  /*2e60*/  SHF.L.U32 R10, R10, 0x17, RZ ;  /* 0x000000170a0a7819 */ /* 0x000fc600000006ff */
[----:B------:R-:W-:-:S03]  /*2e70*/  FFMA R20, R17, 1.925963033500011079e-08, R20 ;  /* 0x32a5706011147823 */ /* 0x000fc60000000014 */
[----:B------:R-:W2:Y:S01]  /*2e80*/  MUFU.EX2 R15, R22 ;  /* 0x00000016000f7308 */ /* 0x000ea20000000800 */
[----:B0-----:R-:W-:-:S04]  /*2e90*/  FMUL R16, R11, R16 ;  /* 0x000000100b107220 */ /* 0x001fc80000400000 */
[----:B------:R-:W-:Y:S01]  /*2ea0*/  FADD R3, R16, R3 ;  /* 0x0000000310037221 */ /* 0x000fe20000000000 */
[----:B------:R-:W-:Y:S02]  /*2eb0*/  STS [R7+-0x8], R16 ;  /* 0xfffff81007007388 */ /* 0x000fe40000000800 */
[----:B------:R-:W0:Y:S01]  /*2ec0*/  MUFU.EX2 R17, R20 ;  /* 0x0000001400117308 */ /* 0x000e220000000800 */
[----:B-1----:R-:W-:-:S04]  /*2ed0*/  FMUL R8, R13, R8 ;  /* 0x000000080d087220 */ /* 0x002fc80000400000 */
[----:B------:R-:W-:Y:S01]  /*2ee0*/  FADD R3, R3, R8 ;  /* 0x0000000803037221 */ /* 0x000fe20000000000 */
[----:B------:R-:W-:Y:S01]  /*2ef0*/  STS [R7+-0x4], R8 ;  /* 0xfffffc0807007388 */ /* 0x000fe20000000800 */
[----:B--2---:R-:W-:-:S04]  /*2f00*/  FMUL R14, R14, R15 ;  /* 0x0000000f0e0e7220 */ /* 0x004fc80000400000 */
[----:B------:R-:W-:Y:S01]  /*2f10*/  FADD R3, R3, R14 ;  /* 0x0000000e03037221 */ /* 0x000fe20000000000 */
[----:B------:R-:W-:Y:S01]  /*2f20*/  STS [R7], R14 ;  /* 0x0000000e07007388 */ /* 0x000fe20000000800 */
[----:B0-----:R-:W-:-:S04]  /*2f30*/  FMUL R10, R10, R17 ;  /* 0x000000110a0a7220 */ /* 0x001fc80000400000 */
[----:B------:R-:W-:Y:S01]  /*2f40*/  FADD R3, R3, R10 ;  /* 0x0000000a03037221 */ /* 0x000fe20000000000 */
[----:B------:R0:W-:Y:S02]  /*2f50*/  STS [R7+0x4], R10 ;  /* 0x0000040a07007388 */ /* 0x0001e40000000800 */
[----:B0-----:R-:W-:Y:S01]  /*2f60*/  IADD3 R7, PT, PT, R7, 0x10, RZ ;  /* 0x0000001007077810 */ /* 0x001fe20007ffe0ff */
[----:B------:R-:W-:Y:S06]  /*2f70*/  @P2 BRA `(.L_x_204) ;  /* 0xfffffffc00282947 */ /* 0x000fec000383ffff */
.L_x_203:
[----:B------:R-:W-:Y:S05]  /*2f80*/  @!P1 BRA `(.L_x_202) ;  /* 0x0000000000c09947 */ /* 0x000fea0003800000 */
[----:B------:R-:W-:Y:S02]  /*2f90*/  ISETP.NE.AND P1, PT, R19, 0x1, PT ;  /* 0x000000011300780c */ /* 0x000fe40003f25270 */
[----:B------:R-:W-:-:S04]  /*2fa0*/  LOP3.LUT R4, R9, 0x1, RZ, 0xc0, !PT ;  /* 0x0000000109047812 */ /* 0x000fc800078ec0ff */
[----:B------:R-:W-:-:S07]  /*2fb0*/  ISETP.NE.U32.AND P2, PT, R4, 0x1, PT ;  /* 0x000000010400780c */ /* 0x000fce0003f45070 */
[----:B------:R-:W-:Y:S06]  /*2fc0*/  @!P1 BRA `(.L_x_205) ;  /* 0x0000000000709947 */ /* 0x000fec0003800000 */
[C---:B------:R-:W-:Y:S01]  /*2fd0*/  LEA R4, R5.reuse, R0, 0x2 ;  /* 0x0000000005047211 */ /* 0x040fe200078e10ff */
[----:B------:R-:W-:Y:S01]  /*2fe0*/  IMAD.MOV.U32 R12, RZ, RZ, 0x3bbb989d ;  /* 0x3bbb989dff0c7424 */ /* 0x000fe200078e00ff */
[----:B------:R-:W-:Y:S02]  /*2ff0*/  MOV R13, 0x437c0000 ;  /* 0x437c0000000d7802 */ /* 0x000fe40000000f00 */
[----:B------:R-:W-:Y:S01]  /*3000*/  IADD3 R5, PT, PT, R5, 0x2, RZ ;  /* 0x0000000205057810 */ /* 0x000fe20007ffe0ff */
[----:B------:R-:W0:Y:S04]  /*3010*/  LDS R7, [R4] ;  /* 0x0000000004077984 */ /* 0x000e280000000800 */
[----:B------:R-:W1:Y:S01]  /*3020*/  LDS R11, [R4+0x4] ;  /* 0x00000400040b7984 */ /* 0x000e620000000800 */
[--C-:B0-----:R-:W-:Y:S01]  /*3030*/  FADD R7, R7, -R2.reuse ;  /* 0x8000000207077221 */ /* 0x101fe20000000000 */
[----:B-1----:R-:W-:-:S03]  /*3040*/  FADD R11, R11, -R2 ;  /* 0x800000020b0b7221 */ /* 0x002fc60000000000 */
        /* <DEDUP_REMOVED lines=12> */
[----:B------:R-:W0:Y:S08]  /*3110*/  MUFU.EX2 R7, R10 ;  /* 0x0000000a00077308 */ /* 0x000e300000000800 */
[----:B------:R-:W1:Y:S01]  /*3120*/  MUFU.EX2 R11, R14 ;  /* 0x0000000e000b7308 */ /* 0x000e620000000800 */
[----:B0-----:R-:W-:-:S04]  /*3130*/  FMUL R7, R8, R7 ;  /* 0x0000000708077220 */ /* 0x001fc80000400000 */
[----:B------:R-:W-:Y:S01]  /*3140*/  FADD R3, R3, R7 ;  /* 0x0000000703037221 */ /* 0x000fe20000000000 */
[----:B------:R0:W-:Y:S01]  /*3150*/  STS [R4], R7 ;  /* 0x0000000704007388 */ /* 0x0001e20000000800 */
[----:B-1----:R-:W-:-:S04]  /*3160*/  FMUL R11, R12, R11 ;  /* 0x0000000b0c0b7220 */ /* 0x002fc80000400000 */
[----:B------:R-:W-:Y:S01]  /*3170*/  FADD R3, R3, R11 ;  /* 0x0000000b03037221 */ /* 0x000fe20000000000 */
[----:B------:R0:W-:Y:S06]  /*3180*/  STS [R4+0x4], R11 ;  /* 0x0000040b04007388 */ /* 0x0001ec0000000800 */
.L_x_205:
[----:B------:R-:W-:Y:S05]  /*3190*/  @P2 BRA `(.L_x_202) ;  /* 0x00000000003c2947 */ /* 0x000fea0003800000 */
[----:B------:R-:W-:Y:S01]  /*31a0*/  LEA R5, R5, R0, 0x2 ;  /* 0x0000000005057211 */ /* 0x000fe200078e10ff */
[----:B0-----:R-:W-:Y:S01]  /*31b0*/  HFMA2 R4, -RZ, RZ, 0.96630859375, -0.0022525787353515625 ;  /* 0x3bbb989dff047431 */ /* 0x001fe200000001ff */
[----:B------:R-:W-:-:S03]  /*31c0*/  MOV R11, 0x437c0000 ;  /* 0x437c0000000b7802 */ /* 0x000fc60000000f00 */
[----:B------:R-:W0:Y:S02]  /*31d0*/  LDS R7, [R5] ;  /* 0x0000000005077984 */ /* 0x000e240000000800 */
        /* <DEDUP_REMOVED lines=10> */
[----:B------:R1:W-:Y:S06]  /*3280*/  STS [R5], R2 ;  /* 0x0000000205007388 */ /* 0x0003ec0000000800 */
.L_x_202:
[----:B------:R-:W-:Y:S05]  /*3290*/  @!P0 EXIT ;  /* 0x000000000000894d */ /* 0x000fea0003800000 */
[----:B------:R-:W2:Y:S01]  /*32a0*/  LDCU UR4, c[0x0][0x3c4] ;  /* 0x00007880ff0477ac */ /* 0x000ea20008000800 */
[C---:B------:R-:W-:Y:S01]  /*32b0*/  ISETP.GE.U32.AND P0, PT, R9.reuse, 0x8, PT ;  /* 0x000000080900780c */ /* 0x040fe20003f06070 */
[----:B------:R-:W-:Y:S01]  /*32c0*/  IMAD.MOV.U32 R8, RZ, RZ, RZ ;  /* 0x000000ffff087224 */ /* 0x000fe200078e00ff */
[----:B------:R-:W-:Y:S01]  /*32d0*/  LOP3.LUT R15, R9, 0x7, RZ, 0xc0, !PT ;  /* 0x00000007090f7812 */ /* 0x000fe200078ec0ff */
[----:B--2---:R-:W-:-:S06]  /*32e0*/  UIMAD UR4, UR8, UR4, UR9 ;  /* 0x00000004080472a4 */ /* 0x004fcc000f8e0209 */
[----:B------:R-:W-:-:S04]  /*32f0*/  IMAD R18, R9, UR4, R18 ;  /* 0x0000000409127c24 */ /* 0x000fc8000f8e0212 */
[----:B0-----:R-:W-:Y:S01]  /*3300*/  IMAD R7, R18, R9, RZ ;  /* 0x0000000912077224 */ /* 0x001fe200078e02ff */
[----:B------:R-:W-:Y:S06]  /*3310*/  @!P0 BRA `(.L_x_206) ;  /* 0x0000000800288947 */ /* 0x000fec0003800000 */
[----:B-1----:R-:W0:Y:S01]  /*3320*/  S2R R5, SR_CgaCtaId ;  /* 0x0000000000057919 */ /* 0x002e220000008800 */
[----:B------:R-:W1:Y:S01]  /*3330*/  LDCU.64 UR4, c[0x0][0x3b0] ;  /* 0x00007600ff0477ac */ /* 0x000e620008000a00 */
[----:B------:R-:W-:Y:S02]  /*3340*/  MOV R2, 0x400 ;  /* 0x0000040000027802 */ /* 0x000fe40000000f00 */
[----:B------:R-:W-:-:S04]  /*3350*/  LOP3.LUT R8, R9, 0x7ffffff8, RZ, 0xc0, !PT ;  /* 0x7ffffff809087812 */ /* 0x000fc800078ec0ff */
[----:B------:R-:W-:Y:S01]  /*3360*/  IADD3 R9, PT, PT, -R8, RZ, RZ ;  /* 0x000000ff08097210 */ /* 0x000fe20007ffe1ff */
[----:B-1----:R-:W-:-:S04]  /*3370*/  UIADD3 UR4, UP0, UPT, UR4, 0x10, URZ ;  /* 0x0000001004047890 */ /* 0x002fc8000ff1e0ff */
[----:B------:R-:W-:Y:S01]  /*3380*/  UIADD3.X UR5, UPT, UPT, URZ, UR5, URZ, UP0, !UPT ;  /* 0x00000005ff057290 */ /* 0x000fe200087fe4ff */
[----:B0-----:R-:W-:-:S05]  /*3390*/  LEA R5, R5, R2, 0x18 ;  /* 0x0000000205057211 */ /* 0x001fca00078ec0ff */
[----:B------:R-:W-:Y:S01]  /*33a0*/  IMAD R5, R6, 0xc, R5 ;  /* 0x0000000c06057824 */ /* 0x000fe200078e0205 */
[----:B------:R-:W-:-:S04]  /*33b0*/  MOV R6, R7 ;  /* 0x0000000700067202 */ /* 0x000fc80000000f00 */
[----:B------:R-:W-:-:S07]  /*33c0*/  IADD3 R12, PT, PT, R5, 0x10, RZ ;  /* 0x00000010050c7810 */ /* 0x000fce0007ffe0ff */
.L_x_215:
[----:B------:R-:W0:Y:S01]  /*33d0*/  LDS R2, [R12+-0x10] ;  /* 0xfffff0000c027984 */ /* 0x000e220000000800 */
[----:B------:R-:W1:Y:S02]  /*33e0*/  MUFU.RCP R4, R3 ;  /* 0x0000000300047308 */ /* 0x000e640000001000 */
[----:B-1----:R-:W-:-:S04]  /*33f0*/  FFMA R5, R4, -R3, 1 ;  /* 0x3f80000004057423 */ /* 0x002fc80000000803 */
[----:B------:R-:W-:Y:S01]  /*3400*/  FFMA R11, R4, R5, R4 ;  /* 0x00000005040b7223 */ /* 0x000fe20000000004 */
[----:B------:R-:W-:Y:S02]  /*3410*/  MOV R4, UR4 ;  /* 0x0000000400047c02 */ /* 0x000fe40008000f00 */
[----:B------:R-:W-:-:S03]  /*3420*/  MOV R5, UR5 ;  /* 0x0000000500057c02 */ /* 0x000fc60008000f00 */
[----:B------:R-:W-:Y:S01]  /*3430*/  IMAD.WIDE R4, R6, 0x4, R4 ;  /* 0x0000000406047825 */ /* 0x000fe200078e0204 */
[----:B0-----:R-:W0:Y:S03]  /*3440*/  FCHK P0, R2, R3 ;  /* 0x0000000302007302 */ /* 0x001e260000000000 */
[----:B------:R-:W-:-:S04]  /*3450*/  FFMA R10, R2, R11, RZ ;  /* 0x0000000b020a7223 */ /* 0x000fc800000000ff */
[----:B------:R-:W-:-:S04]  /*3460*/  FFMA R13, R10, -R3, R2 ;  /* 0x800000030a0d7223 */ /* 0x000fc80000000002 */
[----:B------:R-:W-:Y:S01]  /*3470*/  FFMA R11, R11, R13, R10 ;  /* 0x0000000d0b0b7223 */ /* 0x000fe2000000000a */
[----:B0-----:R-:W-:Y:S06]  /*3480*/  @!P0 BRA `(.L_x_207) ;  /* 0x00000000000c8947 */ /* 0x001fec0003800000 */
[----:B------:R-:W-:-:S07]  /*3490*/  MOV R13, 0x34b0 ;  /* 0x000034b0000d7802 */ /* 0x000fce0000000f00 */
[----:B------:R-:W-:Y:S05]  /*34a0*/  CALL.REL.NOINC `($__internal_7_$__cuda_sm3x_div_rn_noftz_f32_slowpath) ;  /* 0x00000014000c7944 */ /* 0x000fea0003c00000 */
[----:B------:R-:W-:-:S07]  /*34b0*/  MOV R11, R2 ;  /* 0x00000002000b7202 */ /* 0x000fce0000000f00 */
.L_x_207:
[----:B------:R-:W0:Y:S01]  /*34c0*/  LDS R17, [R12+-0xc] ;  /* 0xfffff4000c117984 */ /* 0x000e220000000800 */
[----:B------:R-:W1:Y:S03]  /*34d0*/  MUFU.RCP R2, R3 ;  /* 0x0000000300027308 */ /* 0x000e660000001000 */
[----:B------:R2:W-:Y:S04]  /*34e0*/  STS [R12+-0x10], R11 ;  /* 0xfffff00b0c007388 */ /* 0x0005e80000000800 */
[----:B------:R2:W-:Y:S01]  /*34f0*/  STG.E desc[UR6][R4.64+-0x10], R11 ;  /* 0xfffff00b04007986 */ /* 0x0005e2000c101906 */
[----:B-1----:R-:W-:-:S04]  /*3500*/  FFMA R13, R2, -R3, 1 ;  /* 0x3f800000020d7423 */ /* 0x002fc80000000803 */
[----:B------:R-:W-:Y:S01]  /*3510*/  FFMA R2, R2, R13, R2 ;  /* 0x0000000d02027223 */ /* 0x000fe20000000002 */
[----:B0-----:R-:W0:Y:S03]  /*3520*/  FCHK P0, R17, R3 ;  /* 0x0000000311007302 */ /* 0x001e260000000000 */
[----:B------:R-:W-:-:S04]  /*3530*/  FFMA R10, R2, R17, RZ ;  /* 0x00000011020a7223 */ /* 0x000fc800000000ff */
[----:B------:R-:W-:-:S04]  /*3540*/  FFMA R13, R10, -R3, R17 ;  /* 0x800000030a0d7223 */ /* 0x000fc80000000011 */
[----:B------:R-:W-:Y:S01]  /*3550*/  FFMA R13, R2, R13, R10 ;  /* 0x0000000d020d7223 */ /* 0x000fe2000000000a */
[----:B0-2---:R-:W-:Y:S06]  /*3560*/  @!P0 BRA `(.L_x_208) ;  /* 0x0000000000108947 */ /* 0x005fec0003800000 */
[----:B------:R-:W-:Y:S02]  /*3570*/  MOV R2, R17 ;  /* 0x0000001100027202 */ /* 0x000fe40000000f00 */
[----:B------:R-:W-:-:S07]  /*3580*/  MOV R13, 0x35a0 ;  /* 0x000035a0000d7802 */ /* 0x000fce0000000f00 */
[----:B------:R-:W-:Y:S05]  /*3590*/  CALL.REL.NOINC `($__internal_7_$__cuda_sm3x_div_rn_noftz_f32_slowpath) ;  /* 0x0000001000d07944 */ /* 0x000fea0003c00000 */
[----:B------:R-:W-:-:S07]  /*35a0*/  MOV R13, R2 ;  /* 0x00000002000d7202 */ /* 0x000fce0000000f00 */
.L_x_208:
        /* <DEDUP_REMOVED lines=11> */
[----:B------:R-:W-:Y:S01]  /*3660*/  IMAD.MOV.U32 R2, RZ, RZ, R17 ;  /* 0x000000ffff027224 */ /* 0x000fe200078e0011 */
[----:B------:R-:W-:-:S07]  /*3670*/  MOV R13, 0x3690 ;  /* 0x00003690000d7802 */ /* 0x000fce0000000f00 */
[----:B------:R-:W-:Y:S05]  /*3680*/  CALL.REL.NOINC `($__internal_7_$__cuda_sm3x_div_rn_noftz_f32_slowpath) ;  /* 0x0000001000947944 */ /* 0x000fea0003c00000 */
[----:B------:R-:W-:-:S07]  /*3690*/  MOV R11, R2 ;  /* 0x00000002000b7202 */ /* 0x000fce0000000f00 */
.L_x_209:
        /* <DEDUP_REMOVED lines=15> */
.L_x_210:
[----:B------:R-:W0:Y:S01]  /*3790*/  LDS R17, [R12] ;  /* 0x000000000c117984 */ /* 0x000e220000000800 */
        /* <DEDUP_REMOVED lines=14> */
.L_x_211:
[----:B------:R-:W0:Y:S01]  /*3880*/  LDS R17, [R12+0x4] ;  /* 0x000004000c117984 */ /* 0x000e220000000800 */
[----:B------:R-:W1:Y:S03]  /*3890*/  MUFU.RCP R2, R3 ;  /* 0x0000000300027308 */ /* 0x000e660000001000 */
[----:B------:R2:W-:Y:S04]  /*38a0*/  STS [R12], R11 ;  /* 0x0000000b0c007388 */ /* 0x0005e80000000800 */
        /* <DEDUP_REMOVED lines=12> */
.L_x_212:
[----:B------:R-:W0:Y:S01]  /*3970*/  LDS R17, [R12+0x8] ;  /* 0x000008000c117984 */ /* 0x000e220000000800 */
[----:B------:R-:W1:Y:S03]  /*3980*/  MUFU.RCP R2, R3 ;  /* 0x0000000300027308 */ /* 0x000e660000001000 */
[----:B------:R2:W-:Y:S04]  /*3990*/  STS [R12+0x4], R13 ;  /* 0x0000040d0c007388 */ /* 0x0005e80000000800 */
        /* <DEDUP_REMOVED lines=11> */
[----:B------:R-:W-:-:S07]  /*3a50*/  IMAD.MOV.U32 R11, RZ, RZ, R2 ;  /* 0x000000ffff0b7224 */ /* 0x000fce00078e0002 */
.L_x_213:
        /* <DEDUP_REMOVED lines=15> */
.L_x_214:
[----:B------:R-:W-:Y:S01]  /*3b50*/  STG.E desc[UR6][R4.64+0xc], R13 ;  /* 0x00000c0d04007986 */ /* 0x000fe2000c101906 */
[----:B------:R-:W-:Y:S02]  /*3b60*/  IADD3 R9, PT, PT, R9, 0x8, RZ ;  /* 0x0000000809097810 */ /* 0x000fe40007ffe0ff */
[----:B------:R-:W-:Y:S01]  /*3b70*/  IADD3 R6, PT, PT, R6, 0x8, RZ ;  /* 0x0000000806067810 */ /* 0x000fe20007ffe0ff */
[----:B------:R0:W-:Y:S01]  /*3b80*/  STS [R12+0xc], R13 ;  /* 0x00000c0d0c007388 */ /* 0x0001e20000000800 */
[----:B------:R-:W-:Y:S02]  /*3b90*/  ISETP.NE.AND P0, PT, R9, RZ, PT ;  /* 0x000000ff0900720c */ /* 0x000fe40003f05270 */
[----:B0-----:R-:W-:-:S11]  /*3ba0*/  IADD3 R12, PT, PT, R12, 0x20, RZ ;  /* 0x000000200c0c7810 */ /* 0x001fd60007ffe0ff */
[----:B------:R-:W-:Y:S05]  /*3bb0*/  @P0 BRA `(.L_x_215) ;  /* 0xfffffff800040947 */ /* 0x000fea000383ffff */
.L_x_206:
[----:B------:R-:W-:-:S13]  /*3bc0*/  ISETP.NE.AND P0, PT, R15, RZ, PT ;  /* 0x000000ff0f00720c */ /* 0x000fda0003f05270 */
[----:B------:R-:W-:Y:S05]  /*3bd0*/  @!P0 EXIT ;  /* 0x000000000000894d */ /* 0x000fea0003800000 */
[----:B------:R-:W0:Y:S01]  /*3be0*/  LDCU UR4, c[0x0][0x3bc] ;  /* 0x00007780ff0477ac */ /* 0x000e220008000800 */
[----:B------:R-:W-:Y:S01]  /*3bf0*/  ISETP.GE.U32.AND P0, PT, R15, 0x4, PT ;  /* 0x000000040f00780c */ /* 0x000fe20003f06070 */
[----:B0-----:R-:W-:-:S12]  /*3c00*/  ULOP3.LUT UR4, UR4, 0x3, URZ, 0xc0, !UPT ;  /* 0x0000000304047892 */ /* 0x001fd8000f8ec0ff */
[----:B------:R-:W-:Y:S05]  /*3c10*/  @!P0 BRA `(.L_x_216) ;  /* 0x0000000400048947 */ /* 0x000fea0003800000 */
[----:B------:R-:W-:Y:S01]  /*3c20*/  LEA R6, R8, R0, 0x2 ;  /* 0x0000000008067211 */ /* 0x000fe200078e10ff */
[----:B-1----:R-:W0:Y:S04]  /*3c30*/  MUFU.RCP R2, R3 ;  /* 0x0000000300027308 */ /* 0x002e280000001000 */
        /* <DEDUP_REMOVED lines=10> */
[----:B------:R-:W-:Y:S05]  /*3ce0*/  CALL.REL.NOINC `($__internal_7_$__cuda_sm3x_div_rn_noftz_f32_slowpath) ;  /* 0x0000000800fc7944 */ /* 0x000fea0003c00000 */
[----:B------:R-:W-:-:S07]  /*3cf0*/  MOV R9, R2 ;  /* 0x0000000200097202 */ /* 0x000fce0000000f00 */
.L_x_217:
[----:B------:R-:W0:Y:S01]  /*3d00*/  LDS R13, [R6+0x4] ;  /* 0x00000400060d7984 */ /* 0x000e220000000800 */
[----:B------:R-:W1:Y:S01]  /*3d10*/  LDC.64 R4, c[0x0][0x3b0] ;  /* 0x0000ec00ff047b82 */ /* 0x000e620000000a00 */
[----:B------:R-:W2:Y:S01]  /*3d20*/  MUFU.RCP R2, R3 ;  /* 0x0000000300027308 */ /* 0x000ea20000001000 */
[----:B------:R-:W-:Y:S01]  /*3d30*/  IMAD.IADD R11, R7, 0x1, R8 ;  /* 0x00000001070b7824 */ /* 0x000fe200078e0208 */
[----:B------:R3:W-:Y:S03]  /*3d40*/  STS [R6], R9 ;  /* 0x0000000906007388 */ /* 0x0007e60000000800 */
[----:B-1----:R-:W-:-:S04]  /*3d50*/  IMAD.WIDE R4, R11, 0x4, R4 ;  /* 0x000000040b047825 */ /* 0x002fc800078e0204 */
[C---:B--2---:R-:W-:Y:S01]  /*3d60*/  FFMA R11, R2.reuse, -R3, 1 ;  /* 0x3f800000020b7423 */ /* 0x044fe20000000803 */
[----:B------:R3:W-:Y:S03]  /*3d70*/  STG.E desc[UR6][R4.64], R9 ;  /* 0x0000000904007986 */ /* 0x0007e6000c101906 */
[----:B------:R-:W-:Y:S01]  /*3d80*/  FFMA R2, R2, R11, R2 ;  /* 0x0000000b02027223 */ /* 0x000fe20000000002 */
[----:B0-----:R-:W0:Y:S03]  /*3d90*/  FCHK P0, R13, R3 ;  /* 0x000000030d007302 */ /* 0x001e260000000000 */
[----:B------:R-:W-:-:S04]  /*3da0*/  FFMA R10, R2, R13, RZ ;  /* 0x0000000d020a7223 */ /* 0x000fc800000000ff */
[----:B------:R-:W-:-:S04]  /*3db0*/  FFMA R11, R10, -R3, R13 ;  /* 0x800000030a0b7223 */ /* 0x000fc8000000000d */
[----:B------:R-:W-:Y:S01]  /*3dc0*/  FFMA R11, R2, R11, R10 ;  /* 0x0000000b020b7223 */ /* 0x000fe2000000000a */
[----:B0--3--:R-:W-:Y:S06]  /*3dd0*/  @!P0 BRA `(.L_x_218) ;  /* 0x0000000000108947 */ /* 0x009fec0003800000 */
[----:B------:R-:W-:Y:S02]  /*3de0*/  MOV R2, R13 ;  /* 0x0000000d00027202 */ /* 0x000fe40000000f00 */
[----:B------:R-:W-:-:S07]  /*3df0*/  MOV R13, 0x3e10 ;  /* 0x00003e10000d7802 */ /* 0x000fce0000000f00 */
[----:B------:R-:W-:Y:S05]  /*3e00*/  CALL.REL.NOINC `($__internal_7_$__cuda_sm3x_div_rn_noftz_f32_slowpath) ;  /* 0x0000000800b47944 */ /* 0x000fea0003c00000 */
[----:B------:R-:W-:-:S07]  /*3e10*/  MOV R11, R2 ;  /* 0x00000002000b7202 */ /* 0x000fce0000000f00 */
.L_x_218:
        /* <DEDUP_REMOVED lines=15> */
.L_x_219:
        /* <DEDUP_REMOVED lines=15> */
.L_x_220:
[----:B------:R0:W-:Y:S01]  /*4000*/  STG.E desc[UR6][R4.64+0xc], R11 ;  /* 0x00000c0b04007986 */ /* 0x0001e2000c101906 */
[----:B------:R-:W-:-:S03]  /*4010*/  IADD3 R8, PT, PT, R8, 0x4, RZ ;  /* 0x0000000408087810 */ /* 0x000fc60007ffe0ff */
[----:B------:R0:W-:Y:S04]  /*4020*/  STS [R6+0xc], R11 ;  /* 0x00000c0b06007388 */ /* 0x0001e80000000800 */
.L_x_216:
[----:B------:R-:W-:-:S13]  /*4030*/  ISETP.NE.AND P0, PT, RZ, UR4, PT ;  /* 0x00000004ff007c0c */ /* 0x000fda000bf05270 */
[----:B------:R-:W-:Y:S05]  /*4040*/  @!P0 EXIT ;  /* 0x000000000000894d */ /* 0x000fea0003800000 */
[----:B------:R-:W-:-:S09]  /*4050*/  UISETP.NE.AND UP0, UPT, UR4, 0x1, UPT ;  /* 0x000000010400788c */ /* 0x000fd2000bf05270 */
[----:B------:R-:W-:Y:S05]  /*4060*/  BRA.U !UP0, `(.L_x_221) ;  /* 0x00000001088c7547 */ /* 0x000fea000b800000 */
[----:B0-----:R-:W-:Y:S01]  /*4070*/  LEA R6, R8, R0, 0x2 ;  /* 0x0000000008067211 */ /* 0x001fe200078e10ff */
        /* <DEDUP_REMOVED lines=9> */
[----:B------:R-:W-:Y:S01]  /*4110*/  IMAD.MOV.U32 R2, RZ, RZ, R11 ;  /* 0x000000ffff027224 */ /* 0x000fe200078e000b */
[----:B------:R-:W-:-:S07]  /*4120*/  MOV R13, 0x4140 ;  /* 0x00004140000d7802 */ /* 0x000fce0000000f00 */
[----:B------:R-:W-:Y:S05]  /*4130*/  CALL.REL.NOINC `($__internal_7_$__cuda_sm3x_div_rn_noftz_f32_slowpath) ;  /* 0x0000000400e87944 */ /* 0x000fea0003c00000 */
[----:B------:R-:W-:-:S07]  /*4140*/  MOV R9, R2 ;  /* 0x0000000200097202 */ /* 0x000fce0000000f00 */
.L_x_222:
[----:B------:R-:W0:Y:S01]  /*4150*/  LDS R13, [R6+0x4] ;  /* 0x00000400060d7984 */ /* 0x000e220000000800 */
[----:B------:R-:W1:Y:S01]  /*4160*/  LDC.64 R4, c[0x0][0x3b0] ;  /* 0x0000ec00ff047b82 */ /* 0x000e620000000a00 */
[----:B------:R-:W2:Y:S01]  /*4170*/  MUFU.RCP R2, R3 ;  /* 0x0000000300027308 */ /* 0x000ea20000001000 */
[----:B------:R-:W-:Y:S01]  /*4180*/  IADD3 R11, PT, PT, R7, R8, RZ ;  /* 0x00000008070b7210 */ /* 0x000fe20007ffe0ff */
[----:B------:R3:W-:Y:S04]  /*4190*/  STS [R6], R9 ;  /* 0x0000000906007388 */ /* 0x0007e80000000800 */
        /* <DEDUP_REMOVED lines=13> */
.L_x_223:
[----:B------:R2:W-:Y:S01]  /*4270*/  STG.E desc[UR6][R4.64+0x4], R11 ;  /* 0x0000040b04007986 */ /* 0x0005e2000c101906 */
[----:B------:R-:W-:-:S03]  /*4280*/  IADD3 R8, PT, PT, R8, 0x2, RZ ;  /* 0x0000000208087810 */ /* 0x000fc60007ffe0ff */
[----:B------:R2:W-:Y:S04]  /*4290*/  STS [R6+0x4], R11 ;  /* 0x0000040b06007388 */ /* 0x0005e80000000800 */
.L_x_221:
[----:B-1----:R-:W1:Y:S02]  /*42a0*/  LDC R2, c[0x0][0x3bc] ;  /* 0x0000ef00ff027b82 */ /* 0x002e640000000800 */
[----:B-1----:R-:W-:-:S04]  /*42b0*/  LOP3.LUT R2, R2, 0x1, RZ, 0xc0, !PT ;  /* 0x0000000102027812 */ /* 0x002fc800078ec0ff */
[----:B------:R-:W-:-:S13]  /*42c0*/  ISETP.NE.U32.AND P0, PT, R2, 0x1, PT ;  /* 0x000000010200780c */ /* 0x000fda0003f05070 */
[----:B------:R-:W-:Y:S05]  /*42d0*/  @P0 EXIT ;  /* 0x000000000000094d */ /* 0x000fea0003800000 */
[----:B0-2---:R-:W-:Y:S02]  /*42e0*/  LEA R4, R8, R0, 0x2 ;  /* 0x0000000008047211 */ /* 0x005fe400078e10ff */
[----:B------:R-:W0:Y:S03]  /*42f0*/  MUFU.RCP R0, R3 ;  /* 0x0000000300007308 */ /* 0x000e260000001000 */
        /* <DEDUP_REMOVED lines=12> */
.L_x_224:
[----:B------:R-:W0:Y:S01]  /*43c0*/  LDC.64 R2, c[0x0][0x3b0] ;  /* 0x0000ec00ff027b82 */ /* 0x000e220000000a00 */
[----:B------:R-:W-:Y:S01]  /*43d0*/  IMAD.IADD R7, R7, 0x1, R8 ;  /* 0x0000000107077824 */ /* 0x000fe200078e0208 */
[----:B------:R-:W-:Y:S03]  /*43e0*/  STS [R4], R5 ;  /* 0x0000000504007388 */ /* 0x000fe60000000800 */
[----:B0-----:R-:W-:-:S05]  /*43f0*/  IMAD.WIDE R2, R7, 0x4, R2 ;  /* 0x0000000407027825 */ /* 0x001fca00078e0202 */
[----:B------:R-:W-:Y:S01]  /*4400*/  STG.E desc[UR6][R2.64], R5 ;  /* 0x0000000502007986 */ /* 0x000fe2000c101906 */
[----:B------:R-:W-:Y:S05]  /*4410*/  EXIT ;  /* 0x000000000000794d */ /* 0x000fea0003800000 */
        .weak           $__internal_5_$__cuda_sm20_rcp_rn_f32_slowpath
        .type           $__internal_5_$__cuda_sm20_rcp_rn_f32_slowpath,@function
        .size           $__internal_5_$__cuda_sm20_rcp_rn_f32_slowpath,($__internal_6_$__cuda_sm20_sqrt_rn_f32_slowpath - $__internal_5_$__cuda_sm20_rcp_rn_f32_slowpath)
$__internal_5_$__cuda_sm20_rcp_rn_f32_slowpath:
[----:B------:R-:W-:-:S04]  /*4420*/  SHF.L.U32 R5, R3, 0x1, RZ ;  /* 0x0000000103057819 */ /* 0x000fc800000006ff */
[----:B------:R-:W-:-:S04]  /*4430*/  SHF.R.U32.HI R11, RZ, 0x18, R5 ;  /* 0x00000018ff0b7819 */ /* 0x000fc80000011605 */
[----:B------:R-:W-:-:S13]  /*4440*/  ISETP.NE.U32.AND P0, PT, R11, RZ, PT ;  /* 0x000000ff0b00720c */ /* 0x000fda0003f05070 */
[----:B------:R-:W-:Y:S05]  /*4450*/  @P0 BRA `(.L_x_225) ;  /* 0x00000000002c0947 */ /* 0x000fea0003800000 */
[----:B------:R-:W-:-:S04]  /*4460*/  SHF.L.U32 R5, R3, 0x1, RZ ;  /* 0x0000000103057819 */ /* 0x000fc800000006ff */
[----:B------:R-:W-:-:S13]  /*4470*/  ISETP.NE.AND P0, PT, R5, RZ, PT ;  /* 0x000000ff0500720c */ /* 0x000fda0003f05270 */
[----:B------:R2:W3:Y:S01]  /*4480*/  @!P0 MUFU.RCP R5, R3 ;  /* 0x0000000300058308 */ /* 0x0004e20000001000 */
[----:B------:R-:W-:Y:S05]  /*4490*/  @!P0 BRA `(.L_x_226) ;  /* 0x0000000000a48947 */ /* 0x000fea0003800000 */
[----:B------:R-:W-:-:S04]  /*44a0*/  FFMA R7, R3, 1.84467440737095516160e+19, RZ ;  /* 0x5f80000003077823 */ /* 0x000fc800000000ff */
[----:B------:R-:W2:Y:S02]  /*44b0*/  MUFU.RCP R8, R7 ;  /* 0x0000000700087308 */ /* 0x000ea40000001000 */
[----:B--2---:R-:W-:-:S04]  /*44c0*/  FFMA R3, R7, R8, -1 ;  /* 0xbf80000007037423 */ /* 0x004fc80000000008 */
[----:B------:R-:W-:-:S04]  /*44d0*/  FADD.FTZ R3, -R3, -RZ ;  /* 0x800000ff03037221 */ /* 0x000fc80000010100 */
[----:B------:R-:W-:-:S04]  /*44e0*/  FFMA R3, R8, R3, R8 ;  /* 0x0000000308037223 */ /* 0x000fc80000000008 */
[----:B---3--:R-:W-:Y:S01]  /*44f0*/  FFMA R5, R3, 1.84467440737095516160e+19, RZ ;  /* 0x5f80000003057823 */ /* 0x008fe200000000ff */
[----:B------:R-:W-:Y:S06]  /*4500*/  BRA `(.L_x_226) ;  /* 0x0000000000887947 */ /* 0x000fec0003800000 */
.L_x_225:
[----:B------:R-:W-:-:S04]  /*4510*/  IADD3 R13, PT, PT, R11, -0xfd, RZ ;  /* 0xffffff030b0d7810 */ /* 0x000fc80007ffe0ff */
        /* <DEDUP_REMOVED lines=15> */
[----:B------:R-:W-:Y:S02]  /*4610*/  LOP3.LUT R10, R10, R7, RZ, 0xc0, !PT ;  /* 0x000000070a0a7212 */ /* 0x000fe400078ec0ff */
[----:B------:R-:W-:-:S02]  /*4620*/  IADD3 R8, PT, PT, -R8, RZ, RZ ;  /* 0x000000ff08087210 */ /* 0x000fc40007ffe1ff */
[-C--:B------:R-:W-:Y:S02]  /*4630*/  SHF.R.U32.HI R10, RZ, R13.reuse, R10 ;  /* 0x0000000dff0a7219 */ /* 0x080fe4000001160a */
[----:B------:R-:W-:Y:S02]  /*4640*/  LOP3.LUT P1, RZ, R8, R13, R7, 0xf8, !PT ;  /* 0x0000000d08ff7212 */ /* 0x000fe4000782f807 */
[C---:B------:R-:W-:Y:S02]  /*4650*/  LOP3.LUT P0, RZ, R10.reuse, 0x1, RZ, 0xc0, !PT ;  /* 0x000000010aff7812 */ /* 0x040fe4000780c0ff */
[----:B------:R-:W-:Y:S02]  /*4660*/  LOP3.LUT P2, RZ, R10, 0x2, RZ, 0xc0, !PT ;  /* 0x000000020aff7812 */ /* 0x000fe4000784c0ff */
[----:B------:R-:W-:Y:S02]  /*4670*/  IADD3 R8, PT, PT, R11, -0xfc, RZ ;  /* 0xffffff040b087810 */ /* 0x000fe40007ffe0ff */
[----:B------:R-:W-:-:S02]  /*4680*/  PLOP3.LUT P0, PT, P0, P1, P2, 0xe0, 0x0 ;  /* 0x000000000000781c */ /* 0x000fc40000703c20 */
[----:B------:R-:W-:Y:S02]  /*4690*/  LOP3.LUT P1, RZ, R3, 0x7fffff, RZ, 0xc0, !PT ;  /* 0x007fffff03ff7812 */ /* 0x000fe4000782c0ff */
[----:B------:R-:W-:Y:S02]  /*46a0*/  SEL R5, RZ, 0x1, !P0 ;  /* 0x00000001ff057807 */ /* 0x000fe40004000000 */
[----:B------:R-:W-:Y:S02]  /*46b0*/  SHF.R.U32.HI R8, RZ, R8, R7 ;  /* 0x00000008ff087219 */ /* 0x000fe40000011607 */
[----:B------:R-:W-:-:S04]  /*46c0*/  IADD3 R5, PT, PT, -R5, RZ, RZ ;  /* 0x000000ff05057210 */ /* 0x000fc80007ffe1ff */
[----:B------:R-:W-:-:S13]  /*46d0*/  ISETP.GE.AND P0, PT, R5, RZ, PT ;  /* 0x000000ff0500720c */ /* 0x000fda0003f06270 */
[----:B------:R-:W-:-:S05]  /*46e0*/  @!P0 IADD3 R8, PT, PT, R8, 0x1, RZ ;  /* 0x0000000108088810 */ /* 0x000fca0007ffe0ff */
[----:B------:R-:W-:-:S05]  /*46f0*/  @!P1 IMAD.SHL.U32 R8, R8, 0x2, RZ ;  /* 0x0000000208089824 */ /* 0x000fca00078e00ff */
[----:B------:R-:W-:Y:S01]  /*4700*/  LOP3.LUT R5, R8, 0x80000000, R3, 0xf8, !PT ;  /* 0x8000000008057812 */ /* 0x000fe200078ef803 */
[----:B------:R-:W-:Y:S06]  /*4710*/  BRA `(.L_x_226) ;  /* 0x0000000000047947 */ /* 0x000fec0003800000 */
.L_x_227:
[----:B------:R0:W1:Y:S02]  /*4720*/  MUFU.RCP R5, R3 ;  /* 0x0000000300057308 */ /* 0x0000640000001000 */
.L_x_226:
[----:B-1-3--:R-:W-:Y:S02]  /*4730*/  MOV R16, R5 ;  /* 0x0000000500107202 */ /* 0x00afe40000000f00 */
[----:B------:R-:W-:-:S04]  /*4740*/  MOV R5, 0x0 ;  /* 0x0000000000057802 */ /* 0x000fc80000000f00 */
[----:B0-2---:R-:W-:Y:S05]  /*4750*/  RET.REL.NODEC R4 `(_Z20multi_head_attentionPKfS0_S0_S0_S0_PfS1_iiiiS0_) ;  /* 0xffffffb804287950 */ /* 0x005fea0003c3ffff */
        .weak           $__internal_6_$__cuda_sm20_sqrt_rn_f32_slowpath
        .type           $__internal_6_$__cuda_sm20_sqrt_rn_f32_slowpath,@function
        .size           $__internal_6_$__cuda_sm20_sqrt_rn_f32_slowpath,($__internal_7_$__cuda_sm3x_div_rn_noftz_f32_slowpath - $__internal_6_$__cuda_sm20_sqrt_rn_f32_slowpath)
$__internal_6_$__cuda_sm20_sqrt_rn_f32_slowpath:
[----:B------:R-:W-:-:S13]  /*4760*/  LOP3.LUT P0, RZ, R4, 0x7fffffff, RZ, 0xc0, !PT ;  /* 0x7fffffff04ff7812 */ /* 0x000fda000780c0ff */
[----:B------:R-:W-:Y:S05]  /*4770*/  @!P0 BRA `(.L_x_228) ;  /* 0x0000000000488947 */ /* 0x000fea0003800000 */
[----:B------:R-:W-:Y:S02]  /*4780*/  FSETP.GEU.FTZ.AND P0, PT, R4, RZ, PT ;  /* 0x000000ff0400720b */ /* 0x000fe40003f1e000 */
[----:B------:R-:W-:-:S11]  /*4790*/  MOV R3, R4 ;  /* 0x0000000400037202 */ /* 0x000fd60000000f00 */
        /* <DEDUP_REMOVED lines=16> */
.L_x_228:
[----:B------:R-:W-:Y:S01]  /*48a0*/  HFMA2 R5, -RZ, RZ, 0, 0 ;  /* 0x00000000ff057431 */ /* 0x000fe200000001ff */
[----:B------:R-:W-:Y:S02]  /*48b0*/  MOV R3, R4 ;  /* 0x0000000400037202 */ /* 0x000fe40000000f00 */
[----:B------:R-:W-:-:S04]  /*48c0*/  MOV R4, R7 ;  /* 0x0000000700047202 */ /* 0x000fc80000000f00 */
[----:B------:R-:W-:Y:S05]  /*48d0*/  RET.REL.NODEC R4 `(_Z20multi_head_attentionPKfS0_S0_S0_S0_PfS1_iiiiS0_) ;  /* 0xffffffb404c87950 */ /* 0x000fea0003c3ffff */
        .weak           $__internal_7_$__cuda_sm3x_div_rn_noftz_f32_slowpath
        .type           $__internal_7_$__cuda_sm3x_div_rn_noftz_f32_slowpath,@function
        .size           $__internal_7_$__cuda_sm3x_div_rn_noftz_f32_slowpath,(.L_x_301 - $__internal_7_$__cuda_sm3x_div_rn_noftz_f32_slowpath)
$__internal_7_$__cuda_sm3x_div_rn_noftz_f32_slowpath:
[----:B------:R-:W-:Y:S02]  /*48e0*/  SHF.R.U32.HI R11, RZ, 0x17, R3 ;  /* 0x00000017ff0b7819 */ /* 0x000fe40000011603 */
[----:B------:R-:W-:Y:S02]  /*48f0*/  SHF.R.U32.HI R14, RZ, 0x17, R2 ;  /* 0x00000017ff0e7819 */ /* 0x000fe40000011602 */
        /* <DEDUP_REMOVED lines=32> */
.L_x_229:
[----:B------:R-:W-:Y:S02]  /*4b00*/  LEA R16, R11, 0xc0800000, 0x17 ;  /* 0xc08000000b107811 */ /* 0x000fe400078eb8ff */
[----:B------:R-:W-:Y:S02]  /*4b10*/  IADD3 R14, PT, PT, R14, -0x7f, RZ ;  /* 0xffffff810e0e7810 */ /* 0x000fe40007ffe0ff */
[----:B------:R-:W-:Y:S02]  /*4b20*/  IADD3 R18, PT, PT, -R16, R17, RZ ;  /* 0x0000001110127210 */ /* 0x000fe40007ffe1ff */
[C---:B------:R-:W-:Y:S01]  /*4b30*/  IADD3 R21, PT, PT, R14.reuse, 0x7f, -R11 ;  /* 0x0000007f0e157810 */ /* 0x040fe20007ffe80b */
[----:B------:R-:W-:Y:S01]  /*4b40*/  IMAD R2, R14, -0x800000, R2 ;  /* 0xff8000000e027824 */ /* 0x000fe200078e0202 */
[----:B------:R-:W0:Y:S01]  /*4b50*/  MUFU.RCP R16, R18 ;  /* 0x0000001200107308 */ /* 0x000e220000001000 */
[----:B------:R-:W-:Y:S02]  /*4b60*/  FADD.FTZ R19, -R18, -RZ ;  /* 0x800000ff12137221 */ /* 0x000fe40000010100 */
[----:B------:R-:W-:-:S02]  /*4b70*/  IMAD.IADD R21, R21, 0x1, R10 ;  /* 0x0000000115157824 */ /* 0x000fc400078e020a */
        /* <DEDUP_REMOVED lines=20> */
[-CC-:B------:R-:W-:Y:S01]  /*4cc0*/  FFMA.RZ R10, R17, R19.reuse, R16.reuse ;  /* 0x00000013110a7223 */ /* 0x180fe2000000c010 */
[C---:B------:R-:W-:Y:S02]  /*4cd0*/  ISETP.NE.AND P2, PT, R11.reuse, RZ, PT ;  /* 0x000000ff0b00720c */ /* 0x040fe40003f45270 */
[----:B------:R-:W-:Y:S02]  /*4ce0*/  ISETP.NE.AND P1, PT, R11, RZ, PT ;  /* 0x000000ff0b00720c */ /* 0x000fe40003f25270 */
[----:B------:R-:W-:Y:S01]  /*4cf0*/  LOP3.LUT R14, R10, 0x7fffff, RZ, 0xc0, !PT ;  /* 0x007fffff0a0e7812 */ /* 0x000fe200078ec0ff */
[CCC-:B------:R-:W-:Y:S01]  /*4d00*/  FFMA.RP R10, R17.reuse, R19.reuse, R16.reuse ;  /* 0x00000013110a7223 */ /* 0x1c0fe20000008010 */
[----:B------:R-:W-:Y:S01]  /*4d10*/  FFMA.RM R17, R17, R19, R16 ;  /* 0x0000001311117223 */ /* 0x000fe20000004010 */
        /* <DEDUP_REMOVED lines=16> */
.L_x_235:
[----:B------:R-:W-:-:S04]  /*4e20*/  LOP3.LUT R2, R2, 0x80000000, RZ, 0xc0, !PT ;  /* 0x8000000002027812 */ /* 0x000fc800078ec0ff */
[----:B------:R-:W-:Y:S01]  /*4e30*/  LOP3.LUT R2, R2, 0x7f800000, RZ, 0xfc, !PT ;  /* 0x7f80000002027812 */ /* 0x000fe200078efcff */
[----:B------:R-:W-:Y:S06]  /*4e40*/  BRA `(.L_x_236) ;  /* 0x0000000000287947 */ /* 0x000fec0003800000 */
.L_x_234:
[----:B------:R-:W-:Y:S01]  /*4e50*/  LEA R2, R21, R2, 0x17 ;  /* 0x0000000215027211 */ /* 0x000fe200078eb8ff */
[----:B------:R-:W-:Y:S06]  /*4e60*/  BRA `(.L_x_236) ;  /* 0x0000000000207947 */ /* 0x000fec0003800000 */
.L_x_233:
[----:B------:R-:W-:-:S04]  /*4e70*/  LOP3.LUT R2, R17, 0x80000000, R2, 0x48, !PT ;  /* 0x8000000011027812 */ /* 0x000fc800078e4802 */
[----:B------:R-:W-:Y:S01]  /*4e80*/  LOP3.LUT R2, R2, 0x7f800000, RZ, 0xfc, !PT ;  /* 0x7f80000002027812 */ /* 0x000fe200078efcff */
[----:B------:R-:W-:Y:S06]  /*4e90*/  BRA `(.L_x_236) ;  /* 0x0000000000147947 */ /* 0x000fec0003800000 */
.L_x_232:
[----:B------:R-:W-:Y:S01]  /*4ea0*/  LOP3.LUT R2, R17, 0x80000000, R2, 0x48, !PT ;  /* 0x8000000011027812 */ /* 0x000fe200078e4802 */
[----:B------:R-:W-:Y:S06]  /*4eb0*/  BRA `(.L_x_236) ;  /* 0x00000000000c7947 */ /* 0x000fec0003800000 */
.L_x_231:
[----:B------:R-:W0:Y:S01]  /*4ec0*/  MUFU.RSQ R2, -QNAN ;  /* 0xffc0000000027908 */ /* 0x000e220000001400 */
[----:B------:R-:W-:Y:S05]  /*4ed0*/  BRA `(.L_x_236) ;  /* 0x0000000000047947 */ /* 0x000fea0003800000 */
.L_x_230:
[----:B------:R-:W-:-:S07]  /*4ee0*/  FADD.FTZ R2, R2, R3 ;  /* 0x0000000302027221 */ /* 0x000fce0000010000 */
.L_x_236:
[----:B------:R-:W-:Y:S01]  /*4ef0*/  HFMA2 R11, -RZ, RZ, 0, 0 ;  /* 0x00000000ff0b7431 */ /* 0x000fe200000001ff */
[----:B------:R-:W-:-:S04]  /*4f00*/  MOV R10, R13 ;  /* 0x0000000d000a7202 */ /* 0x000fc80000000f00 */
[----:B0-----:R-:W-:Y:S05]  /*4f10*/  RET.REL.NODEC R10 `(_Z20multi_head_attentionPKfS0_S0_S0_S0_PfS1_iiiiS0_) ;  /* 0xffffffb00a387950 */ /* 0x001fea0003c3ffff */
.L_x_237:
        /* <DEDUP_REMOVED lines=14> */
.L_x_301:


//--------------------- .text._Z28scaled_dot_product_attentionPKfS0_S0_PfS1_iiiifS0_ --------------------------
	.section	.text._Z28scaled_dot_product_attentionPKfS0_S0_PfS1_iiiifS0_,"ax",@progbits
	.align	128
        .global         _Z28scaled_dot_product_attentionPKfS0_S0_PfS1_iiiifS0_
        .type           _Z28scaled_dot_product_attentionPKfS0_S0_PfS1_iiiifS0_,@function
        .size           _Z28scaled_dot_product_attentionPKfS0_S0_PfS1_iiiifS0_,(.L_x_302 - _Z28scaled_dot_product_attentionPKfS0_S0_PfS1_iiiifS0_)
        .other          _Z28scaled_dot_product_attentionPKfS0_S0_PfS1_iiiifS0_,@"STO_CUDA_ENTRY STV_DEFAULT"
_Z28scaled_dot_product_attentionPKfS0_S0_PfS1_iiiifS0_:
.text._Z28scaled_dot_product_attentionPKfS0_S0_PfS1_iiiifS0_:
[----:B------:R-:W-:Y:S01]  /*0000*/  LDC R1, c[0x0][0x37c] ;  /* 0x0000df00ff017b82 */ /* 0x000fe20000000800 */
[----:B------:R-:W0:Y:S07]  /*0010*/  S2R R5, SR_TID.X ;  /* 0x0000000000057919 */ /* 0x000e2e0000002100 */
[----:B------:R-:W0:Y:S08]  /*0020*/  S2UR UR5, SR_CTAID.X ;  /* 0x00000000000579c3 */ /* 0x000e300000002500 */
[----:B------:R-:W0:Y:S08]  /*0030*/  LDC R18, c[0x0][0x360] ;  /* 0x0000d800ff127b82 */ /* 0x000e300000000800 */
[----:B------:R-:W1:Y:S08]  /*0040*/  LDC.64 R2, c[0x0][0x3a8] ;  /* 0x0000ea00ff027b82 */ /* 0x000e700000000a00 */
[----:B------:R-:W2:Y:S08]  /*0050*/  S2UR UR11, SR_CTAID.Z ;  /* 0x00000000000b79c3 */ /* 0x000eb00000002700 */
[----:B------:R-:W3:Y:S01]  /*0060*/  S2UR UR4, SR_CTAID.Y ;  /* 0x00000000000479c3 */ /* 0x000ee20000002600 */
[----:B0-----:R-:W-:-:S05]  /*0070*/  IMAD R18, R18, UR5, R5 ;  /* 0x0000000512127c24 */ /* 0x001fca000f8e0205 */
[----:B-1----:R-:W-:-:S04]  /*0080*/  ISETP.GE.AND P0, PT, R18, R3, PT ;  /* 0x000000031200720c */ /* 0x002fc80003f06270 */
[----:B--2---:R-:W-:-:S04]  /*0090*/  ISETP.LE.OR P0, PT, R2, UR11, P0 ;  /* 0x0000000b02007c0c */ /* 0x004fc80008703670 */
[----:B---3--:R-:W-:-:S13]  /*00a0*/  ISETP.NE.OR P0, PT, RZ, UR4, P0 ;  /* 0x00000004ff007c0c */ /* 0x008fda0008705670 */
[----:B------:R-:W-:Y:S05]  /*00b0*/  @P0 EXIT ;  /* 0x000000000000094d */ /* 0x000fea0003800000 */
[----:B------:R-:W0:Y:S01]  /*00c0*/  S2R R16, SR_TID.Y ;  /* 0x0000000000107919 */ /* 0x000e220000002200 */
[----:B------:R-:W1:Y:S01]  /*00d0*/  S2UR UR6, SR_CgaCtaId ;  /* 0x00000000000679c3 */ /* 0x000e620000008800 */
[----:B------:R-:W-:Y:S01]  /*00e0*/  UMOV UR4, 0x400 ;  /* 0x0000040000047882 */ /* 0x000fe20000000000 */
[----:B------:R-:W2:Y:S01]  /*00f0*/  LDCU.64 UR8, c[0x0][0x358] ;  /* 0x00006b00ff0877ac */ /* 0x000ea20008000a00 */
[----:B------:R-:W-:Y:S01]  /*0100*/  BSSY.RECONVERGENT B0, `(.L_x_238) ;  /* 0x00000a9000007945 */ /* 0x000fe20003800200 */
[----:B-1----:R-:W-:Y:S01]  /*0110*/  ULEA UR6, UR6, UR4, 0x18 ;  /* 0x0000000406067291 */ /* 0x002fe2000f8ec0ff */
[----:B0-----:R-:W-:-:S05]  /*0120*/  ISETP.GE.AND P0, PT, R16, R3, PT ;  /* 0x000000031000720c */ /* 0x001fca0003f06270 */
[----:B------:R-:W-:-:S08]  /*0130*/  LEA R2, R16, UR6, 0x2 ;  /* 0x0000000610027c11 */ /* 0x000fd0000f8e10ff */
[----:B--2---:R-:W-:Y:S05]  /*0140*/  @P0 BRA `(.L_x_239) ;  /* 0x0000000800900947 */ /* 0x004fea0003800000 */
[----:B------:R-:W0:Y:S01]  /*0150*/  LDCU UR7, c[0x0][0x3b4] ;  /* 0x00007680ff0777ac */ /* 0x000e220008000800 */
[----:B------:R-:W-:Y:S01]  /*0160*/  HFMA2 R11, -RZ, RZ, 0, 0 ;  /* 0x00000000ff0b7431 */ /* 0x000fe200000001ff */
[----:B0-----:R-:W-:-:S09]  /*0170*/  UISETP.GE.AND UP0, UPT, UR7, 0x1, UPT ;  /* 0x000000010700788c */ /* 0x001fd2000bf06270 */
[----:B------:R-:W-:Y:S05]  /*0180*/  BRA.U !UP0, `(.L_x_240) ;  /* 0x00000009084c7547 */ /* 0x000fea000b800000 */
[----:B------:R-:W-:Y:S01]  /*0190*/  UISETP.GE.U32.AND UP1, UPT, UR7, 0x10, UPT ;  /* 0x000000100700788c */ /* 0x000fe2000bf26070 */
[C---:B------:R-:W-:Y:S01]  /*01a0*/  IMAD R8, R3.reuse, UR11, R18 ;  /* 0x0000000b03087c24 */ /* 0x040fe2000f8e0212 */
[----:B------:R-:W-:Y:S01]  /*01b0*/  ULOP3.LUT UR10, UR7, 0xf, URZ, 0xc0, !UPT ;  /* 0x0000000f070a7892 */ /* 0x000fe2000f8ec0ff */
[----:B------:R-:W-:Y:S01]  /*01c0*/  IMAD R0, R3, UR11, R16 ;  /* 0x0000000b03007c24 */ /* 0x000fe2000f8e0210 */
[----:B------:R-:W-:Y:S01]  /*01d0*/  MOV R11, RZ ;  /* 0x000000ff000b7202 */ /* 0x000fe20000000f00 */
[----:B------:R-:W-:Y:S01]  /*01e0*/  UMOV UR4, URZ ;  /* 0x000000ff00047c82 */ /* 0x000fe20008000000 */
[----:B------:R-:W-:-:S03]  /*01f0*/  UISETP.NE.AND UP0, UPT, UR10, URZ, UPT ;  /* 0x000000ff0a00728c */ /* 0x000fc6000bf05270 */
[----:B------:R-:W-:Y:S08]  /*0200*/  BRA.U !UP1, `(.L_x_241) ;  /* 0x0000000109f47547 */ /* 0x000ff0000b800000 */
[----:B------:R-:W-:Y:S01]  /*0210*/  MOV R11, RZ ;  /* 0x000000ff000b7202 */ /* 0x000fe20000000f00 */
[----:B------:R-:W-:Y:S01]  /*0220*/  ULOP3.LUT UR4, UR7, 0x7ffffff0, URZ, 0xc0, !UPT ;  /* 0x7ffffff007047892 */ /* 0x000fe2000f8ec0ff */
[----:B------:R-:W-:-:S11]  /*0230*/  UMOV UR5, URZ ;  /* 0x000000ff00057c82 */ /* 0x000fd60008000000 */
.L_x_242:
[----:B------:R-:W0:Y:S08]  /*0240*/  LDC R13, c[0x0][0x3b0] ;  /* 0x0000ec00ff0d7b82 */ /* 0x000e300000000800 */
[----:B------:R-:W1:Y:S08]  /*0250*/  LDC.64 R6, c[0x0][0x380] ;  /* 0x0000e000ff067b82 */ /* 0x000e700000000a00 */
[----:B------:R-:W2:Y:S01]  /*0260*/  LDC.64 R4, c[0x0][0x388] ;  /* 0x0000e200ff047b82 */ /* 0x000ea20000000a00 */
[----:B0-----:R-:W-:-:S02]  /*0270*/  IMAD R9, R8, R13, UR5 ;  /* 0x0000000508097e24 */ /* 0x001fc4000f8e020d */
[----:B------:R-:W-:Y:S02]  /*0280*/  IMAD R13, R0, R13, UR5 ;  /* 0x00000005000d7e24 */ /* 0x000fe4000f8e020d */
[----:B-1----:R-:W-:-:S05]  /*0290*/  IMAD.WIDE R6, R9, 0x4, R6 ;  /* 0x0000000409067825 */ /* 0x002fca00078e0206 */
[----:B------:R-:W3:Y:S01]  /*02a0*/  LDG.E R12, desc[UR8][R6.64] ;  /* 0x00000008060c7981 */ /* 0x000ee2000c1e1900 */
[----:B--2---:R-:W-:-:S03]  /*02b0*/  IMAD.WIDE R4, R13, 0x4, R4 ;  /* 0x000000040d047825 */ /* 0x004fc600078e0204 */
        /* <DEDUP_REMOVED lines=25> */
[----:B------:R-:W5:Y:S01]  /*0450*/  LDG.E R19, desc[UR8][R6.64+0x28] ;  /* 0x0000280806137981 */ /* 0x000f62000c1e1900 */
[----:B------:R-:W-:-:S03]  /*0460*/  FFMA R28, R21, R26, R28 ;  /* 0x0000001a151c7223 */ /* 0x000fc6000000001c */
[----:B------:R-:W5:Y:S04]  /*0470*/  LDG.E R24, desc[UR8][R4.64+0x28] ;  /* 0x0000280804187981 */ /* 0x000f68000c1e1900 */
[----:B------:R-:W5:Y:S01]  /*0480*/  LDG.E R21, desc[UR8][R6.64+0x2c] ;  /* 0x00002c0806157981 */ /* 0x000f62000c1e1900 */
[----:B------:R-:W-:-:S03]  /*0490*/  FFMA R28, R17, R22, R28 ;  /* 0x00000016111c7223 */ /* 0x000fc6000000001c */
[----:B------:R-:W5:Y:S04]  /*04a0*/  LDG.E R26, desc[UR8][R4.64+0x2c] ;  /* 0x00002c08041a7981 */ /* 0x000f68000c1e1900 */
[----:B------:R-:W5:Y:S04]  /*04b0*/  LDG.E R17, desc[UR8][R6.64+0x30] ;  /* 0x0000300806117981 */ /* 0x000f68000c1e1900 */
[----:B------:R-:W5:Y:S01]  /*04c0*/  LDG.E R22, desc[UR8][R4.64+0x30] ;  /* 0x0000300804167981 */ /* 0x000f62000c1e1900 */
[----:B------:R-:W-:-:S03]  /*04d0*/  FFMA R29, R9, R10, R28 ;  /* 0x0000000a091d7223 */ /* 0x000fc6000000001c */
[----:B------:R-:W5:Y:S04]  /*04e0*/  LDG.E R23, desc[UR8][R6.64+0x34] ;  /* 0x0000340806177981 */ /* 0x000f68000c1e1900 */
[----:B------:R-:W5:Y:S04]  /*04f0*/  LDG.E R28, desc[UR8][R4.64+0x34] ;  /* 0x00003408041c7981 */ /* 0x000f68000c1e1900 */
[----:B------:R-:W5:Y:S04]  /*0500*/  LDG.E R9, desc[UR8][R6.64+0x38] ;  /* 0x0000380806097981 */ /* 0x000f68000c1e1900 */
[----:B------:R-:W5:Y:S01]  /*0510*/  LDG.E R10, desc[UR8][R4.64+0x38] ;  /* 0x00003808040a7981 */ /* 0x000f62000c1e1900 */
[----:B------:R-:W-:-:S04]  /*0520*/  UIADD3 UR5, UPT, UPT, UR5, 0x10, URZ ;  /* 0x0000001005057890 */ /* 0x000fc8000fffe0ff */
[----:B------:R-:W-:Y:S01]  /*0530*/  UISETP.NE.AND UP1, UPT, UR5, UR4, UPT ;  /* 0x000000040500728c */ /* 0x000fe2000bf25270 */
        /* <DEDUP_REMOVED lines=9> */
[----:B------:R-:W-:Y:S06]  /*05d0*/  BRA.U UP1, `(.L_x_242) ;  /* 0xfffffffd01187547 */ /* 0x000fec000b83ffff */
.L_x_241:
[----:B------:R-:W-:Y:S05]  /*05e0*/  BRA.U !UP0, `(.L_x_240) ;  /* 0x0000000508347547 */ /* 0x000fea000b800000 */
[----:B------:R-:W-:Y:S02]  /*05f0*/  UISETP.GE.U32.AND UP0, UPT, UR10, 0x8, UPT ;  /* 0x000000080a00788c */ /* 0x000fe4000bf06070 */
[----:B------:R-:W-:-:S04]  /*0600*/  ULOP3.LUT UR5, UR7, 0x7, URZ, 0xc0, !UPT ;  /* 0x0000000707057892 */ /* 0x000fc8000f8ec0ff */
[----:B------:R-:W-:-:S03]  /*0610*/  UISETP.NE.AND UP1, UPT, UR5, URZ, UPT ;  /* 0x000000ff0500728c */ /* 0x000fc6000bf25270 */
[----:B------:R-:W-:Y:S08]  /*0620*/  BRA.U !UP0, `(.L_x_243) ;  /* 0x0000000108807547 */ /* 0x000ff0000b800000 */
        /* <DEDUP_REMOVED lines=23> */
[----:B------:R-:W-:Y:S01]  /*07a0*/  UIADD3 UR4, UPT, UPT, UR4, 0x8, URZ ;  /* 0x0000000804047890 */ /* 0x000fe2000fffe0ff */
[----:B---3--:R-:W-:-:S04]  /*07b0*/  FFMA R21, R24, R21, R11 ;  /* 0x0000001518157223 */ /* 0x008fc8000000000b */
[----:B--2---:R-:W-:-:S04]  /*07c0*/  FFMA R21, R26, R23, R21 ;  /* 0x000000171a157223 */ /* 0x004fc80000000015 */
[----:B----4-:R-:W-:-:S04]  /*07d0*/  FFMA R28, R28, R25, R21 ;  /* 0x000000191c1c7223 */ /* 0x010fc80000000015 */
[----:B-----5:R-:W-:-:S04]  /*07e0*/  FFMA R17, R17, R20, R28 ;  /* 0x0000001411117223 */ /* 0x020fc8000000001c */
[----:B------:R-:W-:-:S04]  /*07f0*/  FFMA R15, R14, R15, R17 ;  /* 0x0000000f0e0f7223 */ /* 0x000fc80000000011 */
[----:B------:R-:W-:-:S04]  /*0800*/  FFMA R12, R12, R13, R15 ;  /* 0x0000000d0c0c7223 */ /* 0x000fc8000000000f */
[----:B------:R-:W-:-:S04]  /*0810*/  FFMA R10, R9, R10, R12 ;  /* 0x0000000a090a7223 */ /* 0x000fc8000000000c */
[----:B------:R-:W-:-:S07]  /*0820*/  FFMA R11, R19, R22, R10 ;  /* 0x00000016130b7223 */ /* 0x000fce000000000a */
.L_x_243:
        /* <DEDUP_REMOVED lines=19> */
[----:B------:R-:W5:Y:S01]  /*0960*/  LDG.E R17, desc[UR8][R6.64+0xc] ;  /* 0x00000c0806117981 */ /* 0x000f62000c1e1900 */
[----:B------:R-:W-:Y:S01]  /*0970*/  UIADD3 UR4, UPT, UPT, UR4, 0x4, URZ ;  /* 0x0000000404047890 */ /* 0x000fe2000fffe0ff */
[----:B---3--:R-:W-:-:S04]  /*0980*/  FFMA R9, R10, R9, R11 ;  /* 0x000000090a097223 */ /* 0x008fc8000000000b */
[----:B--2---:R-:W-:-:S04]  /*0990*/  FFMA R9, R12, R13, R9 ;  /* 0x0000000d0c097223 */ /* 0x004fc80000000009 */
[----:B----4-:R-:W-:-:S04]  /*09a0*/  FFMA R9, R14, R15, R9 ;  /* 0x0000000f0e097223 */ /* 0x010fc80000000009 */
[----:B-----5:R-:W-:-:S07]  /*09b0*/  FFMA R11, R20, R17, R9 ;  /* 0x00000011140b7223 */ /* 0x020fce0000000009 */
.L_x_244:
[----:B------:R-:W-:Y:S05]  /*09c0*/  BRA.U !UP1, `(.L_x_240) ;  /* 0x00000001093c7547 */ /* 0x000fea000b800000 */
[----:B------:R-:W0:Y:S01]  /*09d0*/  LDC R9, c[0x0][0x3b0] ;  /* 0x0000ec00ff097b82 */ /* 0x000e220000000800 */
[----:B------:R-:W-:-:S07]  /*09e0*/  UMOV UR5, URZ ;  /* 0x000000ff00057c82 */ /* 0x000fce0008000000 */
[----:B------:R-:W1:Y:S08]  /*09f0*/  LDC.64 R6, c[0x0][0x380] ;  /* 0x0000e000ff067b82 */ /* 0x000e700000000a00 */
[----:B------:R-:W2:Y:S02]  /*0a00*/  LDC.64 R4, c[0x0][0x388] ;  /* 0x0000e200ff047b82 */ /* 0x000ea40000000a00 */
.L_x_245:
[-C--:B0-----:R-:W-:Y:S02]  /*0a10*/  IMAD R13, R8, R9.reuse, UR4 ;  /* 0x00000004080d7e24 */ /* 0x081fe4000f8e0209 */
[----:B------:R-:W-:Y:S02]  /*0a20*/  IMAD R15, R0, R9, UR4 ;  /* 0x00000004000f7e24 */ /* 0x000fe4000f8e0209 */
[----:B-1----:R-:W-:-:S04]  /*0a30*/  IMAD.WIDE R12, R13, 0x4, R6 ;  /* 0x000000040d0c7825 */ /* 0x002fc800078e0206 */
[----:B--2---:R-:W-:Y:S02]  /*0a40*/  IMAD.WIDE R14, R15, 0x4, R4 ;  /* 0x000000040f0e7825 */ /* 0x004fe400078e0204 */
[----:B------:R-:W2:Y:S04]  /*0a50*/  LDG.E R12, desc[UR8][R12.64] ;  /* 0x000000080c0c7981 */ /* 0x000ea8000c1e1900 */
[----:B------:R-:W2:Y:S01]  /*0a60*/  LDG.E R14, desc[UR8][R14.64] ;  /* 0x000000080e0e7981 */ /* 0x000ea2000c1e1900 */
[----:B------:R-:W-:Y:S02]  /*0a70*/  UIADD3 UR5, UPT, UPT, UR5, 0x1, URZ ;  /* 0x0000000105057890 */ /* 0x000fe4000fffe0ff */
[----:B------:R-:W-:Y:S02]  /*0a80*/  UIADD3 UR4, UPT, UPT, UR4, 0x1, URZ ;  /* 0x0000000104047890 */ /* 0x000fe4000fffe0ff */
[----:B------:R-:W-:Y:S01]  /*0a90*/  UISETP.NE.AND UP0, UPT, UR5, UR7, UPT ;  /* 0x000000070500728c */ /* 0x000fe2000bf05270 */
[----:B--2---:R-:W-:-:S08]  /*0aa0*/  FFMA R11, R12, R14, R11 ;  /* 0x0000000e0c0b7223 */ /* 0x004fd0000000000b */
[----:B------:R-:W-:Y:S05]  /*0ab0*/  BRA.U UP0, `(.L_x_245) ;  /* 0xfffffffd00d47547 */ /* 0x000fea000b83ffff */
.L_x_240:
[----:B------:R-:W0:Y:S01]  /*0ac0*/  LDCU.64 UR12, c[0x0][0x3c0] ;  /* 0x00007800ff0c77ac */ /* 0x000e220008000a00 */
[----:B------:R-:W1:Y:S01]  /*0ad0*/  LDCU UR4, c[0x0][0x3b8] ;  /* 0x00007700ff0477ac */ /* 0x000e620008000800 */
[----:B0-----:R-:W-:-:S04]  /*0ae0*/  UISETP.NE.U32.AND UP0, UPT, UR12, URZ, UPT ;  /* 0x000000ff0c00728c */ /* 0x001fc8000bf05070 */
[----:B------:R-:W-:Y:S01]  /*0af0*/  UISETP.NE.AND.EX UP0, UPT, UR13, URZ, UPT, UP0 ;  /* 0x000000ff0d00728c */ /* 0x000fe2000bf05300 */
[----:B-1----:R-:W-:-:S08]  /*0b00*/  FMUL R11, R11, UR4 ;  /* 0x000000040b0b7c20 */ /* 0x002fd00008400000 */
[----:B------:R-:W-:Y:S05]  /*0b10*/  BRA.U !UP0, `(.L_x_246) ;  /* 0x0000000108187547 */ /* 0x000fea000b800000 */
[----:B------:R-:W0:Y:S01]  /*0b20*/  LDC.64 R4, c[0x0][0x3c0] ;  /* 0x0000f000ff047b82 */ /* 0x000e220000000a00 */
[----:B------:R-:W-:-:S04]  /*0b30*/  IMAD R7, R18, R3, R16 ;  /* 0x0000000312077224 */ /* 0x000fc800078e0210 */
[----:B0-----:R-:W-:-:S06]  /*0b40*/  IMAD.WIDE R4, R7, 0x4, R4 ;  /* 0x0000000407047825 */ /* 0x001fcc00078e0204 */
[----:B------:R-:W2:Y:S02]  /*0b50*/  LDG.E R4, desc[UR8][R4.64] ;  /* 0x0000000804047981 */ /* 0x000ea4000c1e1900 */
[----:B--2---:R-:W-:-:S04]  /*0b60*/  FSETP.NEU.AND P0, PT, R4, RZ, PT ;  /* 0x000000ff0400720b */ /* 0x004fc80003f0d000 */
[----:B------:R-:W-:-:S09]  /*0b70*/  FSEL R11, R11, -INF , P0 ;  /* 0xff8000000b0b7808 */ /* 0x000fd20000000000 */
.L_x_246:
[----:B------:R0:W-:Y:S02]  /*0b80*/  STS [R2], R11 ;  /* 0x0000000b02007388 */ /* 0x0001e40000000800 */
.L_x_239:
[----:B------:R-:W-:Y:S05]  /*0b90*/  BSYNC.RECONVERGENT B0 ;  /* 0x0000000000007941 */ /* 0x000fea0003800200 */
.L_x_238:
[----:B------:R-:W-:Y:S01]  /*0ba0*/  BAR.SYNC.DEFER_BLOCKING 0x0 ;  /* 0x0000000000007b1d */ /* 0x000fe20000010000 */
[----:B------:R-:W-:Y:S02]  /*0bb0*/  ISETP.GE.AND P0, PT, R3, 0x1, PT ;  /* 0x000000010300780c */ /* 0x000fe40003f06270 */
[----:B------:R-:W-:-:S11]  /*0bc0*/  MOV R0, 0xff800000 ;  /* 0xff80000000007802 */ /* 0x000fd60000000f00 */
[----:B------:R-:W-:Y:S05]  /*0bd0*/  @!P0 BRA `(.L_x_247) ;  /* 0x0000000400088947 */ /* 0x000fea0003800000 */
[C---:B------:R-:W-:Y:S01]  /*0be0*/  ISETP.GE.U32.AND P2, PT, R3.reuse, 0x10, PT ;  /* 0x000000100300780c */ /* 0x040fe20003f46070 */
[----:B------:R-:W-:Y:S01]  /*0bf0*/  HFMA2 R17, -RZ, RZ, 0, 0 ;  /* 0x00000000ff117431 */ /* 0x000fe200000001ff */
[----:B------:R-:W-:Y:S02]  /*0c00*/  LOP3.LUT R19, R3, 0xf, RZ, 0xc0, !PT ;  /* 0x0000000f03137812 */ /* 0x000fe400078ec0ff */
[----:B------:R-:W-:Y:S02]  /*0c10*/  MOV R0, 0xff800000 ;  /* 0xff80000000007802 */ /* 0x000fe40000000f00 */
[----:B------:R-:W-:-:S07]  /*0c20*/  ISETP.NE.AND P1, PT, R19, RZ, PT ;  /* 0x000000ff1300720c */ /* 0x000fce0003f25270 */
[----:B------:R-:W-:Y:S06]  /*0c30*/  @!P2 BRA `(.L_x_248) ;  /* 0x00000000004ca947 */ /* 0x000fec0003800000 */
[----:B------:R-:W-:Y:S01]  /*0c40*/  LOP3.LUT R17, R3, 0x7ffffff0, RZ, 0xc0, !PT ;  /* 0x7ffffff003117812 */ /* 0x000fe200078ec0ff */
[----:B------:R-:W-:Y:S01]  /*0c50*/  UMOV UR4, URZ ;  /* 0x000000ff00047c82 */ /* 0x000fe20008000000 */
[----:B------:R-:W-:-:S07]  /*0c60*/  MOV R0, 0xff800000 ;  /* 0xff80000000007802 */ /* 0x000fce0000000f00 */
.L_x_249:
[----:B------:R-:W-:Y:S02]  /*0c70*/  ULEA UR5, UR4, UR6, 0x2 ;  /* 0x0000000604057291 */ /* 0x000fe4000f8e10ff */
[----:B------:R-:W-:-:S06]  /*0c80*/  UIADD3 UR4, UPT, UPT, UR4, 0x10, URZ ;  /* 0x0000001004047890 */ /* 0x000fcc000fffe0ff */
[----:B------:R-:W-:Y:S01]  /*0c90*/  ISETP.NE.AND P2, PT, R17, UR4, PT ;  /* 0x0000000411007c0c */ /* 0x000fe2000bf45270 */
[----:B------:R-:W1:Y:S04]  /*0ca0*/  LDS.128 R4, [UR5] ;  /* 0x00000005ff047984 */ /* 0x000e680008000c00 */
[----:B0-----:R-:W0:Y:S04]  /*0cb0*/  LDS.128 R8, [UR5+0x10] ;  /* 0x00001005ff087984 */ /* 0x001e280008000c00 */
[----:B------:R-:W2:Y:S04]  /*0cc0*/  LDS.128 R12, [UR5+0x20] ;  /* 0x00002005ff0c7984 */ /* 0x000ea80008000c00 */
[----:B------:R-:W3:Y:S01]  /*0cd0*/  LDS.128 R20, [UR5+0x30] ;  /* 0x00003005ff147984 */ /* 0x000ee20008000c00 */
[----:B-1----:R-:W-:-:S04]  /*0ce0*/  FMNMX3 R4, R0, R4, R5, !PT ;  /* 0x0000000400047276 */ /* 0x002fc80007800005 */
[----:B------:R-:W-:-:S04]  /*0cf0*/  FMNMX3 R4, R4, R6, R7, !PT ;  /* 0x0000000604047276 */ /* 0x000fc80007800007 */
[----:B0-----:R-:W-:-:S04]  /*0d00*/  FMNMX3 R4, R4, R8, R9, !PT ;  /* 0x0000000804047276 */ /* 0x001fc80007800009 */
[----:B------:R-:W-:-:S04]  /*0d10*/  FMNMX3 R4, R4, R10, R11, !PT ;  /* 0x0000000a04047276 */ /* 0x000fc8000780000b */
[----:B--2---:R-:W-:-:S04]  /*0d20*/  FMNMX3 R4, R4, R12, R13, !PT ;  /* 0x0000000c04047276 */ /* 0x004fc8000780000d */
[----:B------:R-:W-:-:S04]  /*0d30*/  FMNMX3 R4, R4, R14, R15, !PT ;  /* 0x0000000e04047276 */ /* 0x000fc8000780000f */
[----:B---3--:R-:W-:-:S04]  /*0d40*/  FMNMX3 R4, R4, R20, R21, !PT ;  /* 0x0000001404047276 */ /* 0x008fc80007800015 */
[----:B------:R-:W-:Y:S01]  /*0d50*/  FMNMX3 R0, R4, R22, R23, !PT ;  /* 0x0000001604007276 */ /* 0x000fe20007800017 */
[----:B------:R-:W-:Y:S06]  /*0d60*/  @P2 BRA `(.L_x_249) ;  /* 0xfffffffc00c02947 */ /* 0x000fec000383ffff */
.L_x_248:
[----:B------:R-:W-:Y:S05]  /*0d70*/  @!P1 BRA `(.L_x_247) ;  /* 0x0000000000a09947 */ /* 0x000fea0003800000 */
[----:B------:R-:W-:Y:S02]  /*0d80*/  ISETP.GE.U32.AND P1, PT, R19, 0x8, PT ;  /* 0x000000081300780c */ /* 0x000fe40003f26070 */
[----:B------:R-:W-:-:S04]  /*0d90*/  LOP3.LUT R13, R3, 0x7, RZ, 0xc0, !PT ;  /* 0x00000007030d7812 */ /* 0x000fc800078ec0ff */
[----:B------:R-:W-:-:S07]  /*0da0*/  ISETP.NE.AND P2, PT, R13, RZ, PT ;  /* 0x000000ff0d00720c */ /* 0x000fce0003f45270 */
[----:B------:R-:W-:Y:S06]  /*0db0*/  @!P1 BRA `(.L_x_250) ;  /* 0x0000000000389947 */ /* 0x000fec0003800000 */
[C---:B------:R-:W-:Y:S02]  /*0dc0*/  LEA R4, R17.reuse, UR6, 0x2 ;  /* 0x0000000611047c11 */ /* 0x040fe4000f8e10ff */
[----:B------:R-:W-:-:S03]  /*0dd0*/  IADD3 R17, PT, PT, R17, 0x8, RZ ;  /* 0x0000000811117810 */ /* 0x000fc60007ffe0ff */
[----:B------:R-:W-:Y:S04]  /*0de0*/  LDS R5, [R4] ;  /* 0x0000000004057984 */ /* 0x000fe80000000800 */
[----:B------:R-:W1:Y:S04]  /*0df0*/  LDS R6, [R4+0x4] ;  /* 0x0000040004067984 */ /* 0x000e680000000800 */
[----:B------:R-:W-:Y:S04]  /*0e00*/  LDS R8, [R4+0x8] ;  /* 0x0000080004087984 */ /* 0x000fe80000000800 */
[----:B------:R-:W2:Y:S04]  /*0e10*/  LDS R7, [R4+0xc] ;  /* 0x00000c0004077984 */ /* 0x000ea80000000800 */
[----:B------:R-:W-:Y:S04]  /*0e20*/  LDS R10, [R4+0x10] ;  /* 0x00001000040a7984 */ /* 0x000fe80000000800 */
[----:B------:R-:W3:Y:S04]  /*0e30*/  LDS R9, [R4+0x14] ;  /* 0x0000140004097984 */ /* 0x000ee80000000800 */
[----:B------:R-:W-:Y:S04]  /*0e40*/  LDS R12, [R4+0x18] ;  /* 0x00001800040c7984 */ /* 0x000fe80000000800 */
[----:B0-----:R-:W0:Y:S01]  /*0e50*/  LDS R11, [R4+0x1c] ;  /* 0x00001c00040b7984 */ /* 0x001e220000000800 */
[----:B-1----:R-:W-:-:S04]  /*0e60*/  FMNMX3 R5, R0, R5, R6, !PT ;  /* 0x0000000500057276 */ /* 0x002fc80007800006 */
[----:B--2---:R-:W-:-:S04]  /*0e70*/  FMNMX3 R5, R5, R8, R7, !PT ;  /* 0x0000000805057276 */ /* 0x004fc80007800007 */
[----:B---3--:R-:W-:-:S04]  /*0e80*/  FMNMX3 R5, R5, R10, R9, !PT ;  /* 0x0000000a05057276 */ /* 0x008fc80007800009 */
[----:B0-----:R-:W-:-:S07]  /*0e90*/  FMNMX3 R0, R5, R12, R11, !PT ;  /* 0x0000000c05007276 */ /* 0x001fce000780000b */
.L_x_250:
        /* <DEDUP_REMOVED lines=10> */
[----:B------:R-:W2:Y:S01]  /*0f40*/  LDS R8, [R4+0xc] ;  /* 0x00000c0004087984 */ /* 0x000ea20000000800 */
[----:B-1----:R-:W-:-:S04]  /*0f50*/  FMNMX3 R0, R0, R5, R6, !PT ;  /* 0x0000000500007276 */ /* 0x002fc80007800006 */
[----:B--2---:R-:W-:-:S07]  /*0f60*/  FMNMX3 R0, R0, R7, R8, !PT ;  /* 0x0000000700007276 */ /* 0x004fce0007800008 */
.L_x_251:
[----:B------:R-:W-:Y:S05]  /*0f70*/  @!P2 BRA `(.L_x_247) ;  /* 0x000000000020a947 */ /* 0x000fea0003800000 */
[----:B------:R-:W-:-:S05]  /*0f80*/  UMOV UR4, URZ ;  /* 0x000000ff00047c82 */ /* 0x000fca0008000000 */
.L_x_252:
[C---:B------:R-:W-:Y:S01]  /*0f90*/  LEA R4, R17.reuse, UR6, 0x2 ;  /* 0x0000000611047c11 */ /* 0x040fe2000f8e10ff */
[----:B------:R-:W-:Y:S01]  /*0fa0*/  UIADD3 UR4, UPT, UPT, UR4, 0x1, URZ ;  /* 0x0000000104047890 */ /* 0x000fe2000fffe0ff */
[----:B------:R-:W-:-:S03]  /*0fb0*/  IADD3 R17, PT, PT, R17, 0x1, RZ ;  /* 0x0000000111117810 */ /* 0x000fc60007ffe0ff */
[----:B------:R-:W1:Y:S02]  /*0fc0*/  LDS R5, [R4] ;  /* 0x0000000004057984 */ /* 0x000e640000000800 */
[----:B------:R-:W-:Y:S02]  /*0fd0*/  ISETP.NE.AND P1, PT, R9, UR4, PT ;  /* 0x0000000409007c0c */ /* 0x000fe4000bf25270 */
[----:B-1----:R-:W-:-:S11]  /*0fe0*/  FMNMX R0, R5, R0, !PT ;  /* 0x0000000005007209 */ /* 0x002fd60007800000 */
[----:B------:R-:W-:Y:S05]  /*0ff0*/  @P1 BRA `(.L_x_252) ;  /* 0xfffffffc00e41947 */ /* 0x000fea000383ffff */
.L_x_247:
[----:B------:R-:W-:Y:S01]  /*1000*/  HFMA2 R9, -RZ, RZ, 0, 0 ;  /* 0x00000000ff097431 */ /* 0x000fe200000001ff */
[----:B------:R-:W-:Y:S06]  /*1010*/  @!P0 BRA `(.L_x_253) ;  /* 0x0000000400a48947 */ /* 0x000fec0003800000 */
[C---:B------:R-:W-:Y:S02]  /*1020*/  ISETP.GE.U32.AND P2, PT, R3.reuse, 0x4, PT ;  /* 0x000000040300780c */ /* 0x040fe40003f46070 */
[----:B------:R-:W-:Y:S02]  /*1030*/  CS2R R8, SRZ ;  /* 0x0000000000087805 */ /* 0x000fe4000001ff00 */
[----:B------:R-:W-:-:S04]  /*1040*/  LOP3.LUT R14, R3, 0x3, RZ, 0xc0, !PT ;  /* 0x00000003030e7812 */ /* 0x000fc800078ec0ff */
[----:B------:R-:W-:-:S05]  /*1050*/  ISETP.NE.AND P1, PT, R14, RZ, PT ;  /* 0x000000ff0e00720c */ /* 0x000fca0003f25270 */
[----:B------:R-:W-:Y:S08]  /*1060*/  @!P2 BRA `(.L_x_254) ;  /* 0x0000000000cca947 */ /* 0x000ff00003800000 */
[----:B------:R-:W-:Y:S01]  /*1070*/  LOP3.LUT R8, R3, 0x7ffffffc, RZ, 0xc0, !PT ;  /* 0x7ffffffc03087812 */ /* 0x000fe200078ec0ff */
[----:B------:R-:W-:Y:S01]  /*1080*/  UMOV UR4, URZ ;  /* 0x000000ff00047c82 */ /* 0x000fe20008000000 */
[----:B------:R-:W-:-:S07]  /*1090*/  MOV R9, RZ ;  /* 0x000000ff00097202 */ /* 0x000fce0000000f00 */
.L_x_255:
[----:B------:R-:W-:Y:S01]  /*10a0*/  ULEA UR5, UR4, UR6, 0x2 ;  /* 0x0000000604057291 */ /* 0x000fe2000f8e10ff */
[----:B------:R-:W-:Y:S01]  /*10b0*/  HFMA2 R10, -RZ, RZ, 0.96630859375, -0.0022525787353515625 ;  /* 0x3bbb989dff0a7431 */ /* 0x000fe200000001ff */
[----:B------:R-:W-:-:S06]  /*10c0*/  UIADD3 UR4, UPT, UPT, UR4, 0x4, URZ ;  /* 0x0000000404047890 */ /* 0x000fcc000fffe0ff */
[----:B------:R-:W-:Y:S01]  /*10d0*/  ISETP.NE.AND P2, PT, R8, UR4, PT ;  /* 0x0000000408007c0c */ /* 0x000fe2000bf45270 */
[----:B-1----:R-:W1:Y:S02]  /*10e0*/  LDS.128 R4, [UR5] ;  /* 0x00000005ff047984 */ /* 0x002e640008000c00 */
[--C-:B-1----:R-:W-:Y:S01]  /*10f0*/  FADD R15, R4, -R0.reuse ;  /* 0x80000000040f7221 */ /* 0x102fe20000000000 */
[----:B------:R-:W-:Y:S01]  /*1100*/  MOV R4, 0x437c0000 ;  /* 0x437c000000047802 */ /* 0x000fe20000000f00 */
[--C-:B------:R-:W-:Y:S02]  /*1110*/  FADD R13, R5, -R0.reuse ;  /* 0x80000000050d7221 */ /* 0x100fe40000000000 */
[-C--:B0-----:R-:W-:Y:S02]  /*1120*/  FFMA.SAT R11, R15, R10.reuse, 0.5 ;  /* 0x3f0000000f0b7423 */ /* 0x081fe4000000200a */
[----:B------:R-:W-:Y:S02]  /*1130*/  FFMA.SAT R17, R13, R10, 0.5 ;  /* 0x3f0000000d117423 */ /* 0x000fe4000000200a */
[-C--:B------:R-:W-:Y:S01]  /*1140*/  FFMA.RM R5, R11, R4.reuse, 12582913 ;  /* 0x4b4000010b057423 */ /* 0x080fe20000004004 */
[----:B------:R-:W-:Y:S01]  /*1150*/  FADD R11, R6, -R0 ;  /* 0x80000000060b7221 */ /* 0x000fe20000000000 */
[----:B------:R-:W-:-:S02]  /*1160*/  FFMA.RM R6, R17, R4, 12582913 ;  /* 0x4b40000111067423 */ /* 0x000fc40000004004 */
[----:B------:R-:W-:Y:S01]  /*1170*/  FADD R12, R5, -12583039 ;  /* 0xcb40007f050c7421 */ /* 0x000fe20000000000 */
[----:B------:R-:W-:Y:S01]  /*1180*/  FFMA.SAT R17, R11, R10, 0.5 ;  /* 0x3f0000000b117423 */ /* 0x000fe2000000200a */
[C---:B------:R-:W-:Y:S01]  /*1190*/  FADD R20, R6.reuse, -12583039 ;  /* 0xcb40007f06147421 */ /* 0x040fe20000000000 */
[----:B------:R-:W-:Y:S01]  /*11a0*/  SHF.L.U32 R5, R5, 0x17, RZ ;  /* 0x0000001705057819 */ /* 0x000fe200000006ff */
[----:B------:R-:W-:Y:S01]  /*11b0*/  FFMA R12, R15, 1.4426950216293334961, -R12 ;  /* 0x3fb8aa3b0f0c7823 */ /* 0x000fe2000000080c */
[----:B------:R-:W-:Y:S01]  /*11c0*/  SHF.L.U32 R6, R6, 0x17, RZ ;  /* 0x0000001706067819 */ /* 0x000fe200000006ff */
[----:B------:R-:W-:Y:S02]  /*11d0*/  FFMA R20, R13, 1.4426950216293334961, -R20 ;  /* 0x3fb8aa3b0d147823 */ /* 0x000fe40000000814 */
[----:B------:R-:W-:Y:S01]  /*11e0*/  FFMA R12, R15, 1.925963033500011079e-08, R12 ;  /* 0x32a570600f0c7823 */ /* 0x000fe2000000000c */
[----:B------:R-:W-:Y:S01]  /*11f0*/  FADD R15, R7, -R0 ;  /* 0x80000000070f7221 */ /* 0x000fe20000000000 */
[----:B------:R-:W-:Y:S01]  /*1200*/  FFMA.RM R7, R17, R4, 12582913 ;  /* 0x4b40000111077423 */ /* 0x000fe20000004004 */
[----:B------:R-:W-:-:S02]  /*1210*/  FFMA R20, R13, 1.925963033500011079e-08, R20 ;  /* 0x32a570600d147823 */ /* 0x000fc40000000014 */
[----:B------:R-:W-:Y:S01]  /*1220*/  FFMA.SAT R17, R15, R10, 0.5 ;  /* 0x3f0000000f117423 */ /* 0x000fe2000000200a */
[C---:B------:R-:W-:Y:S01]  /*1230*/  FADD R10, R7.reuse, -12583039 ;  /* 0xcb40007f070a7421 */ /* 0x040fe20000000000 */
[----:B------:R-:W0:Y:S01]  /*1240*/  MUFU.EX2 R12, R12 ;  /* 0x0000000c000c7308 */ /* 0x000e220000000800 */
[----:B------:R-:W-:Y:S01]  /*1250*/  SHF.L.U32 R7, R7, 0x17, RZ ;  /* 0x0000001707077819 */ /* 0x000fe200000006ff */
[----:B------:R-:W-:Y:S01]  /*1260*/  FFMA.RM R17, R17, R4, 12582913 ;  /* 0x4b40000111117423 */ /* 0x000fe20000004004 */
[----:B------:R-:W-:-:S03]  /*1270*/  FFMA R10, R11, 1.4426950216293334961, -R10 ;  /* 0x3fb8aa3b0b0a7823 */ /* 0x000fc6000000080a */
[----:B------:R-:W-:Y:S01]  /*1280*/  FADD R4, R17, -12583039 ;  /* 0xcb40007f11047421 */ /* 0x000fe20000000000 */
[----:B------:R-:W-:Y:S01]  /*1290*/  FFMA R10, R11, 1.925963033500011079e-08, R10 ;  /* 0x32a570600b0a7823 */ /* 0x000fe2000000000a */
[----:B------:R-:W1:Y:S01]  /*12a0*/  MUFU.EX2 R13, R20 ;  /* 0x00000014000d7308 */ /* 0x000e620000000800 */
[----:B------:R-:W-:Y:S01]  /*12b0*/  SHF.L.U32 R17, R17, 0x17, RZ ;  /* 0x0000001711117819 */ /* 0x000fe200000006ff */
[----:B------:R-:W-:-:S04]  /*12c0*/  FFMA R4, R15, 1.4426950216293334961, -R4 ;  /* 0x3fb8aa3b0f047823 */ /* 0x000fc80000000804 */
[----:B------:R-:W-:Y:S02]  /*12d0*/  FFMA R15, R15, 1.925963033500011079e-08, R4 ;  /* 0x32a570600f0f7823 */ /* 0x000fe40000000004 */
[----:B------:R-:W2:Y:S01]  /*12e0*/  MUFU.EX2 R10, R10 ;  /* 0x0000000a000a7308 */ /* 0x000ea20000000800 */
[----:B0-----:R-:W-:-:S07]  /*12f0*/  FMUL R4, R5, R12 ;  /* 0x0000000c05047220 */ /* 0x001fce0000400000 */
[----:B------:R-:W0:Y:S01]  /*1300*/  MUFU.EX2 R22, R15 ;  /* 0x0000000f00167308 */ /* 0x000e220000000800 */
[----:B-1----:R-:W-:Y:S01]  /*1310*/  FMUL R5, R6, R13 ;  /* 0x0000000d06057220 */ /* 0x002fe20000400000 */
[----:B--2---:R-:W-:Y:S01]  /*1320*/  FMUL R6, R7, R10 ;  /* 0x0000000a07067220 */ /* 0x004fe20000400000 */
[----:B------:R-:W-:-:S04]  /*1330*/  FADD R10, R4, R9 ;  /* 0x00000009040a7221 */ /* 0x000fc80000000000 */
[----:B------:R-:W-:Y:S01]  /*1340*/  FADD R9, R10, R5 ;  /* 0x000000050a097221 */ /* 0x000fe20000000000 */
[----:B0-----:R-:W-:-:S03]  /*1350*/  FMUL R7, R17, R22 ;  /* 0x0000001611077220 */ /* 0x001fc60000400000 */
[----:B------:R-:W-:Y:S02]  /*1360*/  FADD R10, R9, R6 ;  /* 0x00000006090a7221 */ /* 0x000fe40000000000 */
[----:B------:R1:W-:Y:S02]  /*1370*/  STS.128 [UR5], R4 ;  /* 0x00000004ff007988 */ /* 0x0003e40008000c05 */
[----:B------:R-:W-:Y:S01]  /*1380*/  FADD R9, R10, R7 ;  /* 0x000000070a097221 */ /* 0x000fe20000000000 */
[----:B------:R-:W-:Y:S06]  /*1390*/  @P2 BRA `(.L_x_255) ;  /* 0xfffffffc00402947 */ /* 0x000fec000383ffff */
.L_x_254:
[----:B------:R-:W-:Y:S05]  /*13a0*/  @!P1 BRA `(.L_x_253) ;  /* 0x0000000000c09947 */ /* 0x000fea0003800000 */
[----:B------:R-:W-:Y:S02]  /*13b0*/  ISETP.NE.AND P1, PT, R14, 0x1, PT ;  /* 0x000000010e00780c */ /* 0x000fe40003f25270 */
[----:B-1----:R-:W-:-:S04]  /*13c0*/  LOP3.LUT R4, R3, 0x1, RZ, 0xc0, !PT ;  /* 0x0000000103047812 */ /* 0x002fc800078ec0ff */
[----:B------:R-:W-:-:S07]  /*13d0*/  ISETP.NE.U32.AND P2, PT, R4, 0x1, PT ;  /* 0x000000010400780c */ /* 0x000fce0003f45070 */
[----:B------:R-:W-:Y:S06]  /*13e0*/  @!P1 BRA `(.L_x_256) ;  /* 0x0000000000709947 */ /* 0x000fec0003800000 */
[C---:B------:R-:W-:Y:S01]  /*13f0*/  LEA R4, R8.reuse, UR6, 0x2 ;  /* 0x0000000608047c11 */ /* 0x040fe2000f8e10ff */
[----:B------:R-:W-:Y:S01]  /*1400*/  HFMA2 R10, -RZ, RZ, 0.96630859375, -0.0022525787353515625 ;  /* 0x3bbb989dff0a7431 */ /* 0x000fe200000001ff */
[----:B------:R-:W-:Y:S02]  /*1410*/  MOV R12, 0x437c0000 ;  /* 0x437c0000000c7802 */ /* 0x000fe40000000f00 */
[----:B------:R-:W-:Y:S01]  /*1420*/  IADD3 R8, PT, PT, R8, 0x2, RZ ;  /* 0x0000000208087810 */ /* 0x000fe20007ffe0ff */
[----:B------:R-:W1:Y:S04]  /*1430*/  LDS R7, [R4+0x4] ;  /* 0x0000040004077984 */ /* 0x000e680000000800 */
[----:B------:R-:W2:Y:S01]  /*1440*/  LDS R5, [R4] ;  /* 0x0000000004057984 */ /* 0x000ea20000000800 */
[----:B-1----:R-:W-:Y:S01]  /*1450*/  FADD R7, -R0, R7 ;  /* 0x0000000700077221 */ /* 0x002fe20000000100 */
[----:B--2---:R-:W-:-:S03]  /*1460*/  FADD R5, R5, -R0 ;  /* 0x8000000005057221 */ /* 0x004fc60000000000 */
[-C--:B0-----:R-:W-:Y:S01]  /*1470*/  FFMA.SAT R11, R7, R10.reuse, 0.5 ;  /* 0x3f000000070b7423 */ /* 0x081fe2000000200a */
        /* <DEDUP_REMOVED lines=10> */
[----:B------:R-:W-:-:S04]  /*1520*/  FFMA R10, R5, 1.925963033500011079e-08, R10 ;  /* 0x32a57060050a7823 */ /* 0x000fc8000000000a */
[----:B------:R-:W0:Y:S08]  /*1530*/  MUFU.EX2 R12, R12 ;  /* 0x0000000c000c7308 */ /* 0x000e300000000800 */
[----:B------:R-:W1:Y:S01]  /*1540*/  MUFU.EX2 R5, R10 ;  /* 0x0000000a00057308 */ /* 0x000e620000000800 */
[----:B0-----:R-:W-:-:S05]  /*1550*/  FMUL R11, R11, R12 ;  /* 0x0000000c0b0b7220 */ /* 0x001fca0000400000 */
[----:B------:R2:W-:Y:S01]  /*1560*/  STS [R4+0x4], R11 ;  /* 0x0000040b04007388 */ /* 0x0005e20000000800 */
[----:B-1----:R-:W-:-:S04]  /*1570*/  FMUL R5, R6, R5 ;  /* 0x0000000506057220 */ /* 0x002fc80000400000 */
[----:B------:R-:W-:Y:S01]  /*1580*/  FADD R9, R9, R5 ;  /* 0x0000000509097221 */ /* 0x000fe20000000000 */
[----:B------:R2:W-:Y:S03]  /*1590*/  STS [R4], R5 ;  /* 0x0000000504007388 */ /* 0x0005e60000000800 */
[----:B------:R-:W-:-:S07]  /*15a0*/  FADD R9, R9, R11 ;  /* 0x0000000b09097221 */ /* 0x000fce0000000000 */
.L_x_256:
[----:B------:R-:W-:Y:S05]  /*15b0*/  @P2 BRA `(.L_x_253) ;  /* 0x00000000003c2947 */ /* 0x000fea0003800000 */
[----:B------:R-:W-:Y:S01]  /*15c0*/  LEA R8, R8, UR6, 0x2 ;  /* 0x0000000608087c11 */ /* 0x000fe2000f8e10ff */
[----:B--2---:R-:W-:Y:S01]  /*15d0*/  HFMA2 R4, -RZ, RZ, 0.96630859375, -0.0022525787353515625 ;  /* 0x3bbb989dff047431 */ /* 0x004fe200000001ff */
[----:B------:R-:W-:-:S03]  /*15e0*/  MOV R7, 0x437c0000 ;  /* 0x437c000000077802 */ /* 0x000fc60000000f00 */
[----:B------:R-:W1:Y:S02]  /*15f0*/  LDS R5, [R8] ;  /* 0x0000000008057984 */ /* 0x000e640000000800 */
        /* <DEDUP_REMOVED lines=10> */
[----:B------:R3:W-:Y:S06]  /*16a0*/  STS [R8], R0 ;  /* 0x0000000008007388 */ /* 0x0007ec0000000800 */
.L_x_253:
[----:B------:R-:W-:Y:S05]  /*16b0*/  @!P0 BRA `(.L_x_257) ;  /* 0x0000001000d48947 */ /* 0x000fea0003800000 */
[----:B-12---:R-:W1:Y:S01]  /*16c0*/  LDC.64 R4, c[0x0][0x3a0] ;  /* 0x0000e800ff047b82 */ /* 0x006e620000000a00 */
[C---:B------:R-:W-:Y:S01]  /*16d0*/  ISETP.GE.U32.AND P0, PT, R3.reuse, 0x8, PT ;  /* 0x000000080300780c */ /* 0x040fe20003f06070 */
[C---:B------:R-:W-:Y:S01]  /*16e0*/  IMAD R7, R3.reuse, UR11, R18 ;  /* 0x0000000b03077c24 */ /* 0x040fe2000f8e0212 */
[----:B------:R-:W-:-:S03]  /*16f0*/  LOP3.LUT R6, R3, 0x7, RZ, 0xc0, !PT ;  /* 0x0000000703067812 */ /* 0x000fc600078ec0ff */
[----:B------:R-:W-:-:S04]  /*1700*/  IMAD R7, R7, R3, R16 ;  /* 0x0000000307077224 */ /* 0x000fc800078e0210 */
[----:B-1----:R-:W-:-:S04]  /*1710*/  IMAD.WIDE R4, R7, 0x4, R4 ;  /* 0x0000000407047825 */ /* 0x002fc800078e0204 */
[----:B------:R-:W-:Y:S01]  /*1720*/  HFMA2 R7, -RZ, RZ, 0, 0 ;  /* 0x00000000ff077431 */ /* 0x000fe200000001ff */
[----:B------:R-:W-:Y:S06]  /*1730*/  @!P0 BRA `(.L_x_258) ;  /* 0x00000008006c8947 */ /* 0x000fec0003800000 */
[----:B------:R-:W-:Y:S01]  /*1740*/  LOP3.LUT R7, R3, 0x7ffffff8, RZ, 0xc0, !PT ;  /* 0x7ffffff803077812 */ /* 0x000fe200078ec0ff */
[----:B------:R-:W-:-:S06]  /*1750*/  UMOV UR4, URZ ;  /* 0x000000ff00047c82 */ /* 0x000fcc0008000000 */
.L_x_267:
[----:B------:R-:W-:Y:S01]  /*1760*/  ULEA UR5, UR4, UR6, 0x2 ;  /* 0x0000000604057291 */ /* 0x000fe2000f8e10ff */
[----:B---3--:R-:W1:Y:S08]  /*1770*/  MUFU.RCP R8, R9 ;  /* 0x0000000900087308 */ /* 0x008e700000001000 */
[----:B------:R-:W2:Y:S01]  /*1780*/  LDS R0, [UR5] ;  /* 0x00000005ff007984 */ /* 0x000ea20008000800 */
[----:B-1----:R-:W-:-:S04]  /*1790*/  FFMA R3, R8, -R9, 1 ;  /* 0x3f80000008037423 */ /* 0x002fc80000000809 */
[----:B------:R-:W-:Y:S01]  /*17a0*/  FFMA R3, R8, R3, R8 ;  /* 0x0000000308037223 */ /* 0x000fe20000000008 */
[----:B--2---:R-:W1:Y:S03]  /*17b0*/  FCHK P0, R0, R9 ;  /* 0x0000000900007302 */ /* 0x004e660000000000 */
[----:B------:R-:W-:-:S04]  /*17c0*/  FFMA R8, R0, R3, RZ ;  /* 0x0000000300087223 */ /* 0x000fc800000000ff */
[----:B------:R-:W-:-:S04]  /*17d0*/  FFMA R10, R8, -R9, R0 ;  /* 0x80000009080a7223 */ /* 0x000fc80000000000 */
[----:B------:R-:W-:Y:S01]  /*17e0*/  FFMA R3, R3, R10, R8 ;  /* 0x0000000a03037223 */ /* 0x000fe20000000008 */
[----:B-1----:R-:W-:Y:S06]  /*17f0*/  @!P0 BRA `(.L_x_259) ;  /* 0x00000000000c8947 */ /* 0x002fec0003800000 */
[----:B------:R-:W-:Y:S02]  /*1800*/  MOV R3, R9 ;  /* 0x0000000900037202 */ /* 0x000fe40000000f00 */
[----:B------:R-:W-:-:S07]  /*1810*/  MOV R10, 0x1830 ;  /* 0x00001830000a7802 */ /* 0x000fce0000000f00 */
[----:B0-----:R-:W-:Y:S05]  /*1820*/  CALL.REL.NOINC `($__internal_8_$__cuda_sm3x_div_rn_noftz_f32_slowpath) ;  /* 0x0000001c00847944 */ /* 0x001fea0003c00000 */
.L_x_259:
[----:B------:R-:W-:Y:S01]  /*1830*/  ISETP.NE.AND P0, PT, R16, UR4, PT ;  /* 0x0000000410007c0c */ /* 0x000fe2000bf05270 */
[----:B------:R-:W-:Y:S01]  /*1840*/  STS [UR5], R3 ;  /* 0x00000003ff007988 */ /* 0x000fe20008000805 */
[----:B------:R-:W1:Y:S01]  /*1850*/  MUFU.RCP R0, R9 ;  /* 0x0000000900007308 */ /* 0x000e620000001000 */
[----:B------:R-:W-:Y:S02]  /*1860*/  UIADD3 UR7, UPT, UPT, UR4, 0x1, URZ ;  /* 0x0000000104077890 */ /* 0x000fe4000fffe0ff */
[----:B------:R-:W2:Y:S08]  /*1870*/  LDS R15, [UR5+0x4] ;  /* 0x00000405ff0f7984 */ /* 0x000eb00008000800 */
[----:B0-----:R-:W0:Y:S01]  /*1880*/  @!P0 LDS R11, [R2] ;  /* 0x00000000020b8984 */ /* 0x001e220000000800 */
[----:B-1----:R-:W-:-:S04]  /*1890*/  FFMA R13, R0, -R9, 1 ;  /* 0x3f800000000d7423 */ /* 0x002fc80000000809 */
[----:B------:R-:W-:-:S04]  /*18a0*/  FFMA R0, R0, R13, R0 ;  /* 0x0000000d00007223 */ /* 0x000fc80000000000 */
[----:B--2---:R-:W-:-:S04]  /*18b0*/  FFMA R8, R0, R15, RZ ;  /* 0x0000000f00087223 */ /* 0x004fc800000000ff */
[----:B------:R-:W-:Y:S01]  /*18c0*/  FFMA R13, R8, -R9, R15 ;  /* 0x80000009080d7223 */ /* 0x000fe2000000000f */
[----:B0-----:R0:W-:Y:S01]  /*18d0*/  @!P0 STG.E desc[UR8][R4.64], R11 ;  /* 0x0000000b04008986 */ /* 0x0011e2000c101908 */
[----:B------:R-:W1:Y:S02]  /*18e0*/  FCHK P0, R15, R9 ;  /* 0x000000090f007302 */ /* 0x000e640000000000 */
[----:B------:R-:W-:Y:S01]  /*18f0*/  FFMA R8, R0, R13, R8 ;  /* 0x0000000d00087223 */ /* 0x000fe20000000008 */
[----:B01----:R-:W-:Y:S06]  /*1900*/  @!P0 BRA `(.L_x_260) ;  /* 0x0000000000148947 */ /* 0x003fec0003800000 */
[----:B------:R-:W-:Y:S02]  /*1910*/  MOV R0, R15 ;  /* 0x0000000f00007202 */ /* 0x000fe40000000f00 */
[----:B------:R-:W-:Y:S02]  /*1920*/  MOV R3, R9 ;  /* 0x0000000900037202 */ /* 0x000fe40000000f00 */
[----:B------:R-:W-:-:S07]  /*1930*/  MOV R10, 0x1950 ;  /* 0x00001950000a7802 */ /* 0x000fce0000000f00 */
[----:B------:R-:W-:Y:S05]  /*1940*/  CALL.REL.NOINC `($__internal_8_$__cuda_sm3x_div_rn_noftz_f32_slowpath) ;  /* 0x0000001c003c7944 */ /* 0x000fea0003c00000 */
[----:B------:R-:W-:-:S07]  /*1950*/  MOV R8, R3 ;  /* 0x0000000300087202 */ /* 0x000fce0000000f00 */
.L_x_260:
[----:B------:R-:W-:Y:S01]  /*1960*/  ISETP.NE.AND P0, PT, R16, UR7, PT ;  /* 0x0000000710007c0c */ /* 0x000fe2000bf05270 */
[----:B------:R-:W-:Y:S01]  /*1970*/  STS [UR5+0x4], R8 ;  /* 0x00000408ff007988 */ /* 0x000fe20008000805 */
[----:B------:R-:W0:Y:S01]  /*1980*/  MUFU.RCP R0, R9 ;  /* 0x0000000900007308 */ /* 0x000e220000001000 */
[----:B------:R-:W-:Y:S02]  /*1990*/  UIADD3 UR7, UPT, UPT, UR4, 0x2, URZ ;  /* 0x0000000204077890 */ /* 0x000fe4000fffe0ff */
[----:B------:R-:W1:Y:S08]  /*19a0*/  LDS R13, [UR5+0x8] ;  /* 0x00000805ff0d7984 */ /* 0x000e700008000800 */
[----:B------:R-:W2:Y:S01]  /*19b0*/  @!P0 LDS R3, [R2] ;  /* 0x0000000002038984 */ /* 0x000ea20000000800 */
[----:B0-----:R-:W-:-:S04]  /*19c0*/  FFMA R11, R0, -R9, 1 ;  /* 0x3f800000000b7423 */ /* 0x001fc80000000809 */
[----:B------:R-:W-:-:S04]  /*19d0*/  FFMA R0, R0, R11, R0 ;  /* 0x0000000b00007223 */ /* 0x000fc80000000000 */
[----:B-1----:R-:W-:-:S04]  /*19e0*/  FFMA R10, R0, R13, RZ ;  /* 0x0000000d000a7223 */ /* 0x002fc800000000ff */
[----:B------:R-:W-:Y:S01]  /*19f0*/  FFMA R11, R10, -R9, R13 ;  /* 0x800000090a0b7223 */ /* 0x000fe2000000000d */
[----:B--2---:R0:W-:Y:S01]  /*1a00*/  @!P0 STG.E desc[UR8][R4.64], R3 ;  /* 0x0000000304008986 */ /* 0x0041e2000c101908 */
        /* <DEDUP_REMOVED lines=8> */
.L_x_261:
        /* <DEDUP_REMOVED lines=19> */
.L_x_262:
        /* <DEDUP_REMOVED lines=19> */
.L_x_263:
        /* <DEDUP_REMOVED lines=19> */
.L_x_264:
        /* <DEDUP_REMOVED lines=19> */
.L_x_265:
        /* <DEDUP_REMOVED lines=19> */
.L_x_266:
[----:B------:R-:W-:Y:S01]  /*2080*/  ISETP.NE.AND P0, PT, R16, UR7, PT ;  /* 0x0000000710007c0c */ /* 0x000fe2000bf05270 */
[----:B------:R-:W-:Y:S01]  /*2090*/  STS [UR5+0x1c], R0 ;  /* 0x00001c00ff007988 */ /* 0x000fe20008000805 */
[----:B------:R-:W-:-:S11]  /*20a0*/  UIADD3 UR4, UPT, UPT, UR4, 0x8, URZ ;  /* 0x0000000804047890 */ /* 0x000fd6000fffe0ff */
[----:B------:R-:W0:Y:S04]  /*20b0*/  @!P0 LDS R3, [R2] ;  /* 0x0000000002038984 */ /* 0x000e280000000800 */
[----:B0-----:R1:W-:Y:S01]  /*20c0*/  @!P0 STG.E desc[UR8][R4.64], R3 ;  /* 0x0000000304008986 */ /* 0x0013e2000c101908 */
[----:B------:R-:W-:-:S13]  /*20d0*/  ISETP.NE.AND P0, PT, R7, UR4, PT ;  /* 0x0000000407007c0c */ /* 0x000fda000bf05270 */
[----:B-1----:R-:W-:Y:S05]  /*20e0*/  @P0 BRA `(.L_x_267) ;  /* 0xfffffff4009c0947 */ /* 0x002fea000383ffff */
.L_x_258:
[----:B------:R-:W-:-:S13]  /*20f0*/  ISETP.NE.AND P0, PT, R6, RZ, PT ;  /* 0x000000ff0600720c */ /* 0x000fda0003f05270 */
[----:B------:R-:W-:Y:S05]  /*2100*/  @!P0 BRA `(.L_x_257) ;  /* 0x0000000800408947 */ /* 0x000fea0003800000 */
[----:B------:R-:W1:Y:S01]  /*2110*/  LDCU UR4, c[0x0][0x3ac] ;  /* 0x00007580ff0477ac */ /* 0x000e620008000800 */
[----:B------:R-:W-:Y:S01]  /*2120*/  ISETP.GE.U32.AND P0, PT, R6, 0x4, PT ;  /* 0x000000040600780c */ /* 0x000fe20003f06070 */
[----:B-1----:R-:W-:-:S12]  /*2130*/  ULOP3.LUT UR4, UR4, 0x3, URZ, 0xc0, !UPT ;  /* 0x0000000304047892 */ /* 0x002fd8000f8ec0ff */
[----:B------:R-:W-:Y:S05]  /*2140*/  @!P0 BRA `(.L_x_268) ;  /* 0x0000000400308947 */ /* 0x000fea0003800000 */
[----:B------:R-:W-:Y:S01]  /*2150*/  LEA R6, R7, UR6, 0x2 ;  /* 0x0000000607067c11 */ /* 0x000fe2000f8e10ff */
[----:B---3--:R-:W1:Y:S04]  /*2160*/  MUFU.RCP R0, R9 ;  /* 0x0000000900007308 */ /* 0x008e680000001000 */
[----:B------:R-:W2:Y:S01]  /*2170*/  LDS R10, [R6] ;  /* 0x00000000060a7984 */ /* 0x000ea20000000800 */
        /* <DEDUP_REMOVED lines=8> */
[----:B------:R-:W-:Y:S02]  /*2200*/  MOV R3, R9 ;  /* 0x0000000900037202 */ /* 0x000fe40000000f00 */
[----:B------:R-:W-:-:S07]  /*2210*/  MOV R10, 0x2230 ;  /* 0x00002230000a7802 */ /* 0x000fce0000000f00 */
[----:B0-----:R-:W-:Y:S05]  /*2220*/  CALL.REL.NOINC `($__internal_8_$__cuda_sm3x_div_rn_noftz_f32_slowpath) ;  /* 0x0000001400047944 */ /* 0x001fea0003c00000 */
.L_x_269:
[----:B------:R-:W-:Y:S01]  /*2230*/  ISETP.NE.AND P0, PT, R16, R7, PT ;  /* 0x000000071000720c */ /* 0x000fe20003f05270 */
[----:B------:R-:W-:Y:S01]  /*2240*/  STS [R6], R3 ;  /* 0x0000000306007388 */ /* 0x000fe20000000800 */
[----:B------:R-:W1:Y:S03]  /*2250*/  MUFU.RCP R0, R9 ;  /* 0x0000000900007308 */ /* 0x000e660000001000 */
[----:B------:R-:W2:Y:S08]  /*2260*/  LDS R17, [R6+0x4] ;  /* 0x0000040006117984 */ /* 0x000eb00000000800 */
        /* <DEDUP_REMOVED lines=8> */
[----:B------:R-:W-:Y:S01]  /*22f0*/  IADD3 R13, PT, PT, R7, 0x1, RZ ;  /* 0x00000001070d7810 */ /* 0x000fe20007ffe0ff */
[----:B01----:R-:W-:Y:S06]  /*2300*/  @!P0 BRA `(.L_x_270) ;  /* 0x0000000000148947 */ /* 0x003fec0003800000 */
[----:B------:R-:W-:Y:S02]  /*2310*/  MOV R0, R17 ;  /* 0x0000001100007202 */ /* 0x000fe40000000f00 */
[----:B------:R-:W-:Y:S02]  /*2320*/  MOV R3, R9 ;  /* 0x0000000900037202 */ /* 0x000fe40000000f00 */
[----:B------:R-:W-:-:S07]  /*2330*/  MOV R10, 0x2350 ;  /* 0x00002350000a7802 */ /* 0x000fce0000000f00 */
[----:B------:R-:W-:Y:S05]  /*2340*/  CALL.REL.NOINC `($__internal_8_$__cuda_sm3x_div_rn_noftz_f32_slowpath) ;  /* 0x0000001000bc7944 */ /* 0x000fea0003c00000 */
[----:B------:R-:W-:-:S07]  /*2350*/  MOV R15, R3 ;  /* 0x00000003000f7202 */ /* 0x000fce0000000f00 */
.L_x_270:
[----:B------:R-:W-:Y:S01]  /*2360*/  ISETP.NE.AND P0, PT, R16, R13, PT ;  /* 0x0000000d1000720c */ /* 0x000fe20003f05270 */
[----:B------:R-:W-:Y:S01]  /*2370*/  STS [R6+0x4], R15 ;  /* 0x0000040f06007388 */ /* 0x000fe20000000800 */
[----:B------:R-:W0:Y:S01]  /*2380*/  MUFU.RCP R0, R9 ;  /* 0x0000000900007308 */ /* 0x000e220000001000 */
[----:B------:R-:W-:Y:S02]  /*2390*/  IADD3 R13, PT, PT, R7, 0x2, RZ ;  /* 0x00000002070d7810 */ /* 0x000fe40007ffe0ff */
[----:B------:R-:W1:Y:S08]  /*23a0*/  LDS R17, [R6+0x8] ;  /* 0x0000080006117984 */ /* 0x000e700000000800 */
        /* <DEDUP_REMOVED lines=14> */
.L_x_271:
[----:B------:R-:W-:Y:S01]  /*2490*/  ISETP.NE.AND P0, PT, R16, R13, PT ;  /* 0x0000000d1000720c */ /* 0x000fe20003f05270 */
[----:B------:R-:W-:Y:S01]  /*24a0*/  STS [R6+0x8], R11 ;  /* 0x0000080b06007388 */ /* 0x000fe20000000800 */
[----:B------:R-:W0:Y:S03]  /*24b0*/  MUFU.RCP R0, R9 ;  /* 0x0000000900007308 */ /* 0x000e260000001000 */
        /* <DEDUP_REMOVED lines=16> */
.L_x_272:
[----:B------:R-:W-:Y:S01]  /*25c0*/  ISETP.NE.AND P0, PT, R16, R13, PT ;  /* 0x0000000d1000720c */ /* 0x000fe20003f05270 */
[----:B------:R-:W-:Y:S01]  /*25d0*/  STS [R6+0xc], R15 ;  /* 0x00000c0f06007388 */ /* 0x000fe20000000800 */
[----:B------:R-:W-:-:S11]  /*25e0*/  IADD3 R7, PT, PT, R7, 0x4, RZ ;  /* 0x0000000407077810 */ /* 0x000fd60007ffe0ff */
[----:B------:R-:W0:Y:S04]  /*25f0*/  @!P0 LDS R3, [R2] ;  /* 0x0000000002038984 */ /* 0x000e280000000800 */
[----:B0-----:R1:W-:Y:S02]  /*2600*/  @!P0 STG.E desc[UR8][R4.64], R3 ;  /* 0x0000000304008986 */ /* 0x0013e4000c101908 */
.L_x_268:
[----:B------:R-:W-:-:S09]  /*2610*/  UISETP.NE.AND UP0, UPT, UR4, URZ, UPT ;  /* 0x000000ff0400728c */ /* 0x000fd2000bf05270 */
[----:B------:R-:W-:Y:S05]  /*2620*/  BRA.U !UP0, `(.L_x_257) ;  /* 0x0000000108f87547 */ /* 0x000fea000b800000 */
[----:B------:R-:W-:-:S09]  /*2630*/  UISETP.NE.AND UP0, UPT, UR4, 0x1, UPT ;  /* 0x000000010400788c */ /* 0x000fd2000bf05270 */
[----:B------:R-:W-:Y:S05]  /*2640*/  BRA.U !UP0, `(.L_x_273) ;  /* 0x0000000108987547 */ /* 0x000fea000b800000 */
        /* <DEDUP_REMOVED lines=14> */
.L_x_274:
        /* <DEDUP_REMOVED lines=19> */
.L_x_275:
[----:B------:R-:W-:Y:S01]  /*2860*/  ISETP.NE.AND P0, PT, R16, R13, PT ;  /* 0x0000000d1000720c */ /* 0x000fe20003f05270 */
[----:B------:R-:W-:Y:S01]  /*2870*/  STS [R6+0x4], R15 ;  /* 0x0000040f06007388 */ /* 0x000fe20000000800 */
[----:B------:R-:W-:-:S11]  /*2880*/  IADD3 R7, PT, PT, R7, 0x2, RZ ;  /* 0x0000000207077810 */ /* 0x000fd60007ffe0ff */
[----:B------:R-:W0:Y:S04]  /*2890*/  @!P0 LDS R3, [R2] ;  /* 0x0000000002038984 */ /* 0x000e280000000800 */
[----:B0-----:R2:W-:Y:S02]  /*28a0*/  @!P0 STG.E desc[UR8][R4.64], R3 ;  /* 0x0000000304008986 */ /* 0x0015e4000c101908 */
.L_x_273:
[----:B------:R-:W4:Y:S02]  /*28b0*/  LDCU UR5, c[0x0][0x3ac] ;  /* 0x00007580ff0577ac */ /* 0x000f240008000800 */
[----:B----4-:R-:W-:-:S04]  /*28c0*/  ULOP3.LUT UR5, UR5, 0x1, URZ, 0xc0, !UPT ;  /* 0x0000000105057892 */ /* 0x010fc8000f8ec0ff */
[----:B------:R-:W-:-:S09]  /*28d0*/  UISETP.NE.U32.AND UP0, UPT, UR5, 0x1, UPT ;  /* 0x000000010500788c */ /* 0x000fd2000bf05070 */
[----:B------:R-:W-:Y:S05]  /*28e0*/  BRA.U UP0, `(.L_x_257) ;  /* 0x0000000100487547 */ /* 0x000fea000b800000 */
[----:B------:R-:W-:Y:S01]  /*28f0*/  LEA R6, R7, UR6, 0x2 ;  /* 0x0000000607067c11 */ /* 0x000fe2000f8e10ff */
[----:B---3--:R-:W1:Y:S04]  /*2900*/  MUFU.RCP R0, R9 ;  /* 0x0000000900007308 */ /* 0x008e680000001000 */
[----:B------:R-:W3:Y:S01]  /*2910*/  LDS R10, [R6] ;  /* 0x00000000060a7984 */ /* 0x000ee20000000800 */
[----:B-12---:R-:W-:-:S04]  /*2920*/  FFMA R3, R0, -R9, 1 ;  /* 0x3f80000000037423 */ /* 0x006fc80000000809 */
[----:B------:R-:W-:Y:S01]  /*2930*/  FFMA R0, R0, R3, R0 ;  /* 0x0000000300007223 */ /* 0x000fe20000000000 */
[----:B---3--:R-:W1:Y:S03]  /*2940*/  FCHK P0, R10, R9 ;  /* 0x000000090a007302 */ /* 0x008e660000000000 */
        /* <DEDUP_REMOVED lines=8> */
.L_x_276:
[----:B------:R-:W-:Y:S01]  /*29d0*/  ISETP.NE.AND P0, PT, R16, R7, PT ;  /* 0x000000071000720c */ /* 0x000fe20003f05270 */
[----:B------:R-:W-:-:S12]  /*29e0*/  STS [R6], R3 ;  /* 0x0000000306007388 */ /* 0x000fd80000000800 */
[----:B------:R-:W1:Y:S04]  /*29f0*/  @!P0 LDS R7, [R2] ;  /* 0x0000000002078984 */ /* 0x000e680000000800 */
[----:B-1----:R4:W-:Y:S02]  /*2a00*/  @!P0 STG.E desc[UR8][R4.64], R7 ;  /* 0x0000000704008986 */ /* 0x0029e4000c101908 */
.L_x_257:
[----:B------:R-:W5:Y:S01]  /*2a10*/  LDCU UR5, c[0x0][0x3b0] ;  /* 0x00007600ff0577ac */ /* 0x000f620008000800 */
[----:B------:R-:W-:Y:S01]  /*2a20*/  BAR.SYNC.DEFER_BLOCKING 0x0 ;  /* 0x0000000000007b1d */ /* 0x000fe20000010000 */
[----:B-----5:R-:W-:-:S13]  /*2a30*/  ISETP.GE.AND P0, PT, R16, UR5, PT ;  /* 0x0000000510007c0c */ /* 0x020fda000bf06270 */
[----:B------:R-:W-:Y:S05]  /*2a40*/  @P0 EXIT ;  /* 0x000000000000094d */ /* 0x000fea0003800000 */
[----:B-12-4-:R-:W1:Y:S01]  /*2a50*/  LDC R5, c[0x0][0x3ac] ;  /* 0x0000eb00ff057b82 */ /* 0x016e620000000800 */
[----:B------:R-:W2:Y:S01]  /*2a60*/  LDCU UR7, c[0x0][0x364] ;  /* 0x00006c80ff0777ac */ /* 0x000ea20008000800 */
[C---:B-1----:R-:W-:Y:S01]  /*2a70*/  ISETP.GT.AND P0, PT, R5.reuse, RZ, PT ;  /* 0x000000ff0500720c */ /* 0x042fe20003f04270 */
[----:B---3--:R-:W-:-:S12]  /*2a80*/  IMAD R0, R5, UR11, R18 ;  /* 0x0000000b05007c24 */ /* 0x008fd8000f8e0212 */
[----:B--2---:R-:W-:Y:S05]  /*2a90*/  @P0 BRA `(.L_x_277) ;  /* 0x0000000000200947 */ /* 0x004fea0003800000 */
[----:B------:R-:W1:Y:S02]  /*2aa0*/  LDC.64 R4, c[0x0][0x398] ;  /* 0x0000e600ff047b82 */ /* 0x000e640000000a00 */
.L_x_278:
[----:B--2---:R-:W-:Y:S01]  /*2ab0*/  IMAD R3, R0, UR5, R16 ;  /* 0x0000000500037c24 */ /* 0x004fe2000f8e0210 */
[----:B------:R-:W-:-:S03]  /*2ac0*/  IADD3 R16, PT, PT, R16, UR7, RZ ;  /* 0x0000000710107c10 */ /* 0x000fc6000fffe0ff */
[----:B01----:R-:W-:Y:S01]  /*2ad0*/  IMAD.WIDE R2, R3, 0x4, R4 ;  /* 0x0000000403027825 */ /* 0x003fe200078e0204 */
[----:B------:R-:W-:-:S04]  /*2ae0*/  ISETP.GE.AND P0, PT, R16, UR5, PT ;  /* 0x0000000510007c0c */ /* 0x000fc8000bf06270 */
[----:B------:R2:W-:Y:S09]  /*2af0*/  STG.E desc[UR8][R2.64], RZ ;  /* 0x000000ff02007986 */ /* 0x0005f2000c101908 */
[----:B------:R-:W-:Y:S05]  /*2b00*/  @!P0 BRA `(.L_x_278) ;  /* 0xfffffffc00e88947 */ /* 0x000fea000383ffff */
[----:B------:R-:W-:Y:S05]  /*2b10*/  EXIT ;  /* 0x000000000000794d */ /* 0x000fea0003800000 */
.L_x_277:
[C---:B0-----:R-:W-:Y:S01]  /*2b20*/  LOP3.LUT R2, R5.reuse, 0x7ffffff0, RZ, 0xc0, !PT ;  /* 0x7ffffff005027812 */ /* 0x041fe200078ec0ff */
[----:B------:R-:W-:Y:S01]  /*2b30*/  UIMAD UR4, UR11, UR5, URZ ;  /* 0x000000050b0472a4 */ /* 0x000fe2000f8e02ff */
[C---:B------:R-:W-:Y:S02]  /*2b40*/  LOP3.LUT R3, R5.reuse, 0xf, RZ, 0xc0, !PT ;  /* 0x0000000f05037812 */ /* 0x040fe400078ec0ff */
[C---:B------:R-:W-:Y:S02]  /*2b50*/  LOP3.LUT R4, R5.reuse, 0x7, RZ, 0xc0, !PT ;  /* 0x0000000705047812 */ /* 0x040fe400078ec0ff */
[----:B------:R-:W-:Y:S02]  /*2b60*/  LOP3.LUT R5, R5, 0x3, RZ, 0xc0, !PT ;  /* 0x0000000305057812 */ /* 0x000fe400078ec0ff */
[----:B------:R-:W-:-:S07]  /*2b70*/  IADD3 R6, PT, PT, -R2, RZ, RZ ;  /* 0x000000ff02067210 */ /* 0x000fce0007ffe1ff */
.L_x_284:
[----:B0-----:R-:W0:Y:S01]  /*2b80*/  LDC R7, c[0x0][0x3ac] ;  /* 0x0000eb00ff077b82 */ /* 0x001e220000000800 */
[----:B------:R-:W-:Y:S01]  /*2b90*/  HFMA2 R15, -RZ, RZ, 0, 0 ;  /* 0x00000000ff0f7431 */ /* 0x000fe200000001ff */
[----:B------:R-:W-:Y:S02]  /*2ba0*/  MOV R18, RZ ;  /* 0x000000ff00127202 */ /* 0x000fe40000000f00 */
[----:B0-----:R-:W-:-:S13]  /*2bb0*/  ISETP.GE.U32.AND P0, PT, R7, 0x10, PT ;  /* 0x000000100700780c */ /* 0x001fda0003f06070 */
[----:B------:R-:W-:Y:S05]  /*2bc0*/  @!P0 BRA `(.L_x_279) ;  /* 0x0000000400108947 */ /* 0x000fea0003800000 */
[----:B------:R-:W0:Y:S01]  /*2bd0*/  S2UR UR6, SR_CgaCtaId ;  /* 0x00000000000679c3 */ /* 0x000e220000008800 */
[----:B------:R-:W-:Y:S01]  /*2be0*/  UMOV UR5, 0x400 ;  /* 0x0000040000057882 */ /* 0x000fe20000000000 */
[----:B------:R-:W-:Y:S01]  /*2bf0*/  IMAD R18, R7, UR4, R16 ;  /* 0x0000000407127c24 */ /* 0x000fe2000f8e0210 */
[----:B------:R-:W-:Y:S02]  /*2c00*/  MOV R15, RZ ;  /* 0x000000ff000f7202 */ /* 0x000fe40000000f00 */
[----:B------:R-:W-:Y:S01]  /*2c10*/  MOV R19, R6 ;  /* 0x0000000600137202 */ /* 0x000fe20000000f00 */
[----:B0-----:R-:W-:-:S04]  /*2c20*/  ULEA UR5, UR6, UR5, 0x18 ;  /* 0x0000000506057291 */ /* 0x001fc8000f8ec0ff */
[----:B------:R-:W-:-:S06]  /*2c30*/  UIADD3 UR5, UPT, UPT, UR5, 0x20, URZ ;  /* 0x0000002005057890 */ /* 0x000fcc000fffe0ff */
[----:B------:R-:W-:-:S07]  /*2c40*/  MOV R17, UR5 ;  /* 0x0000000500117c02 */ /* 0x000fce0008000f00 */
.L_x_280:
[----:B------:R-:W0:Y:S08]  /*2c50*/  LDC.64 R8, c[0x0][0x390] ;  /* 0x0000e400ff087b82 */ /* 0x000e300000000a00 */
[----:B------:R-:W1:Y:S01]  /*2c60*/  LDC R21, c[0x0][0x3b0] ;  /* 0x0000ec00ff157b82 */ /* 0x000e620000000800 */
[----:B0-----:R-:W-:-:S05]  /*2c70*/  IMAD.WIDE R8, R18, 0x4, R8 ;  /* 0x0000000412087825 */ /* 0x001fca00078e0208 */
[----:B------:R0:W2:Y:S01]  /*2c80*/  LDG.E R14, desc[UR8][R8.64] ;  /* 0x00000008080e7981 */ /* 0x0000a2000c1e1900 */
[----:B-1----:R-:W-:-:S04]  /*2c90*/  IMAD.WIDE R12, R21, 0x4, R8 ;  /* 0x00000004150c7825 */ /* 0x002fc800078e0208 */
[C---:B------:R-:W-:Y:S01]  /*2ca0*/  IMAD.WIDE R26, R21.reuse, 0x4, R12 ;  /* 0x00000004151a7825 */ /* 0x040fe200078e020c */
[----:B0-----:R-:W2:Y:S04]  /*2cb0*/  LDS.128 R8, [R17+-0x20] ;  /* 0xffffe00011087984 */ /* 0x001ea80000000c00 */
[----:B------:R-:W3:Y:S04]  /*2cc0*/  LDG.E R12, desc[UR8][R12.64] ;  /* 0x000000080c0c7981 */ /* 0x000ee8000c1e1900 */
[----:B------:R0:W4:Y:S02]  /*2cd0*/  LDG.E R13, desc[UR8][R26.64] ;  /* 0x000000081a0d7981 */ /* 0x000124000c1e1900 */
[----:B0-----:R-:W-:-:S05]  /*2ce0*/  IMAD.WIDE R26, R21, 0x4, R26 ;  /* 0x00000004151a7825 */ /* 0x001fca00078e021a */
[----:B------:R-:W5:Y:S01]  /*2cf0*/  LDG.E R24, desc[UR8][R26.64] ;  /* 0x000000081a187981 */ /* 0x000f62000c1e1900 */
[----:B------:R-:W-:-:S05]  /*2d00*/  IMAD.WIDE R22, R21, 0x4, R26 ;  /* 0x0000000415167825 */ /* 0x000fca00078e021a */
[----:B------:R-:W5:Y:S01]  /*2d10*/  LDG.E R25, desc[UR8][R22.64] ;  /* 0x0000000816197981 */ /* 0x000f62000c1e1900 */
[----:B------:R-:W-:-:S05]  /*2d20*/  IMAD.WIDE R28, R21, 0x4, R22 ;  /* 0x00000004151c7825 */ /* 0x000fca00078e0216 */
[----:B------:R0:W5:Y:S02]  /*2d30*/  LDG.E R20, desc[UR8][R28.64] ;  /* 0x000000081c147981 */ /* 0x000164000c1e1900 */
[----:B0-----:R-:W-:-:S05]  /*2d40*/  IMAD.WIDE R28, R21, 0x4, R28 ;  /* 0x00000004151c7825 */ /* 0x001fca00078e021c */
[----:B------:R-:W5:Y:S01]  /*2d50*/  LDG.E R26, desc[UR8][R28.64] ;  /* 0x000000081c1a7981 */ /* 0x000f62000c1e1900 */
[----:B------:R-:W-:-:S04]  /*2d60*/  IMAD.WIDE R22, R21, 0x4, R28 ;  /* 0x0000000415167825 */ /* 0x000fc800078e021c */
[----:B--2---:R-:W-:Y:S02]  /*2d70*/  FFMA R14, R8, R14, R15 ;  /* 0x0000000e080e7223 */ /* 0x004fe4000000000f */
[----:B------:R0:W2:Y:S02]  /*2d80*/  LDG.E R8, desc[UR8][R22.64] ;  /* 0x0000000816087981 */ /* 0x0000a4000c1e1900 */
[----:B0-----:R-:W-:-:S04]  /*2d90*/  IMAD.WIDE R22, R21, 0x4, R22 ;  /* 0x0000000415167825 */ /* 0x001fc800078e0216 */
[----:B---3--:R-:W-:Y:S01]  /*2da0*/  FFMA R9, R9, R12, R14 ;  /* 0x0000000c09097223 */ /* 0x008fe2000000000e */
[----:B------:R0:W3:Y:S03]  /*2db0*/  LDG.E R29, desc[UR8][R22.64] ;  /* 0x00000008161d7981 */ /* 0x0000e6000c1e1900 */
[----:B----4-:R-:W-:Y:S02]  /*2dc0*/  FFMA R10, R10, R13, R9 ;  /* 0x0000000d0a0a7223 */ /* 0x010fe40000000009 */
[----:B------:R-:W1:Y:S01]  /*2dd0*/  LDS.128 R12, [R17+-0x10] ;  /* 0xfffff000110c7984 */ /* 0x000e620000000c00 */
[----:B0-----:R-:W-:-:S05]  /*2de0*/  IMAD.WIDE R22, R21, 0x4, R22 ;  /* 0x0000000415167825 */ /* 0x001fca00078e0216 */
[----:B------:R0:W4:Y:S01]  /*2df0*/  LDG.E R28, desc[UR8][R22.64] ;  /* 0x00000008161c7981 */ /* 0x000122000c1e1900 */
[----:B-----5:R-:W-:Y:S01]  /*2e00*/  FFMA R11, R11, R24, R10 ;  /* 0x000000180b0b7223 */ /* 0x020fe2000000000a */
[----:B0-----:R-:W-:-:S04]  /*2e10*/  IMAD.WIDE R22, R21, 0x4, R22 ;  /* 0x0000000415167825 */ /* 0x001fc800078e0216 */
[----:B-1----:R-:W-:Y:S01]  /*2e20*/  FFMA R12, R12, R25, R11 ;  /* 0x000000190c0c7223 */ /* 0x002fe2000000000b */
[----:B------:R-:W-:Y:S02]  /*2e30*/  IMAD.WIDE R24, R21, 0x4, R22 ;  /* 0x0000000415187825 */ /* 0x000fe400078e0216 */
[----:B------:R-:W5:Y:S02]  /*2e40*/  LDG.E R23, desc[UR8][R22.64] ;  /* 0x0000000816177981 */ /* 0x000f64000c1e1900 */
[----:B------:R-:W-:Y:S01]  /*2e50*/  FFMA R9, R13, R20, R12 ;  /* 0x000000140d097223 */ /* 0x000fe2000000000c */
[C---:B------:R-:W-:Y:S01]  /*2e60*/  IMAD.WIDE R12, R21.reuse, 0x4, R24 ;  /* 0x00000004150c7825 */ /* 0x040fe200078e0218 */
[----:B------:R-:W5:Y:S03]  /*2e70*/  LDG.E R20, desc[UR8][R24.64] ;  /* 0x0000000818147981 */ /* 0x000f66000c1e1900 */
[C---:B------:R-:W-:Y:S01]  /*2e80*/  IMAD.WIDE R10, R21.reuse, 0x4, R12 ;  /* 0x00000004150a7825 */ /* 0x040fe200078e020c */
[----:B------:R0:W5:Y:S04]  /*2e90*/  LDG.E R25, desc[UR8][R12.64] ;  /* 0x000000080c197981 */ /* 0x000168000c1e1900 */
[----:B------:R1:W5:Y:S01]  /*2ea0*/  LDG.E R22, desc[UR8][R10.64] ;  /* 0x000000080a167981 */ /* 0x000362000c1e1900 */
[----:B0-----:R-:W-:-:S05]  /*2eb0*/  IMAD.WIDE R12, R21, 0x4, R10 ;  /* 0x00000004150c7825 */ /* 0x001fca00078e020a */
[----:B------:R-:W5:Y:S01]  /*2ec0*/  LDG.E R27, desc[UR8][R12.64] ;  /* 0x000000080c1b7981 */ /* 0x000f62000c1e1900 */
[----:B-1----:R-:W-:-:S05]  /*2ed0*/  IMAD.WIDE R10, R21, 0x4, R12 ;  /* 0x00000004150a7825 */ /* 0x002fca00078e020c */
[----:B------:R0:W5:Y:S01]  /*2ee0*/  LDG.E R24, desc[UR8][R10.64] ;  /* 0x000000080a187981 */ /* 0x000162000c1e1900 */
[----:B------:R-:W-:Y:S01]  /*2ef0*/  FFMA R14, R14, R26, R9 ;  /* 0x0000001a0e0e7223 */ /* 0x000fe20000000009 */
[----:B------:R-:W-:-:S04]  /*2f00*/  IADD3 R19, PT, PT, R19, 0x10, RZ ;  /* 0x0000001013137810 */ /* 0x000fc80007ffe0ff */
[----:B------:R-:W-:Y:S02]  /*2f10*/  ISETP.NE.AND P0, PT, R19, RZ, PT ;  /* 0x000000ff1300720c */ /* 0x000fe40003f05270 */
[----:B------:R-:W-:Y:S01]  /*2f20*/  LEA R18, R21, R18, 0x4 ;  /* 0x0000001215127211 */ /* 0x000fe200078e20ff */
[----:B--2---:R-:W-:Y:S02]  /*2f30*/  FFMA R15, R15, R8, R14 ;  /* 0x000000080f0f7223 */ /* 0x004fe4000000000e */
[----:B0-----:R-:W3:Y:S02]  /*2f40*/  LDS.128 R8, [R17] ;  /* 0x0000000011087984 */ /* 0x001ee40000000c00 */
[----:B---3--:R-:W-:Y:S02]  /*2f50*/  FFMA R8, R8, R29, R15 ;  /* 0x0000001d08087223 */ /* 0x008fe4000000000f */
[----:B------:R-:W0:Y:S02]  /*2f60*/  LDS.128 R12, [R17+0x10] ;  /* 0x00001000110c7984 */ /* 0x000e240000000c00 */
[----:B----4-:R-:W-:-:S04]  /*2f70*/  FFMA R9, R9, R28, R8 ;  /* 0x0000001c09097223 */ /* 0x010fc80000000008 */
[----:B-----5:R-:W-:-:S04]  /*2f80*/  FFMA R8, R10, R23, R9 ;  /* 0x000000170a087223 */ /* 0x020fc80000000009 */
[----:B------:R-:W-:-:S04]  /*2f90*/  FFMA R9, R11, R20, R8 ;  /* 0x000000140b097223 */ /* 0x000fc80000000008 */
[----:B0-----:R-:W-:-:S04]  /*2fa0*/  FFMA R12, R12, R25, R9 ;  /* 0x000000190c0c7223 */ /* 0x001fc80000000009 */
[----:B------:R-:W-:Y:S01]  /*2fb0*/  FFMA R13, R13, R22, R12 ;  /* 0x000000160d0d7223 */ /* 0x000fe2000000000c */
[----:B------:R-:W-:-:S03]  /*2fc0*/  IADD3 R17, PT, PT, R17, 0x40, RZ ;  /* 0x0000004011117810 */ /* 0x000fc60007ffe0ff */
[----:B------:R-:W-:-:S04]  /*2fd0*/  FFMA R14, R14, R27, R13 ;  /* 0x0000001b0e0e7223 */ /* 0x000fc8000000000d */
[----:B------:R-:W-:Y:S01]  /*2fe0*/  FFMA R15, R15, R24, R14 ;  /* 0x000000180f0f7223 */ /* 0x000fe2000000000e */
[----:B------:R-:W-:Y:S06]  /*2ff0*/  @P0 BRA `(.L_x_280) ;  /* 0xfffffffc00140947 */ /* 0x000fec000383ffff */
[----:B------:R-:W-:-:S07]  /*3000*/  MOV R18, R2 ;  /* 0x0000000200127202 */ /* 0x000fce0000000f00 */
.L_x_279:
[----:B------:R-:W-:-:S13]  /*3010*/  ISETP.NE.AND P0, PT, R3, RZ, PT ;  /* 0x000000ff0300720c */ /* 0x000fda0003f05270 */
[----:B------:R-:W-:Y:S05]  /*3020*/  @!P0 BRA `(.L_x_281) ;  /* 0x0000000400608947 */ /* 0x000fea0003800000 */
[----:B------:R-:W-:Y:S02]  /*3030*/  IADD3 R8, PT, PT, R3, -0x1, RZ ;  /* 0xffffffff03087810 */ /* 0x000fe40007ffe0ff */
[----:B------:R-:W-:Y:S02]  /*3040*/  ISETP.NE.AND P1, PT, R4, RZ, PT ;  /* 0x000000ff0400720c */ /* 0x000fe40003f25270 */
[----:B------:R-:W-:-:S13]  /*3050*/  ISETP.GE.U32.AND P0, PT, R8, 0x7, PT ;  /* 0x000000070800780c */ /* 0x000fda0003f06070 */
[----:B------:R-:W-:Y:S05]  /*3060*/  @!P0 BRA `(.L_x_282) ;  /* 0x00000000008c8947 */ /* 0x000fea0003800000 */
[----:B------:R-:W0:Y:S01]  /*3070*/  LDC R27, c[0x0][0x3b0] ;  /* 0x0000ec00ff1b7b82 */ /* 0x000e220000000800 */
[----:B------:R-:W-:-:S07]  /*3080*/  IMAD R10, R7, UR11, R18 ;  /* 0x0000000b070a7c24 */ /* 0x000fce000f8e0212 */
[----:B------:R-:W1:Y:S01]  /*3090*/  LDC.64 R8, c[0x0][0x390] ;  /* 0x0000e400ff087b82 */ /* 0x000e620000000a00 */
[----:B0-----:R-:W-:-:S04]  /*30a0*/  IMAD R11, R10, R27, R16 ;  /* 0x0000001b0a0b7224 */ /* 0x001fc800078e0210 */
[----:B-1----:R-:W-:-:S05]  /*30b0*/  IMAD.WIDE R8, R11, 0x4, R8 ;  /* 0x000000040b087825 */ /* 0x002fca00078e0208 */
[----:B------:R0:W2:Y:S01]  /*30c0*/  LDG.E R14, desc[UR8][R8.64] ;  /* 0x00000008080e7981 */ /* 0x0000a2000c1e1900 */
[----:B------:R-:W-:-:S04]  /*30d0*/  IMAD.WIDE R20, R27, 0x4, R8 ;  /* 0x000000041b147825 */ /* 0x000fc800078e0208 */
[C---:B------:R-:W-:Y:S02]  /*30e0*/  IMAD.WIDE R10, R27.reuse, 0x4, R20 ;  /* 0x000000041b0a7825 */ /* 0x040fe400078e0214 */
[----:B------:R1:W3:Y:S02]  /*30f0*/  LDG.E R20, desc[UR8][R20.64] ;  /* 0x0000000814147981 */ /* 0x0002e4000c1e1900 */
[C---:B0-----:R-:W-:Y:S02]  /*3100*/  IMAD.WIDE R8, R27.reuse, 0x4, R10 ;  /* 0x000000041b087825 */ /* 0x041fe400078e020a */
[----:B------:R-:W4:Y:S04]  /*3110*/  LDG.E R17, desc[UR8][R10.64] ;  /* 0x000000080a117981 */ /* 0x000f28000c1e1900 */
[----:B------:R0:W5:Y:S01]  /*3120*/  LDG.E R28, desc[UR8][R8.64] ;  /* 0x00000008081c7981 */ /* 0x000162000c1e1900 */
[----:B------:R-:W-:-:S05]  /*3130*/  IMAD.WIDE R12, R27, 0x4, R8 ;  /* 0x000000041b0c7825 */ /* 0x000fca00078e0208 */
[----:B------:R2:W5:Y:S01]  /*3140*/  LDG.E R19, desc[UR8][R12.64] ;  /* 0x000000080c137981 */ /* 0x000562000c1e1900 */
[----:B------:R-:W-:-:S04]  /*3150*/  IMAD.WIDE R22, R27, 0x4, R12 ;  /* 0x000000041b167825 */ /* 0x000fc800078e020c */
[C---:B------:R-:W-:Y:S02]  /*3160*/  IMAD.WIDE R24, R27.reuse, 0x4, R22 ;  /* 0x000000041b187825 */ /* 0x040fe400078e0216 */
[----:B------:R-:W5:Y:S02]  /*3170*/  LDG.E R22, desc[UR8][R22.64] ;  /* 0x0000000816167981 */ /* 0x000f64000c1e1900 */
[----:B------:R-:W-:Y:S02]  /*3180*/  IMAD.WIDE R26, R27, 0x4, R24 ;  /* 0x000000041b1a7825 */ /* 0x000fe400078e0218 */
[----:B------:R-:W5:Y:S04]  /*3190*/  LDG.E R25, desc[UR8][R24.64] ;  /* 0x0000000818197981 */ /* 0x000f68000c1e1900 */
[----:B------:R-:W5:Y:S01]  /*31a0*/  LDG.E R26, desc[UR8][R26.64] ;  /* 0x000000081a1a7981 */ /* 0x000f62000c1e1900 */
[----:B------:R-:W1:Y:S01]  /*31b0*/  S2UR UR6, SR_CgaCtaId ;  /* 0x00000000000679c3 */ /* 0x000e620000008800 */
[----:B------:R-:W-:-:S02]  /*31c0*/  UMOV UR5, 0x400 ;  /* 0x0000040000057882 */ /* 0x000fc40000000000 */
[----:B-1----:R-:W-:-:S06]  /*31d0*/  ULEA UR5, UR6, UR5, 0x18 ;  /* 0x0000000506057291 */ /* 0x002fcc000f8ec0ff */
[----:B------:R-:W-:-:S05]  /*31e0*/  LEA R21, R18, UR5, 0x2 ;  /* 0x0000000512157c11 */ /* 0x000fca000f8e10ff */
[----:B0-----:R-:W2:Y:S01]  /*31f0*/  LDS.128 R8, [R21] ;  /* 0x0000000015087984 */ /* 0x001ea20000000c00 */
[----:B------:R-:W-:Y:S01]  /*3200*/  IADD3 R18, PT, PT, R18, 0x8, RZ ;  /* 0x0000000812127810 */ /* 0x000fe20007ffe0ff */
[----:B--2---:R-:W-:Y:S02]  /*3210*/  FFMA R29, R8, R14, R15 ;  /* 0x0000000e081d7223 */ /* 0x004fe4000000000f */
[----:B------:R-:W0:Y:S02]  /*3220*/  LDS.128 R12, [R21+0x10] ;  /* 0x00001000150c7984 */ /* 0x000e240000000c00 */
[----:B---3--:R-:W-:-:S04]  /*3230*/  FFMA R20, R20, R9, R29 ;  /* 0x0000000914147223 */ /* 0x008fc8000000001d */
[----:B----4-:R-:W-:-:S04]  /*3240*/  FFMA R17, R17, R10, R20 ;  /* 0x0000000a11117223 */ /* 0x010fc80000000014 */
[----:B-----5:R-:W-:-:S04]  /*3250*/  FFMA R11, R28, R11, R17 ;  /* 0x0000000b1c0b7223 */ /* 0x020fc80000000011 */
[----:B0-----:R-:W-:-:S04]  /*3260*/  FFMA R11, R12, R19, R11 ;  /* 0x000000130c0b7223 */ /* 0x001fc8000000000b */
[----:B------:R-:W-:-:S04]  /*3270*/  FFMA R22, R22, R13, R11 ;  /* 0x0000000d16167223 */ /* 0x000fc8000000000b */
[----:B------:R-:W-:-:S04]  /*3280*/  FFMA R25, R25, R14, R22 ;  /* 0x0000000e19197223 */ /* 0x000fc80000000016 */
[----:B------:R-:W-:-:S07]  /*3290*/  FFMA R15, R26, R15, R25 ;  /* 0x0000000f1a0f7223 */ /* 0x000fce0000000019 */
.L_x_282:
        /* <DEDUP_REMOVED lines=9> */
[----:B-1----:R-:W-:-:S04]  /*3330*/  IMAD.WIDE R24, R11, 0x4, R8 ;  /* 0x000000040b187825 */ /* 0x002fc800078e0208 */
[C---:B------:R-:W-:Y:S02]  /*3340*/  IMAD.WIDE R12, R23.reuse, 0x4, R24 ;  /* 0x00000004170c7825 */ /* 0x040fe400078e0218 */
[----:B------:R-:W2:Y:S02]  /*3350*/  LDG.E R24, desc[UR8][R24.64] ;  /* 0x0000000818187981 */ /* 0x000ea4000c1e1900 */
[C---:B------:R-:W-:Y:S02]  /*3360*/  IMAD.WIDE R20, R23.reuse, 0x4, R12 ;  /* 0x0000000417147825 */ /* 0x040fe400078e020c */
[----:B------:R-:W3:Y:S02]  /*3370*/  LDG.E R13, desc[UR8][R12.64] ;  /* 0x000000080c0d7981 */ /* 0x000ee4000c1e1900 */
[----:B------:R-:W-:Y:S02]  /*3380*/  IMAD.WIDE R22, R23, 0x4, R20 ;  /* 0x0000000417167825 */ /* 0x000fe400078e0214 */
[----:B------:R-:W4:Y:S04]  /*3390*/  LDG.E R20, desc[UR8][R20.64] ;  /* 0x0000000814147981 */ /* 0x000f28000c1e1900 */
[----:B------:R-:W5:Y:S01]  /*33a0*/  LDG.E R23, desc[UR8][R22.64] ;  /* 0x0000000816177981 */ /* 0x000f62000c1e1900 */
[----:B------:R-:W0:Y:S01]  /*33b0*/  S2UR UR6, SR_CgaCtaId ;  /* 0x00000000000679c3 */ /* 0x000e220000008800 */
[----:B------:R-:W-:-:S02]  /*33c0*/  UMOV UR5, 0x400 ;  /* 0x0000040000057882 */ /* 0x000fc40000000000 */
[----:B0-----:R-:W-:-:S06]  /*33d0*/  ULEA UR5, UR6, UR5, 0x18 ;  /* 0x0000000506057291 */ /* 0x001fcc000f8ec0ff */
[C---:B------:R-:W-:Y:S02]  /*33e0*/  LEA R8, R18.reuse, UR5, 0x2 ;  /* 0x0000000512087c11 */ /* 0x040fe4000f8e10ff */
[----:B------:R-:W-:-:S04]  /*33f0*/  IADD3 R18, PT, PT, R18, 0x4, RZ ;  /* 0x0000000412127810 */ /* 0x000fc80007ffe0ff */
[----:B------:R-:W2:Y:S02]  /*3400*/  LDS.128 R8, [R8] ;  /* 0x0000000008087984 */ /* 0x000ea40000000c00 */
[----:B--2---:R-:W-:-:S04]  /*3410*/  FFMA R24, R8, R24, R15 ;  /* 0x0000001808187223 */ /* 0x004fc8000000000f */
[----:B---3--:R-:W-:-:S04]  /*3420*/  FFMA R9, R13, R9, R24 ;  /* 0x000000090d097223 */ /* 0x008fc80000000018 */
[----:B----4-:R-:W-:-:S04]  /*3430*/  FFMA R10, R20, R10, R9 ;  /* 0x0000000a140a7223 */ /* 0x010fc80000000009 */
[----:B-----5:R-:W-:-:S07]  /*3440*/  FFMA R15, R23, R11, R10 ;  /* 0x0000000b170f7223 */ /* 0x020fce000000000a */
.L_x_283:
[----:B------:R-:W-:Y:S05]  /*3450*/  @!P1 BRA `(.L_x_281) ;  /* 0x0000000000549947 */ /* 0x000fea0003800000 */
[----:B------:R-:W0:Y:S01]  /*3460*/  LDC R17, c[0x0][0x3b0] ;  /* 0x0000ec00ff117b82 */ /* 0x000e220000000800 */
[----:B------:R-:W-:-:S07]  /*3470*/  IMAD R7, R7, UR11, R18 ;  /* 0x0000000b07077c24 */ /* 0x000fce000f8e0212 */
[----:B------:R-:W1:Y:S01]  /*3480*/  LDC.64 R12, c[0x0][0x390] ;  /* 0x0000e400ff0c7b82 */ /* 0x000e620000000a00 */
[----:B0-----:R-:W-:-:S04]  /*3490*/  IMAD R7, R7, R17, R16 ;  /* 0x0000001107077224 */ /* 0x001fc800078e0210 */
[----:B-1----:R-:W-:-:S05]  /*34a0*/  IMAD.WIDE R12, R7, 0x4, R12 ;  /* 0x00000004070c7825 */ /* 0x002fca00078e020c */
[----:B------:R-:W2:Y:S01]  /*34b0*/  LDG.E R7, desc[UR8][R12.64] ;  /* 0x000000080c077981 */ /* 0x000ea2000c1e1900 */
[----:B------:R-:W0:Y:S01]  /*34c0*/  S2UR UR6, SR_CgaCtaId ;  /* 0x00000000000679c3 */ /* 0x000e220000008800 */
[----:B------:R-:W-:Y:S01]  /*34d0*/  UMOV UR5, 0x400 ;  /* 0x0000040000057882 */ /* 0x000fe20000000000 */
[----:B------:R-:W-:Y:S01]  /*34e0*/  ISETP.NE.AND P0, PT, R5, 0x1, PT ;  /* 0x000000010500780c */ /* 0x000fe20003f05270 */
[----:B0-----:R-:W-:-:S06]  /*34f0*/  ULEA UR5, UR6, UR5, 0x18 ;  /* 0x0000000506057291 */ /* 0x001fcc000f8ec0ff */
[----:B------:R-:W-:-:S06]  /*3500*/  LEA R8, R18, UR5, 0x2 ;  /* 0x0000000512087c11 */ /* 0x000fcc000f8e10ff */
[----:B------:R-:W2:Y:S02]  /*3510*/  LDS.128 R8, [R8] ;  /* 0x0000000008087984 */ /* 0x000ea40000000c00 */
[----:B--2---:R-:W-:Y:S01]  /*3520*/  FFMA R15, R8, R7, R15 ;  /* 0x00000007080f7223 */ /* 0x004fe2000000000f */
[----:B------:R-:W-:Y:S06]  /*3530*/  @!P0 BRA `(.L_x_281) ;  /* 0x00000000001c8947 */ /* 0x000fec0003800000 */
[----:B------:R-:W-:Y:S01]  /*3540*/  ISETP.NE.AND P0, PT, R5, 0x2, PT ;  /* 0x000000020500780c */ /* 0x000fe20003f05270 */
[----:B------:R-:W-:-:S12]  /*3550*/  IMAD.WIDE R18, R17, 0x4, R12 ;  /* 0x0000000411127825 */ /* 0x000fd800078e020c */
[----:B------:R-:W-:Y:S02]  /*3560*/  @P0 IMAD.WIDE R12, R17, 0x4, R18 ;  /* 0x00000004110c0825 */ /* 0x000fe400078e0212 */
[----:B------:R-:W2:Y:S04]  /*3570*/  LDG.E R18, desc[UR8][R18.64] ;  /* 0x0000000812127981 */ /* 0x000ea8000c1e1900 */
[----:B------:R-:W3:Y:S01]  /*3580*/  @P0 LDG.E R12, desc[UR8][R12.64] ;  /* 0x000000080c0c0981 */ /* 0x000ee2000c1e1900 */
[----:B--2---:R-:W-:-:S04]  /*3590*/  FFMA R15, R18, R9, R15 ;  /* 0x00000009120f7223 */ /* 0x004fc8000000000f */
[----:B---3--:R-:W-:-:S07]  /*35a0*/  @P0 FFMA R15, R12, R10, R15 ;  /* 0x0000000a0c0f0223 */ /* 0x008fce000000000f */
.L_x_281:
[----:B------:R-:W0:Y:S01]  /*35b0*/  LDC.64 R8, c[0x0][0x398] ;  /* 0x0000e600ff087b82 */ /* 0x000e220000000a00 */
[----:B------:R-:W1:Y:S02]  /*35c0*/  LDCU UR5, c[0x0][0x3b0] ;  /* 0x00007600ff0577ac */ /* 0x000e640008000800 */
[----:B-1----:R-:W-:Y:S01]  /*35d0*/  IMAD R7, R0, UR5, R16 ;  /* 0x0000000500077c24 */ /* 0x002fe2000f8e0210 */
[----:B------:R-:W-:-:S03]  /*35e0*/  IADD3 R16, PT, PT, R16, UR7, RZ ;  /* 0x0000000710107c10 */ /* 0x000fc6000fffe0ff */
[----:B0-----:R-:W-:Y:S01]  /*35f0*/  IMAD.WIDE R8, R7, 0x4, R8 ;  /* 0x0000000407087825 */ /* 0x001fe200078e0208 */
[----:B------:R-:W-:-:S04]  /*3600*/  ISETP.GE.AND P0, PT, R16, UR5, PT ;  /* 0x0000000510007c0c */ /* 0x000fc8000bf06270 */
[----:B------:R0:W-:Y:S09]  /*3610*/  STG.E desc[UR8][R8.64], R15 ;  /* 0x0000000f08007986 */ /* 0x0001f2000c101908 */
[----:B------:R-:W-:Y:S05]  /*3620*/  @!P0 BRA `(.L_x_284) ;  /* 0xfffffff400548947 */ /* 0x000fea000383ffff */
[----:B------:R-:W-:Y:S05]  /*3630*/  EXIT ;  /* 0x000000000000794d */ /* 0x000fea0003800000 */
        .weak           $__internal_8_$__cuda_sm3x_div_rn_noftz_f32_slowpath
        .type           $__internal_8_$__cuda_sm3x_div_rn_noftz_f32_slowpath,@function
        .size           $__internal_8_$__cuda_sm3x_div_rn_noftz_f32_slowpath,(.L_x_302 - $__internal_8_$__cuda_sm3x_div_rn_noftz_f32_slowpath)
$__internal_8_$__cuda_sm3x_div_rn_noftz_f32_slowpath:
[----:B------:R-:W-:Y:S02]  /*3640*/  SHF.R.U32.HI R8, RZ, 0x17, R3 ;  /* 0x00000017ff087819 */ /* 0x000fe40000011603 */
        /* <DEDUP_REMOVED lines=25> */
[----:B------:R-:W-:Y:S02]  /*37e0*/  IADD3 R11, PT, PT, R12, -0x1, RZ ;  /* 0xffffffff0c0b7810 */ /* 0x000fe40007ffe0ff */
[----:B------:R-:W-:Y:S02]  /*37f0*/  ISETP.GE.AND P1, PT, R14, RZ, PT ;  /* 0x000000ff0e00720c */ /* 0x000fe40003f26270 */
[----:B------:R-:W-:-:S11]  /*3800*/  ISETP.GE.AND P0, PT, R11, RZ, PT ;  /* 0x000000ff0b00720c */ /* 0x000fd60003f06270 */
[----:B------:R-:W-:Y:S02]  /*3810*/  @!P1 FFMA R3, R3, 1.84467440737095516160e+19, RZ ;  /* 0x5f80000003039823 */ /* 0x000fe400000000ff */
[----:B------:R-:W-:Y:S01]  /*3820*/  @P0 MOV R11, RZ ;  /* 0x000000ff000b0202 */ /* 0x000fe20000000f00 */
[----:B------:R-:W-:Y:S01]  /*3830*/  @!P0 FFMA R0, R0, 1.84467440737095516160e+19, RZ ;  /* 0x5f80000000008823 */ /* 0x000fe200000000ff */
[----:B------:R-:W-:-:S04]  /*3840*/  @!P0 MOV R11, 0xffffffc0 ;  /* 0xffffffc0000b8802 */ /* 0x000fc80000000f00 */
[----:B------:R-:W-:-:S07]  /*3850*/  @!P1 IADD3 R11, PT, PT, R11, 0x40, RZ ;  /* 0x000000400b0b9810 */ /* 0x000fce0007ffe0ff */
.L_x_285:
[----:B------:R-:W-:-:S04]  /*3860*/  LEA R14, R8, 0xc0800000, 0x17 ;  /* 0xc0800000080e7811 */ /* 0x000fc800078eb8ff */
        /* <DEDUP_REMOVED lines=28> */
[C---:B------:R-:W-:Y:S02]  /*3a30*/  IADD3 R11, PT, PT, R14.reuse, 0x20, RZ ;  /* 0x000000200e0b7810 */ /* 0x040fe40007ffe0ff */
[C---:B------:R-:W-:Y:S02]  /*3a40*/  ISETP.NE.AND P2, PT, R14.reuse, RZ, PT ;  /* 0x000000ff0e00720c */ /* 0x040fe40003f45270 */
[----:B------:R-:W-:Y:S01]  /*3a50*/  LOP3.LUT R8, R3, 0x7fffff, RZ, 0xc0, !PT ;  /* 0x007fffff03087812 */ /* 0x000fe200078ec0ff */
[CCC-:B------:R-:W-:Y:S01]  /*3a60*/  FFMA.RP R3, R15.reuse, R17.reuse, R12.reuse ;  /* 0x000000110f037223 */ /* 0x1c0fe2000000800c */
[----:B------:R-:W-:Y:S01]  /*3a70*/  FFMA.RM R12, R15, R17, R12 ;  /* 0x000000110f0c7223 */ /* 0x000fe2000000400c */
        /* <DEDUP_REMOVED lines=16> */
.L_x_291:
[----:B------:R-:W-:-:S04]  /*3b80*/  LOP3.LUT R0, R0, 0x80000000, RZ, 0xc0, !PT ;  /* 0x8000000000007812 */ /* 0x000fc800078ec0ff */
[----:B------:R-:W-:Y:S01]  /*3b90*/  LOP3.LUT R0, R0, 0x7f800000, RZ, 0xfc, !PT ;  /* 0x7f80000000007812 */ /* 0x000fe200078efcff */
[----:B------:R-:W-:Y:S06]  /*3ba0*/  BRA `(.L_x_292) ;  /* 0x0000000000287947 */ /* 0x000fec0003800000 */
.L_x_290:
[----:B------:R-:W-:Y:S01]  /*3bb0*/  LEA R0, R8, R0, 0x17 ;  /* 0x0000000008007211 */ /* 0x000fe200078eb8ff */
[----:B------:R-:W-:Y:S06]  /*3bc0*/  BRA `(.L_x_292) ;  /* 0x0000000000207947 */ /* 0x000fec0003800000 */
.L_x_289:
[----:B------:R-:W-:-:S04]  /*3bd0*/  LOP3.LUT R0, R3, 0x80000000, R0, 0x48, !PT ;  /* 0x8000000003007812 */ /* 0x000fc800078e4800 */
[----:B------:R-:W-:Y:S01]  /*3be0*/  LOP3.LUT R0, R0, 0x7f800000, RZ, 0xfc, !PT ;  /* 0x7f80000000007812 */ /* 0x000fe200078efcff */
[----:B------:R-:W-:Y:S06]  /*3bf0*/  BRA `(.L_x_292) ;  /* 0x0000000000147947 */ /* 0x000fec0003800000 */
.L_x_288:
[----:B------:R-:W-:Y:S01]  /*3c00*/  LOP3.LUT R0, R3, 0x80000000, R0, 0x48, !PT ;  /* 0x8000000003007812 */ /* 0x000fe200078e4800 */
[----:B------:R-:W-:Y:S06]  /*3c10*/  BRA `(.L_x_292) ;  /* 0x00000000000c7947 */ /* 0x000fec0003800000 */
.L_x_287:
[----:B------:R-:W0:Y:S01]  /*3c20*/  MUFU.RSQ R0, -QNAN ;  /* 0xffc0000000007908 */ /* 0x000e220000001400 */
[----:B------:R-:W-:Y:S05]  /*3c30*/  BRA `(.L_x_292) ;  /* 0x0000000000047947 */ /* 0x000fea0003800000 */
.L_x_286:
[----:B------:R-:W-:-:S07]  /*3c40*/  FADD.FTZ R0, R0, R3 ;  /* 0x0000000300007221 */ /* 0x000fce0000010000 */
.L_x_292:
[----:B------:R-:W-:Y:S01]  /*3c50*/  HFMA2 R11, -RZ, RZ, 0, 0 ;  /* 0x00000000ff0b7431 */ /* 0x000fe200000001ff */
[----:B0-----:R-:W-:-:S03]  /*3c60*/  MOV R3, R0 ;  /* 0x0000000000037202 */ /* 0x001fc60000000f00 */
[----:B------:R-:W-:Y:S05]  /*3c70*/  RET.REL.NODEC R10 `(_Z28scaled_dot_product_attentionPKfS0_S0_PfS1_iiiifS0_) ;  /* 0xffffffc00ae07950 */ /* 0x000fea0003c3ffff */
.L_x_293:
        /* <DEDUP_REMOVED lines=16> */
.L_x_302:


//--------------------- .nv.shared._Z27relative_position_attentionPKfS0_S0_S0_Pfiiii --------------------------
	.section	.nv.shared._Z27relative_position_attentionPKfS0_S0_S0_Pfiiii,"aw",@nobits
	.sectionflags	@""
	.align	16
	.zero		1024


//--------------------- .nv.shared.reserved.0     --------------------------
	.section	.nv.shared.reserved.0,"aw",@nobits
	.weak		__nv_reservedSMEM_offset_0_alias
	.size		__nv_reservedSMEM_offset_0_alias, 0, 64
	.other		__nv_reservedSMEM_offset_0_alias,@"STO_CUDA_RESERVED_SHARED STV_DEFAULT"
__nv_reservedSMEM_offset_0_alias:
	.zero		0
	.zero		64


//--------------------- .nv.shared._Z23flash_attention_forwardPKfS0_S0_PfS1_S1_iiiiii --------------------------
	.section	.nv.shared._Z23flash_attention_forwardPKfS0_S0_PfS1_S1_iiiiii,"aw",@nobits
	.sectionflags	@""
	.align	16
	.zero		1024


//--------------------- .nv.shared._Z20multi_head_attentionPKfS0_S0_S0_S0_PfS1_iiiiS0_ --------------------------
	.section	.nv.shared._Z20multi_head_attentionPKfS0_S0_S0_S0_PfS1_iiiiS0_,"aw",@nobits
	.sectionflags	@""
	.align	16
	.zero		1024


//--------------------- .nv.shared._Z28scaled_dot_product_attentionPKfS0_S0_PfS1_iiiifS0_ --------------------------
	.section	.nv.shared._Z28scaled_dot_product_attentionPKfS0_S0_PfS1_iiiifS0_,"aw",@nobits
	.sectionflags	@""
	.align	16
	.zero		1024


//--------------------- .nv.constant0._Z27relative_position_attentionPKfS0_S0_S0_Pfiiii --------------------------
	.section	.nv.constant0._Z27relative_position_attentionPKfS0_S0_S0_Pfiiii,"a",@progbits
	.sectionflags	@""
	.align	4
.nv.constant0._Z27relative_position_attentionPKfS0_S0_S0_Pfiiii:
	.zero		952


//--------------------- .nv.constant0._Z23flash_attention_forwardPKfS0_S0_PfS1_S1_iiiiii --------------------------
	.section	.nv.constant0._Z23flash_attention_forwardPKfS0_S0_PfS1_S1_iiiiii,"a",@progbits
	.sectionflags	@""
	.align	4
.nv.constant0._Z23flash_attention_forwardPKfS0_S0_PfS1_S1_iiiiii:
	.zero		968


//--------------------- .nv.constant0._Z20multi_head_attentionPKfS0_S0_S0_S0_PfS1_iiiiS0_ --------------------------
	.section	.nv.constant0._Z20multi_head_attentionPKfS0_S0_S0_S0_PfS1_iiiiS0_,"a",@progbits
	.sectionflags	@""
	.align	4
.nv.constant0._Z20multi_head_attentionPKfS0_S0_S0_S0_PfS1_iiiiS0_:
	.zero		976


//--------------------- .nv.constant0._Z28scaled_dot_product_attentionPKfS0_S0_PfS1_iiiifS0_ --------------------------
	.section	.nv.constant0._Z28scaled_dot_product_attentionPKfS0_S0_PfS1_iiiifS0_,"a",@progbits
	.sectionflags	@""
	.align	4
.nv.constant0._Z28scaled_dot_product_attentionPKfS0_S0_PfS1_iiiifS0_:
	.zero		968


//--------------------- SYMBOLS --------------------------

	.type		.nv.reservedSmem.offset0,@object
	.size		.nv.reservedSmem.offset0,0x4
	.type		.nv.reservedSmem.cap,@object
	.size		.nv.reservedSmem.cap,0x4
